def matmul_kernel(
    a_ptr,
    b_ptr,
    c_ptr,
    M,
    N,
    K,
    stride_am,
    stride_ak,
    stride_bk,
    stride_bn,
    stride_cm,
    stride_cn,
    BLOCK_M: tl.constexpr,
    BLOCK_N: tl.constexpr,
    BLOCK_K: tl.constexpr,
    GROUP_M: tl.constexpr,
):
    pid = tl.program_id(axis=0)
    num_pid_m = tl.cdiv(M, BLOCK_M)
    num_pid_n = tl.cdiv(N, BLOCK_N)
    num_pid_in_group = GROUP_M * num_pid_n
    group_id = pid // num_pid_in_group
    first_pid_m = group_id * GROUP_M
    group_size_m = min(num_pid_m - first_pid_m, GROUP_M)
    pid_m = first_pid_m + ((pid % num_pid_in_group) % group_size_m)
    pid_n = (pid % num_pid_in_group) // group_size_m

    offs_am = (pid_m * BLOCK_M + tl.arange(0, BLOCK_M)) % M
    offs_bn = (pid_n * BLOCK_N + tl.arange(0, BLOCK_N)) % N
    offs_k = tl.arange(0, BLOCK_K)
    a_ptrs = a_ptr + offs_am[:, None] * stride_am + offs_k[None, :] * stride_ak
    b_ptrs = b_ptr + offs_k[:, None] * stride_bk + offs_bn[None, :] * stride_bn

    acc = tl.zeros((BLOCK_M, BLOCK_N), dtype=tl.float32)
    for kk in range(0, tl.cdiv(K, BLOCK_K)):
        a = tl.load(a_ptrs, mask=offs_k[None, :] < K - kk * BLOCK_K, other=0.0)
        b = tl.load(b_ptrs, mask=offs_k[:, None] < K - kk * BLOCK_K, other=0.0)
        acc = tl.dot(a, b, acc)
        a_ptrs += BLOCK_K * stride_ak
        b_ptrs += BLOCK_K * stride_bk

    c = acc.to(c_ptr.dtype.element_ty)
    offs_cm = pid_m * BLOCK_M + tl.arange(0, BLOCK_M)
    offs_cn = pid_n * BLOCK_N + tl.arange(0, BLOCK_N)
    c_ptrs = c_ptr + offs_cm[:, None] * stride_cm + offs_cn[None, :] * stride_cn
    mask = (offs_cm[:, None] < M) & (offs_cn[None, :] < N)
    tl.store(c_ptrs, c, mask=mask)

# config = {"BLOCK_K": 128, "BLOCK_M": 256, "BLOCK_N": 64, "GROUP_M": 8, "arch": "sm_100", "dtype": "bf16", "num_ctas": 1, "num_stages": 3, "num_warps": 1}
# arch = sm_100


// ===== COMPILED SASS (sm_100a) =====

	.target	sm_100a

	.elftype	@"ET_EXEC"


//--------------------- .note.nv.tkinfo           --------------------------
	.section	.note.nv.tkinfo,"",@"SHT_NOTE"
	.sectionflags	@"SHF_NOTE_NV_TKINFO"
	.tkinfo
        /*0018*/ 	.word	0x00000081
        /*0030*/ 	.string	""
        /*0030*/ 	.string	"ptxas-blackwell"
        /*0030*/ 	.string	"Cuda compilation tools, release 12.9, V12.9.86"
        /*0030*/ 	.string	"Build cuda_12.9.r12.9/compiler.36037853_0"
        /*0030*/ 	.string	"-v  -suppress-debug-info  -lineinfo  -arch sm_100a "



//--------------------- .note.nv.cuver            --------------------------
	.section	.note.nv.cuver,"",@"SHT_NOTE"
	.sectionflags	@"SHF_NOTE_NV_CUVER"
        /*0018*/ 	.short	0x0001
        /*001a*/ 	.short	0x0064
        /*001c*/ 	.short	0x0001
        /*001e*/ 	.short	0x0000
        /*0020*/ 	.short	0x0001
        /*0022*/ 	.short	0x0000


//--------------------- .nv.info                  --------------------------
	.section	.nv.info,"",@"SHT_CUDA_INFO"
	.align	4


	//----- nvinfo : EIATTR_REGCOUNT
	.align		4
        /*0000*/ 	.byte	0x04, 0x2f
        /*0002*/ 	.short	(.L_1 - .L_0)
	.align		4
.L_0:
        /*0004*/ 	.word	index@(matmul_kernel)
        /*0008*/ 	.word	0x00000040


	//----- nvinfo : EIATTR_FRAME_SIZE
	.align		4
.L_1:
        /*000c*/ 	.byte	0x04, 0x11
        /*000e*/ 	.short	(.L_3 - .L_2)
	.align		4
.L_2:
        /*0010*/ 	.word	index@(matmul_kernel)
        /*0014*/ 	.word	0x000065a0


	//----- nvinfo : EIATTR_MIN_STACK_SIZE
	.align		4
.L_3:
        /*0018*/ 	.byte	0x04, 0x12
        /*001a*/ 	.short	(.L_5 - .L_4)
	.align		4
.L_4:
        /*001c*/ 	.word	index@(matmul_kernel)
        /*0020*/ 	.word	0x000065a0
.L_5:


//--------------------- .nv.info.matmul_kernel    --------------------------
	.section	.nv.info.matmul_kernel,"",@"SHT_CUDA_INFO"
	.sectionflags	@""
	.align	4


	//----- nvinfo : EIATTR_CUDA_API_VERSION
	.align		4
        /*0000*/ 	.byte	0x04, 0x37
        /*0002*/ 	.short	(.L_7 - .L_6)
.L_6:
        /*0004*/ 	.word	0x00000081


	//----- nvinfo : EIATTR_KPARAM_INFO
	.align		4
.L_7:
        /*0008*/ 	.byte	0x04, 0x17
        /*000a*/ 	.short	(.L_9 - .L_8)
.L_8:
        /*000c*/ 	.word	0x00000000
        /*0010*/ 	.short	0x000d
        /*0012*/ 	.short	0x0048
        /*0014*/ 	.byte	0x00, 0xf4, 0x21, 0x00


	//----- nvinfo : EIATTR_KPARAM_INFO
	.align		4
.L_9:
        /*0018*/ 	.byte	0x04, 0x17
        /*001a*/ 	.short	(.L_11 - .L_10)
.L_10:
        /*001c*/ 	.word	0x00000000
        /*0020*/ 	.short	0x000c
        /*0022*/ 	.short	0x0040
        /*0024*/ 	.byte	0x00, 0xf4, 0x21, 0x00


	//----- nvinfo : EIATTR_KPARAM_INFO
	.align		4
.L_11:
        /*0028*/ 	.byte	0x04, 0x17
        /*002a*/ 	.short	(.L_13 - .L_12)
.L_12:
        /*002c*/ 	.word	0x00000000
        /*0030*/ 	.short	0x000b
        /*0032*/ 	.short	0x0038
        /*0034*/ 	.byte	0x00, 0xf0, 0x11, 0x00


	//----- nvinfo : EIATTR_KPARAM_INFO
	.align		4
.L_13:
        /*0038*/ 	.byte	0x04, 0x17
        /*003a*/ 	.short	(.L_15 - .L_14)
.L_14:
        /*003c*/ 	.word	0x00000000
        /*0040*/ 	.short	0x000a
        /*0042*/ 	.short	0x0034
        /*0044*/ 	.byte	0x00, 0xf0, 0x11, 0x00


	//----- nvinfo : EIATTR_KPARAM_INFO
	.align		4
.L_15:
        /*0048*/ 	.byte	0x04, 0x17
        /*004a*/ 	.short	(.L_17 - .L_16)
.L_16:
        /*004c*/ 	.word	0x00000000
        /*0050*/ 	.short	0x0009
        /*0052*/ 	.short	0x0030
        /*0054*/ 	.byte	0x00, 0xf0, 0x11, 0x00


	//----- nvinfo : EIATTR_KPARAM_INFO
	.align		4
.L_17:
        /*0058*/ 	.byte	0x04, 0x17
        /*005a*/ 	.short	(.L_19 - .L_18)
.L_18:
        /*005c*/ 	.word	0x00000000
        /*0060*/ 	.short	0x0008
        /*0062*/ 	.short	0x002c
        /*0064*/ 	.byte	0x00, 0xf0, 0x11, 0x00


	//----- nvinfo : EIATTR_KPARAM_INFO
	.align		4
.L_19:
        /*0068*/ 	.byte	0x04, 0x17
        /*006a*/ 	.short	(.L_21 - .L_20)
.L_20:
        /*006c*/ 	.word	0x00000000
        /*0070*/ 	.short	0x0007
        /*0072*/ 	.short	0x0028
        /*0074*/ 	.byte	0x00, 0xf0, 0x11, 0x00


	//----- nvinfo : EIATTR_KPARAM_INFO
	.align		4
.L_21:
        /*0078*/ 	.byte	0x04, 0x17
        /*007a*/ 	.short	(.L_23 - .L_22)
.L_22:
        /*007c*/ 	.word	0x00000000
        /*0080*/ 	.short	0x0006
        /*0082*/ 	.short	0x0024
        /*0084*/ 	.byte	0x00, 0xf0, 0x11, 0x00


	//----- nvinfo : EIATTR_KPARAM_INFO
	.align		4
.L_23:
        /*0088*/ 	.byte	0x04, 0x17
        /*008a*/ 	.short	(.L_25 - .L_24)
.L_24:
        /*008c*/ 	.word	0x00000000
        /*0090*/ 	.short	0x0005
        /*0092*/ 	.short	0x0020
        /*0094*/ 	.byte	0x00, 0xf0, 0x11, 0x00


	//----- nvinfo : EIATTR_KPARAM_INFO
	.align		4
.L_25:
        /*0098*/ 	.byte	0x04, 0x17
        /*009a*/ 	.short	(.L_27 - .L_26)
.L_26:
        /*009c*/ 	.word	0x00000000
        /*00a0*/ 	.short	0x0004
        /*00a2*/ 	.short	0x001c
        /*00a4*/ 	.byte	0x00, 0xf0, 0x11, 0x00


	//----- nvinfo : EIATTR_KPARAM_INFO
	.align		4
.L_27:
        /*00a8*/ 	.byte	0x04, 0x17
        /*00aa*/ 	.short	(.L_29 - .L_28)
.L_28:
        /*00ac*/ 	.word	0x00000000
        /*00b0*/ 	.short	0x0003
        /*00b2*/ 	.short	0x0018
        /*00b4*/ 	.byte	0x00, 0xf0, 0x11, 0x00


	//----- nvinfo : EIATTR_KPARAM_INFO
	.align		4
.L_29:
        /*00b8*/ 	.byte	0x04, 0x17
        /*00ba*/ 	.short	(.L_31 - .L_30)
.L_30:
        /*00bc*/ 	.word	0x00000000
        /*00c0*/ 	.short	0x0002
        /*00c2*/ 	.short	0x0010
        /*00c4*/ 	.byte	0x00, 0xf4, 0x21, 0x00


	//----- nvinfo : EIATTR_KPARAM_INFO
	.align		4
.L_31:
        /*00c8*/ 	.byte	0x04, 0x17
        /*00ca*/ 	.short	(.L_33 - .L_32)
.L_32:
        /*00cc*/ 	.word	0x00000000
        /*00d0*/ 	.short	0x0001
        /*00d2*/ 	.short	0x0008
        /*00d4*/ 	.byte	0x00, 0xf4, 0x21, 0x00


	//----- nvinfo : EIATTR_KPARAM_INFO
	.align		4
.L_33:
        /*00d8*/ 	.byte	0x04, 0x17
        /*00da*/ 	.short	(.L_35 - .L_34)
.L_34:
        /*00dc*/ 	.word	0x00000000
        /*00e0*/ 	.short	0x0000
        /*00e2*/ 	.short	0x0000
        /*00e4*/ 	.byte	0x00, 0xf4, 0x21, 0x00


	//----- nvinfo : EIATTR_SPARSE_MMA_MASK
	.align		4
.L_35:
        /*00e8*/ 	.byte	0x03, 0x50
        /*00ea*/ 	.short	0x0000


	//----- nvinfo : EIATTR_MAXREG_COUNT
	.align		4
        /*00ec*/ 	.byte	0x03, 0x1b
        /*00ee*/ 	.short	0x00ff


	//----- nvinfo : EIATTR_NUM_BARRIERS
	.align		4
        /*00f0*/ 	.byte	0x02, 0x4c
        /*00f2*/ 	.byte	0x01
	.zero		1


	//----- nvinfo : EIATTR_ANNOTATIONS
	.align		4
        /*00f4*/ 	.byte	0x04, 0x55
        /*00f6*/ 	.short	(.L_37 - .L_36)


	//   ....[0]....
.L_36:
        /*00f8*/ 	.word	0x00000001
        /*00fc*/ 	.byte	0xa0, 0x01, 0x00, 0x00, 0x01, 0x00, 0x00, 0x00, 0xf0, 0x01, 0x00, 0x00, 0x01, 0x00, 0x00, 0x00
        /* <DEDUP_REMOVED lines=795> */
        /*32bc*/ 	.byte	0x40, 0xc9, 0x00, 0x00


	//----- nvinfo : EIATTR_COOP_GROUP_MASK_REGIDS
	.align		4
.L_37:
        /*32c0*/ 	.byte	0x04, 0x29
        /*32c2*/ 	.short	(.L_39 - .L_38)


	//   ....[0]....
.L_38:
        /*32c4*/ 	.word	0xffffffff


	//   ....[1]....
        /*32c8*/ 	.word	0xffffffff


	//   ....[2]....
        /*32cc*/ 	.word	0xffffffff


	//   ....[3]....
        /*32d0*/ 	.word	0xffffffff


	//   ....[4]....
        /*32d4*/ 	.word	0xffffffff


	//   ....[5]....
        /*32d8*/ 	.word	0xffffffff


	//   ....[6]....
        /*32dc*/ 	.word	0xffffffff


	//   ....[7]....
        /*32e0*/ 	.word	0xffffffff


	//   ....[8]....
        /*32e4*/ 	.word	0xffffffff


	//   ....[9]....
        /*32e8*/ 	.word	0xffffffff


	//   ....[10]....
        /*32ec*/ 	.word	0xffffffff


	//   ....[11]....
        /*32f0*/ 	.word	0xffffffff


	//   ....[12]....
        /*32f4*/ 	.word	0xffffffff


	//   ....[13]....
        /*32f8*/ 	.word	0xffffffff


	//   ....[14]....
        /*32fc*/ 	.word	0xffffffff


	//   ....[15]....
        /*3300*/ 	.word	0xffffffff


	//   ....[16]....
        /*3304*/ 	.word	0xffffffff


	//   ....[17]....
        /*3308*/ 	.word	0xffffffff


	//   ....[18]....
        /*330c*/ 	.word	0xffffffff


	//   ....[19]....
        /*3310*/ 	.word	0xffffffff


	//   ....[20]....
        /*3314*/ 	.word	0xffffffff


	//   ....[21]....
        /*3318*/ 	.word	0xffffffff


	//   ....[22]....
        /*331c*/ 	.word	0xffffffff


	//   ....[23]....
        /*3320*/ 	.word	0xffffffff


	//   ....[24]....
        /*3324*/ 	.word	0xffffffff


	//   ....[25]....
        /*3328*/ 	.word	0xffffffff


	//   ....[26]....
        /*332c*/ 	.word	0xffffffff


	//   ....[27]....
        /*3330*/ 	.word	0xffffffff


	//   ....[28]....
        /*3334*/ 	.word	0xffffffff


	//   ....[29]....
        /*3338*/ 	.word	0xffffffff


	//   ....[30]....
        /*333c*/ 	.word	0xffffffff


	//   ....[31]....
        /*3340*/ 	.word	0xffffffff


	//   ....[32]....
        /*3344*/ 	.word	0xffffffff


	//   ....[33]....
        /*3348*/ 	.word	0xffffffff


	//   ....[34]....
        /*334c*/ 	.word	0xffffffff


	//   ....[35]....
        /*3350*/ 	.word	0xffffffff


	//   ....[36]....
        /*3354*/ 	.word	0xffffffff


	//   ....[37]....
        /*3358*/ 	.word	0xffffffff


	//   ....[38]....
        /*335c*/ 	.word	0xffffffff


	//   ....[39]....
        /*3360*/ 	.word	0xffffffff


	//   ....[40]....
        /*3364*/ 	.word	0xffffffff


	//   ....[41]....
        /*3368*/ 	.word	0xffffffff


	//   ....[42]....
        /*336c*/ 	.word	0xffffffff


	//   ....[43]....
        /*3370*/ 	.word	0xffffffff


	//   ....[44]....
        /*3374*/ 	.word	0xffffffff


	//   ....[45]....
        /*3378*/ 	.word	0xffffffff


	//   ....[46]....
        /*337c*/ 	.word	0xffffffff


	//   ....[47]....
        /*3380*/ 	.word	0xffffffff


	//   ....[48]....
        /*3384*/ 	.word	0xffffffff


	//   ....[49]....
        /*3388*/ 	.word	0xffffffff


	//   ....[50]....
        /*338c*/ 	.word	0xffffffff


	//   ....[51]....
        /*3390*/ 	.word	0xffffffff


	//   ....[52]....
        /*3394*/ 	.word	0xffffffff


	//   ....[53]....
        /*3398*/ 	.word	0xffffffff


	//   ....[54]....
        /*339c*/ 	.word	0xffffffff


	//   ....[55]....
        /*33a0*/ 	.word	0xffffffff


	//   ....[56]....
        /*33a4*/ 	.word	0xffffffff


	//   ....[57]....
        /*33a8*/ 	.word	0xffffffff


	//   ....[58]....
        /*33ac*/ 	.word	0xffffffff


	//   ....[59]....
        /*33b0*/ 	.word	0xffffffff


	//   ....[60]....
        /*33b4*/ 	.word	0xffffffff


	//   ....[61]....
        /*33b8*/ 	.word	0xffffffff


	//   ....[62]....
        /*33bc*/ 	.word	0xffffffff


	//   ....[63]....
        /*33c0*/ 	.word	0xffffffff


	//   ....[64]....
        /*33c4*/ 	.word	0xffffffff


	//   ....[65]....
        /*33c8*/ 	.word	0xffffffff


	//   ....[66]....
        /*33cc*/ 	.word	0xffffffff


	//   ....[67]....
        /*33d0*/ 	.word	0xffffffff


	//   ....[68]....
        /*33d4*/ 	.word	0xffffffff


	//   ....[69]....
        /*33d8*/ 	.word	0xffffffff


	//   ....[70]....
        /*33dc*/ 	.word	0xffffffff


	//   ....[71]....
        /*33e0*/ 	.word	0xffffffff


	//   ....[72]....
        /*33e4*/ 	.word	0xffffffff


	//   ....[73]....
        /*33e8*/ 	.word	0xffffffff


	//   ....[74]....
        /*33ec*/ 	.word	0xffffffff


	//   ....[75]....
        /*33f0*/ 	.word	0xffffffff


	//   ....[76]....
        /*33f4*/ 	.word	0xffffffff


	//   ....[77]....
        /*33f8*/ 	.word	0xffffffff


	//   ....[78]....
        /*33fc*/ 	.word	0xffffffff


	//   ....[79]....
        /*3400*/ 	.word	0xffffffff


	//   ....[80]....
        /*3404*/ 	.word	0xffffffff


	//   ....[81]....
        /*3408*/ 	.word	0xffffffff


	//   ....[82]....
        /*340c*/ 	.word	0xffffffff


	//   ....[83]....
        /*3410*/ 	.word	0xffffffff


	//   ....[84]....
        /*3414*/ 	.word	0xffffffff


	//   ....[85]....
        /*3418*/ 	.word	0xffffffff


	//   ....[86]....
        /*341c*/ 	.word	0xffffffff


	//   ....[87]....
        /*3420*/ 	.word	0xffffffff


	//   ....[88]....
        /*3424*/ 	.word	0xffffffff


	//   ....[89]....
        /*3428*/ 	.word	0xffffffff


	//   ....[90]....
        /*342c*/ 	.word	0xffffffff


	//   ....[91]....
        /*3430*/ 	.word	0xffffffff


	//   ....[92]....
        /*3434*/ 	.word	0xffffffff


	//   ....[93]....
        /*3438*/ 	.word	0xffffffff


	//   ....[94]....
        /*343c*/ 	.word	0xffffffff


	//   ....[95]....
        /*3440*/ 	.word	0xffffffff


	//   ....[96]....
        /*3444*/ 	.word	0xffffffff


	//   ....[97]....
        /*3448*/ 	.word	0xffffffff


	//   ....[98]....
        /*344c*/ 	.word	0xffffffff


	//   ....[99]....
        /*3450*/ 	.word	0xffffffff


	//   ....[100]....
        /*3454*/ 	.word	0xffffffff


	//   ....[101]....
        /*3458*/ 	.word	0xffffffff


	//   ....[102]....
        /*345c*/ 	.word	0xffffffff


	//   ....[103]....
        /*3460*/ 	.word	0xffffffff


	//   ....[104]....
        /*3464*/ 	.word	0xffffffff


	//   ....[105]....
        /*3468*/ 	.word	0xffffffff


	//   ....[106]....
        /*346c*/ 	.word	0xffffffff


	//   ....[107]....
        /*3470*/ 	.word	0xffffffff


	//   ....[108]....
        /*3474*/ 	.word	0xffffffff


	//   ....[109]....
        /*3478*/ 	.word	0xffffffff


	//   ....[110]....
        /*347c*/ 	.word	0xffffffff


	//   ....[111]....
        /*3480*/ 	.word	0xffffffff


	//   ....[112]....
        /*3484*/ 	.word	0xffffffff


	//   ....[113]....
        /*3488*/ 	.word	0xffffffff


	//   ....[114]....
        /*348c*/ 	.word	0xffffffff


	//   ....[115]....
        /*3490*/ 	.word	0xffffffff


	//   ....[116]....
        /*3494*/ 	.word	0xffffffff


	//   ....[117]....
        /*3498*/ 	.word	0xffffffff


	//   ....[118]....
        /*349c*/ 	.word	0xffffffff


	//   ....[119]....
        /*34a0*/ 	.word	0xffffffff


	//   ....[120]....
        /*34a4*/ 	.word	0xffffffff


	//   ....[121]....
        /*34a8*/ 	.word	0xffffffff


	//   ....[122]....
        /*34ac*/ 	.word	0xffffffff


	//   ....[123]....
        /*34b0*/ 	.word	0xffffffff


	//   ....[124]....
        /*34b4*/ 	.word	0xffffffff


	//   ....[125]....
        /*34b8*/ 	.word	0xffffffff


	//   ....[126]....
        /*34bc*/ 	.word	0xffffffff


	//----- nvinfo : EIATTR_COOP_GROUP_INSTR_OFFSETS
	.align		4
.L_39:
        /*34c0*/ 	.byte	0x04, 0x28
        /*34c2*/ 	.short	(.L_41 - .L_40)


	//   ....[0]....
.L_40:
        /*34c4*/ 	.word	0x000a2b70


	//   ....[1]....
        /*34c8*/ 	.word	0x000a2b90


	//   ....[2]....
        /*34cc*/ 	.word	0x000a2bb0


	//   ....[3]....
        /*34d0*/ 	.word	0x000a2bd0


	//   ....[4]....
        /*34d4*/ 	.word	0x000a2bf0


	//   ....[5]....
        /*34d8*/ 	.word	0x000a2c10


	//   ....[6]....
        /*34dc*/ 	.word	0x000a2dd0


	//   ....[7]....
        /*34e0*/ 	.word	0x000a2df0


	//   ....[8]....
        /*34e4*/ 	.word	0x000a2e70


	//   ....[9]....
        /*34e8*/ 	.word	0x000a2e90


	//   ....[10]....
        /*34ec*/ 	.word	0x000a2eb0


	//   ....[11]....
        /*34f0*/ 	.word	0x000a2ed0


	//   ....[12]....
        /*34f4*/ 	.word	0x000a2f50


	//   ....[13]....
        /*34f8*/ 	.word	0x000a2f70


	//   ....[14]....
        /*34fc*/ 	.word	0x000a2f90


	//   ....[15]....
        /*3500*/ 	.word	0x000a2fb0


	//   ....[16]....
        /*3504*/ 	.word	0x000a2fd0


	//   ....[17]....
        /*3508*/ 	.word	0x000a2ff0


	//   ....[18]....
        /*350c*/ 	.word	0x000a3110


	//   ....[19]....
        /*3510*/ 	.word	0x000a3130


	//   ....[20]....
        /*3514*/ 	.word	0x000a31b0


	//   ....[21]....
        /*3518*/ 	.word	0x000a31d0


	//   ....[22]....
        /*351c*/ 	.word	0x000a32c0


	//   ....[23]....
        /*3520*/ 	.word	0x000a32f0


	//   ....[24]....
        /*3524*/ 	.word	0x000a3310


	//   ....[25]....
        /*3528*/ 	.word	0x000a3330


	//   ....[26]....
        /*352c*/ 	.word	0x000a3410


	//   ....[27]....
        /*3530*/ 	.word	0x000a3430


	//   ....[28]....
        /*3534*/ 	.word	0x000a34b0


	//   ....[29]....
        /*3538*/ 	.word	0x000a34d0


	//   ....[30]....
        /*353c*/ 	.word	0x000a34f0


	//   ....[31]....
        /*3540*/ 	.word	0x000a3510


	//   ....[32]....
        /*3544*/ 	.word	0x000a3530


	//   ....[33]....
        /*3548*/ 	.word	0x000a3550


	//   ....[34]....
        /*354c*/ 	.word	0x000a35b0


	//   ....[35]....
        /*3550*/ 	.word	0x000a35d0


	//   ....[36]....
        /*3554*/ 	.word	0x000a3660


	//   ....[37]....
        /*3558*/ 	.word	0x000a3680


	//   ....[38]....
        /*355c*/ 	.word	0x000a37d0


	//   ....[39]....
        /*3560*/ 	.word	0x000a37f0


	//   ....[40]....
        /*3564*/ 	.word	0x000a3870


	//   ....[41]....
        /*3568*/ 	.word	0x000a3890


	//   ....[42]....
        /*356c*/ 	.word	0x000a38b0


	//   ....[43]....
        /*3570*/ 	.word	0x000a38d0


	//   ....[44]....
        /*3574*/ 	.word	0x000a3950


	//   ....[45]....
        /*3578*/ 	.word	0x000a3970


	//   ....[46]....
        /*357c*/ 	.word	0x000a39a0


	//   ....[47]....
        /*3580*/ 	.word	0x000a39c0


	//   ....[48]....
        /*3584*/ 	.word	0x000a39e0


	//   ....[49]....
        /*3588*/ 	.word	0x000a3a00


	//   ....[50]....
        /*358c*/ 	.word	0x000a3b10


	//   ....[51]....
        /*3590*/ 	.word	0x000a3b30


	//   ....[52]....
        /*3594*/ 	.word	0x000a3bb0


	//   ....[53]....
        /*3598*/ 	.word	0x000a3bd0


	//   ....[54]....
        /*359c*/ 	.word	0x000a3cc0


	//   ....[55]....
        /*35a0*/ 	.word	0x000a3cf0


	//   ....[56]....
        /*35a4*/ 	.word	0x000a3d10


	//   ....[57]....
        /*35a8*/ 	.word	0x000a3d30


	//   ....[58]....
        /*35ac*/ 	.word	0x000a3db0


	//   ....[59]....
        /*35b0*/ 	.word	0x000a3df0


	//   ....[60]....
        /*35b4*/ 	.word	0x000a3eb0


	//   ....[61]....
        /*35b8*/ 	.word	0x000a3ed0


	//   ....[62]....
        /*35bc*/ 	.word	0x000a3ef0


	//   ....[63]....
        /*35c0*/ 	.word	0x000a3f10


	//   ....[64]....
        /*35c4*/ 	.word	0x000a3f30


	//   ....[65]....
        /*35c8*/ 	.word	0x000a3f50


	//   ....[66]....
        /*35cc*/ 	.word	0x000a3fb0


	//   ....[67]....
        /*35d0*/ 	.word	0x000a3fd0


	//   ....[68]....
        /*35d4*/ 	.word	0x000a4090


	//   ....[69]....
        /*35d8*/ 	.word	0x000a40b0


	//   ....[70]....
        /*35dc*/ 	.word	0x000a40d0


	//   ....[71]....
        /*35e0*/ 	.word	0x000a40f0


	//   ....[72]....
        /*35e4*/ 	.word	0x000a4270


	//   ....[73]....
        /*35e8*/ 	.word	0x000a4290


	//   ....[74]....
        /*35ec*/ 	.word	0x000a42b0


	//   ....[75]....
        /*35f0*/ 	.word	0x000a42d0


	//   ....[76]....
        /*35f4*/ 	.word	0x000a42f0


	//   ....[77]....
        /*35f8*/ 	.word	0x000a4310


	//   ....[78]....
        /*35fc*/ 	.word	0x000a4350


	//   ....[79]....
        /*3600*/ 	.word	0x000a43b0


	//   ....[80]....
        /*3604*/ 	.word	0x000a43d0


	//   ....[81]....
        /*3608*/ 	.word	0x000a43f0


	//   ....[82]....
        /*360c*/ 	.word	0x000a4450


	//   ....[83]....
        /*3610*/ 	.word	0x000a4470


	//   ....[84]....
        /*3614*/ 	.word	0x000a44b0


	//   ....[85]....
        /*3618*/ 	.word	0x000a44d0


	//   ....[86]....
        /*361c*/ 	.word	0x000a4710


	//   ....[87]....
        /*3620*/ 	.word	0x000a4730


	//   ....[88]....
        /*3624*/ 	.word	0x000a4790


	//   ....[89]....
        /*3628*/ 	.word	0x000a47b0


	//   ....[90]....
        /*362c*/ 	.word	0x000a47d0


	//   ....[91]....
        /*3630*/ 	.word	0x000a47f0


	//   ....[92]....
        /*3634*/ 	.word	0x000a4810


	//   ....[93]....
        /*3638*/ 	.word	0x000a4830


	//   ....[94]....
        /*363c*/ 	.word	0x000a4850


	//   ....[95]....
        /*3640*/ 	.word	0x000a4870


	//   ....[96]....
        /*3644*/ 	.word	0x000a4890


	//   ....[97]....
        /*3648*/ 	.word	0x000a48b0


	//   ....[98]....
        /*364c*/ 	.word	0x000a4a10


	//   ....[99]....
        /*3650*/ 	.word	0x000a4a30


	//   ....[100]....
        /*3654*/ 	.word	0x000a4a50


	//   ....[101]....
        /*3658*/ 	.word	0x000a4a70


	//   ....[102]....
        /*365c*/ 	.word	0x000a4a90


	//   ....[103]....
        /*3660*/ 	.word	0x000a4ab0


	//   ....[104]....
        /*3664*/ 	.word	0x000a4af0


	//   ....[105]....
        /*3668*/ 	.word	0x000a4bb0


	//   ....[106]....
        /*366c*/ 	.word	0x000a4bd0


	//   ....[107]....
        /*3670*/ 	.word	0x000a4c10


	//   ....[108]....
        /*3674*/ 	.word	0x000a4c50


	//   ....[109]....
        /*3678*/ 	.word	0x000a4c70


	//   ....[110]....
        /*367c*/ 	.word	0x000a4c90


	//   ....[111]....
        /*3680*/ 	.word	0x000a4cd0


	//   ....[112]....
        /*3684*/ 	.word	0x000a4d10


	//   ....[113]....
        /*3688*/ 	.word	0x000a4d50


	//   ....[114]....
        /*368c*/ 	.word	0x000a4d70


	//   ....[115]....
        /*3690*/ 	.word	0x000a4d90


	//   ....[116]....
        /*3694*/ 	.word	0x000a4db0


	//   ....[117]....
        /*3698*/ 	.word	0x000a4dd0


	//   ....[118]....
        /*369c*/ 	.word	0x000a4df0


	//   ....[119]....
        /*36a0*/ 	.word	0x000a4e10


	//   ....[120]....
        /*36a4*/ 	.word	0x000a4e30


	//   ....[121]....
        /*36a8*/ 	.word	0x000a4e50


	//   ....[122]....
        /*36ac*/ 	.word	0x000a4e70


	//   ....[123]....
        /*36b0*/ 	.word	0x000a4e90


	//   ....[124]....
        /*36b4*/ 	.word	0x000a4fa0


	//   ....[125]....
        /*36b8*/ 	.word	0x000a4fc0


	//   ....[126]....
        /*36bc*/ 	.word	0x000a5090


	//----- nvinfo : EIATTR_VRC_CTA_INIT_COUNT
	.align		4
.L_41:
        /*36c0*/ 	.byte	0x02, 0x4a
	.zero		1
	.zero		1


	//----- nvinfo : EIATTR_EXIT_INSTR_OFFSETS
	.align		4
        /*36c4*/ 	.byte	0x04, 0x1c
        /*36c6*/ 	.short	(.L_43 - .L_42)


	//   ....[0]....
.L_42:
        /*36c8*/ 	.word	0x000aff00


	//   ....[1]....
        /*36cc*/ 	.word	0x000aff30


	//----- nvinfo : EIATTR_REQNTID
	.align		4
.L_43:
        /*36d0*/ 	.byte	0x04, 0x10
        /*36d2*/ 	.short	(.L_45 - .L_44)
.L_44:
        /*36d4*/ 	.word	0x00000020
        /*36d8*/ 	.word	0x00000001
        /*36dc*/ 	.word	0x00000001


	//----- nvinfo : EIATTR_CBANK_PARAM_SIZE
	.align		4
.L_45:
        /*36e0*/ 	.byte	0x03, 0x19
        /*36e2*/ 	.short	0x0050


	//----- nvinfo : EIATTR_PARAM_CBANK
	.align		4
        /*36e4*/ 	.byte	0x04, 0x0a
        /*36e6*/ 	.short	(.L_47 - .L_46)
	.align		4
.L_46:
        /*36e8*/ 	.word	index@(.nv.constant0.matmul_kernel)
        /*36ec*/ 	.short	0x0380
        /*36ee*/ 	.short	0x0050


	//----- nvinfo : EIATTR_SW_WAR
	.align		4
.L_47:
        /*36f0*/ 	.byte	0x04, 0x36
        /*36f2*/ 	.short	(.L_49 - .L_48)
.L_48:
        /*36f4*/ 	.word	0x00000008
.L_49:


//--------------------- .nv.compat                --------------------------
	.section	.nv.compat,"",@"SHT_CUDA_COMPAT_INFO"
	.align	4
        /*0000*/ 	.byte	0x02, 0x02, 0x01, 0x00, 0x02, 0x05, 0x05, 0x00, 0x02, 0x03, 0x00, 0x00, 0x02, 0x06, 0x01, 0x00


//--------------------- .nv.callgraph             --------------------------
	.section	.nv.callgraph,"",@"SHT_CUDA_CALLGRAPH"
	.align	4
	.sectionentsize	8
	.align		4
        /*0000*/ 	.word	0x00000000
	.align		4
        /*0004*/ 	.word	0xffffffff
	.align		4
        /*0008*/ 	.word	0x00000000
	.align		4
        /*000c*/ 	.word	0xfffffffe
	.align		4
        /*0010*/ 	.word	0x00000000
	.align		4
        /*0014*/ 	.word	0xfffffffd
	.align		4
        /*0018*/ 	.word	0x00000000
	.align		4
        /*001c*/ 	.word	0xfffffffc


//--------------------- .text.matmul_kernel       --------------------------
	.section	.text.matmul_kernel,"ax",@progbits
	.align	128
        .global         matmul_kernel
        .type           matmul_kernel,@function
        .size           matmul_kernel,(.L_x_3 - matmul_kernel)
        .other          matmul_kernel,@"STO_CUDA_ENTRY STV_DEFAULT"
matmul_kernel:
.text.matmul_kernel:
[----:B------:R-:W0:Y:S08]  /*0000*/  LDC R1, c[0x0][0x37c] ;  /* 0x0000df00ff017b82 */ /* 0x000e300000000800 */
[----:B------:R-:W1:Y:S01]  /*0010*/  LDC.64 R2, c[0x0][0x398] ;  /* 0x0000e600ff027b82 */ /* 0x000e620000000a00 */
[----:B------:R-:W2:Y:S01]  /*0020*/  S2R R7, SR_CTAID.X ;  /* 0x0000000000077919 */ /* 0x000ea20000002500 */
[----:B0-----:R-:W-:Y:S01]  /*0030*/  VIADD R1, R1, 0xffff9a60 ;  /* 0xffff9a6001017836 */ /* 0x001fe20000000000 */
[----:B------:R-:W0:Y:S01]  /*0040*/  LDCU UR4, c[0x0][0x3a0] ;  /* 0x00007400ff0477ac */ /* 0x000e220008000800 */
[----:B------:R-:W-:Y:S01]  /*0050*/  CS2R R14, SRZ ;  /* 0x00000000000e7805 */ /* 0x000fe2000001ff00 */
[----:B------:R-:W3:Y:S01]  /*0060*/  S2R R61, SR_TID.X ;  /* 0x00000000003d7919 */ /* 0x000ee20000002100 */
[----:B------:R-:W-:-:S02]  /*0070*/  CS2R R16, SRZ ;  /* 0x0000000000107805 */ /* 0x000fc4000001ff00 */
[----:B------:R-:W-:Y:S01]  /*0080*/  CS2R R18, SRZ ;  /* 0x0000000000127805 */ /* 0x000fe2000001ff00 */
[----:B------:R-:W4:Y:S01]  /*0090*/  S2UR UR6, SR_CgaCtaId ;  /* 0x00000000000679c3 */ /* 0x000f220000008800 */
[----:B------:R-:W-:Y:S02]  /*00a0*/  CS2R R20, SRZ ;  /* 0x0000000000147805 */ /* 0x000fe4000001ff00 */
[----:B------:R-:W-:Y:S02]  /*00b0*/  CS2R R22, SRZ ;  /* 0x0000000000167805 */ /* 0x000fe4000001ff00 */
[----:B------:R-:W-:Y:S02]  /*00c0*/  CS2R R24, SRZ ;  /* 0x0000000000187805 */ /* 0x000fe4000001ff00 */
[----:B------:R-:W-:Y:S02]  /*00d0*/  CS2R R26, SRZ ;  /* 0x00000000001a7805 */ /* 0x000fe4000001ff00 */
[----:B------:R-:W-:-:S02]  /*00e0*/  CS2R R28, SRZ ;  /* 0x00000000001c7805 */ /* 0x000fc4000001ff00 */
[----:B------:R-:W-:Y:S02]  /*00f0*/  CS2R R30, SRZ ;  /* 0x00000000001e7805 */ /* 0x000fe4000001ff00 */
[----:B------:R-:W-:Y:S02]  /*0100*/  CS2R R32, SRZ ;  /* 0x0000000000207805 */ /* 0x000fe4000001ff00 */
[----:B------:R-:W-:Y:S02]  /*0110*/  CS2R R34, SRZ ;  /* 0x0000000000227805 */ /* 0x000fe4000001ff00 */
[----:B------:R-:W-:Y:S02]  /*0120*/  CS2R R36, SRZ ;  /* 0x0000000000247805 */ /* 0x000fe4000001ff00 */
[----:B------:R-:W-:Y:S02]  /*0130*/  CS2R R38, SRZ ;  /* 0x0000000000267805 */ /* 0x000fe4000001ff00 */
[----:B------:R-:W-:-:S02]  /*0140*/  CS2R R40, SRZ ;  /* 0x0000000000287805 */ /* 0x000fc4000001ff00 */
[----:B------:R-:W-:Y:S01]  /*0150*/  CS2R R42, SRZ ;  /* 0x00000000002a7805 */ /* 0x000fe2000001ff00 */
[----:B0-----:R-:W-:Y:S01]  /*0160*/  UIADD3 UR4, UPT, UPT, UR4, 0x7f, URZ ;  /* 0x0000007f04047890 */ /* 0x001fe2000fffe0ff */
[----:B------:R-:W-:Y:S02]  /*0170*/  CS2R R44, SRZ ;  /* 0x00000000002c7805 */ /* 0x000fe4000001ff00 */
[----:B------:R-:W-:Y:S01]  /*0180*/  CS2R R46, SRZ ;  /* 0x00000000002e7805 */ /* 0x000fe2000001ff00 */
[----:B-1----:R-:W-:Y:S01]  /*0190*/  VIADD R0, R3, 0x3f ;  /* 0x0000003f03007836 */ /* 0x002fe20000000000 */
[----:B------:R-:W-:Y:S01]  /*01a0*/  STL [R1+0x3f80], R3 ;  /* 0x003f800301007387 */ /* 0x000fe20000100800 */
[----:B------:R-:W-:Y:S01]  /*01b0*/  UISETP.GE.AND UP0, UPT, UR4, 0x80, UPT ;  /* 0x000000800400788c */ /* 0x000fe2000bf06270 */
[----:B------:R-:W-:Y:S02]  /*01c0*/  CS2R R48, SRZ ;  /* 0x0000000000307805 */ /* 0x000fe4000001ff00 */
[----:B------:R-:W-:-:S02]  /*01d0*/  CS2R R50, SRZ ;  /* 0x0000000000327805 */ /* 0x000fc4000001ff00 */
[----:B------:R-:W-:Y:S01]  /*01e0*/  SHF.R.S32.HI R5, RZ, 0x1f, R0 ;  /* 0x0000001fff057819 */ /* 0x000fe20000011400 */
[----:B------:R0:W-:Y:S01]  /*01f0*/  STL [R1+0x3f84], R2 ;  /* 0x003f840201007387 */ /* 0x0001e20000100800 */
[----:B------:R-:W-:Y:S02]  /*0200*/  CS2R R52, SRZ ;  /* 0x0000000000347805 */ /* 0x000fe4000001ff00 */
[----:B------:R-:W-:Y:S02]  /*0210*/  CS2R R54, SRZ ;  /* 0x0000000000367805 */ /* 0x000fe4000001ff00 */
[----:B------:R-:W-:Y:S01]  /*0220*/  LEA.HI R5, R5, R0, RZ, 0x6 ;  /* 0x0000000005057211 */ /* 0x000fe200078f30ff */
[----:B------:R-:W-:Y:S01]  /*0230*/  STL [R1+0x250], RZ ;  /* 0x000250ff01007387 */ /* 0x000fe20000100800 */
[----:B--2---:R-:W-:Y:S02]  /*0240*/  IABS R10, R7 ;  /* 0x00000007000a7213 */ /* 0x004fe40000000000 */
[----:B------:R-:W-:-:S02]  /*0250*/  CS2R R56, SRZ ;  /* 0x0000000000387805 */ /* 0x000fc4000001ff00 */
[----:B------:R-:W-:Y:S01]  /*0260*/  SHF.R.S32.HI R5, RZ, 0x6, R5 ;  /* 0x00000006ff057819 */ /* 0x000fe20000011405 */
[----:B------:R-:W-:Y:S01]  /*0270*/  STL [R1+0x254], RZ ;  /* 0x000254ff01007387 */ /* 0x000fe20000100800 */
[----:B---3--:R-:W-:Y:S02]  /*0280*/  LOP3.LUT R61, R61, 0x1f, RZ, 0xc0, !PT ;  /* 0x0000001f3d3d7812 */ /* 0x008fe400078ec0ff */
[----:B------:R-:W-:Y:S01]  /*0290*/  CS2R R58, SRZ ;  /* 0x00000000003a7805 */ /* 0x000fe2000001ff00 */
[----:B------:R-:W-:Y:S01]  /*02a0*/  UMOV UR5, 0x400 ;  /* 0x0000040000057882 */ /* 0x000fe20000000000 */
[----:B------:R-:W-:Y:S01]  /*02b0*/  IMAD.SHL.U32 R6, R5, 0x8, RZ ;  /* 0x0000000805067824 */ /* 0x000fe200078e00ff */
[----:B------:R-:W-:Y:S01]  /*02c0*/  STL [R1+0x258], RZ ;  /* 0x000258ff01007387 */ /* 0x000fe20000100800 */
[----:B------:R-:W1:Y:S03]  /*02d0*/  LDCU.64 UR8, c[0x0][0x358] ;  /* 0x00006b00ff0877ac */ /* 0x000e660008000a00 */
[-C--:B------:R-:W-:Y:S01]  /*02e0*/  IABS R9, R6.reuse ;  /* 0x0000000600097213 */ /* 0x080fe20000000000 */
[----:B------:R-:W-:Y:S01]  /*02f0*/  STL [R1+0x25c], RZ ;  /* 0x00025cff01007387 */ /* 0x000fe20000100800 */
[----:B------:R-:W-:Y:S01]  /*0300*/  IABS R12, R6 ;  /* 0x00000006000c7213 */ /* 0x000fe20000000000 */
[----:B----4-:R-:W-:Y:S01]  /*0310*/  ULEA UR5, UR6, UR5, 0x18 ;  /* 0x0000000506057291 */ /* 0x010fe2000f8ec0ff */
[----:B------:R-:W2:Y:S01]  /*0320*/  I2F.RP R0, R9 ;  /* 0x0000000900007306 */ /* 0x000ea20000209400 */
[----:B------:R-:W-:Y:S04]  /*0330*/  STL [R1+0x240], RZ ;  /* 0x000240ff01007387 */ /* 0x000fe80000100800 */
[----:B------:R-:W-:Y:S04]  /*0340*/  STL [R1+0x244], RZ ;  /* 0x000244ff01007387 */ /* 0x000fe80000100800 */
[----:B------:R-:W-:Y:S04]  /*0350*/  STL [R1+0x248], RZ ;  /* 0x000248ff01007387 */ /* 0x000fe80000100800 */
[----:B------:R-:W-:Y:S01]  /*0360*/  STL [R1+0x24c], RZ ;  /* 0x00024cff01007387 */ /* 0x000fe20000100800 */
[----:B--2---:R-:W2:Y:S03]  /*0370*/  MUFU.RCP R0, R0 ;  /* 0x0000000000007308 */ /* 0x004ea60000001000 */
[----:B------:R-:W-:Y:S04]  /*0380*/  STL [R1+0x230], RZ ;  /* 0x000230ff01007387 */ /* 0x000fe80000100800 */
[----:B------:R-:W-:Y:S04]  /*0390*/  STL [R1+0x234], RZ ;  /* 0x000234ff01007387 */ /* 0x000fe80000100800 */
[----:B------:R-:W-:Y:S04]  /*03a0*/  STL [R1+0x238], RZ ;  /* 0x000238ff01007387 */ /* 0x000fe80000100800 */
[----:B------:R-:W-:Y:S01]  /*03b0*/  STL [R1+0x23c], RZ ;  /* 0x00023cff01007387 */ /* 0x000fe20000100800 */
[----:B--2---:R-:W-:-:S03]  /*03c0*/  VIADD R4, R0, 0xffffffe ;  /* 0x0ffffffe00047836 */ /* 0x004fc60000000000 */
[----:B------:R-:W-:Y:S01]  /*03d0*/  STL [R1+0x220], RZ ;  /* 0x000220ff01007387 */ /* 0x000fe20000100800 */
[----:B------:R-:W-:Y:S01]  /*03e0*/  IMAD.MOV R0, RZ, RZ, -R12 ;  /* 0x000000ffff007224 */ /* 0x000fe200078e0a0c */
[----:B------:R2:W3:Y:S02]  /*03f0*/  F2I.FTZ.U32.TRUNC.NTZ R5, R4 ;  /* 0x0000000400057305 */ /* 0x0004e4000021f000 */
[----:B------:R-:W-:Y:S04]  /*0400*/  STL [R1+0x224], RZ ;  /* 0x000224ff01007387 */ /* 0x000fe80000100800 */
[----:B------:R-:W-:Y:S01]  /*0410*/  STL [R1+0x228], RZ ;  /* 0x000228ff01007387 */ /* 0x000fe20000100800 */
[----:B--2---:R-:W-:-:S03]  /*0420*/  IMAD.MOV.U32 R4, RZ, RZ, RZ ;  /* 0x000000ffff047224 */ /* 0x004fc600078e00ff */
[----:B------:R-:W-:Y:S04]  /*0430*/  STL [R1+0x22c], RZ ;  /* 0x00022cff01007387 */ /* 0x000fe80000100800 */
[----:B------:R-:W-:Y:S01]  /*0440*/  STL [R1+0x210], RZ ;  /* 0x000210ff01007387 */ /* 0x000fe20000100800 */
[----:B---3--:R-:W-:-:S03]  /*0450*/  IMAD.MOV R8, RZ, RZ, -R5 ;  /* 0x000000ffff087224 */ /* 0x008fc600078e0a05 */
[----:B------:R-:W-:Y:S01]  /*0460*/  STL [R1+0x214], RZ ;  /* 0x000214ff01007387 */ /* 0x000fe20000100800 */
[----:B------:R-:W-:Y:S02]  /*0470*/  IMAD R11, R8, R9, RZ ;  /* 0x00000009080b7224 */ /* 0x000fe400078e02ff */
[----:B------:R-:W-:Y:S01]  /*0480*/  IMAD.MOV.U32 R8, RZ, RZ, R10 ;  /* 0x000000ffff087224 */ /* 0x000fe200078e000a */
[----:B------:R-:W-:Y:S01]  /*0490*/  STL [R1+0x218], RZ ;  /* 0x000218ff01007387 */ /* 0x000fe20000100800 */
[----:B------:R-:W-:-:S03]  /*04a0*/  IMAD.HI.U32 R5, R5, R11, R4 ;  /* 0x0000000b05057227 */ /* 0x000fc600078e0004 */
[----:B------:R-:W-:Y:S03]  /*04b0*/  STL [R1+0x21c], RZ ;  /* 0x00021cff01007387 */ /* 0x000fe60000100800 */
[----:B------:R-:W-:Y:S01]  /*04c0*/  IMAD.HI.U32 R5, R5, R8, RZ ;  /* 0x0000000805057227 */ /* 0x000fe200078e00ff */
[----:B------:R-:W-:Y:S03]  /*04d0*/  STL [R1+0x200], RZ ;  /* 0x000200ff01007387 */ /* 0x000fe60000100800 */
[----:B------:R-:W-:Y:S01]  /*04e0*/  IMAD R0, R5, R0, R8 ;  /* 0x0000000005007224 */ /* 0x000fe200078e0208 */
[----:B------:R-:W-:Y:S04]  /*04f0*/  STL [R1+0x204], RZ ;  /* 0x000204ff01007387 */ /* 0x000fe80000100800 */
[----:B------:R-:W-:Y:S01]  /*0500*/  ISETP.GT.U32.AND P1, PT, R9, R0, PT ;  /* 0x000000000900720c */ /* 0x000fe20003f24070 */
[----:B------:R-:W-:Y:S04]  /*0510*/  STL [R1+0x208], RZ ;  /* 0x000208ff01007387 */ /* 0x000fe80000100800 */
[----:B------:R-:W-:Y:S04]  /*0520*/  STL [R1+0x20c], RZ ;  /* 0x00020cff01007387 */ /* 0x000fe80000100800 */
[----:B------:R-:W-:Y:S04]  /*0530*/  STL [R1+0x1f0], RZ ;  /* 0x0001f0ff01007387 */ /* 0x000fe80000100800 */
[----:B------:R-:W-:Y:S01]  /*0540*/  @!P1 IMAD.IADD R0, R0, 0x1, -R9 ;  /* 0x0000000100009824 */ /* 0x000fe200078e0a09 */
[----:B------:R-:W-:Y:S01]  /*0550*/  STL [R1+0x1f4], RZ ;  /* 0x0001f4ff01007387 */ /* 0x000fe20000100800 */
[----:B------:R-:W-:Y:S01]  /*0560*/  @!P1 VIADD R5, R5, 0x1 ;  /* 0x0000000105059836 */ /* 0x000fe20000000000 */
[----:B------:R-:W-:-:S02]  /*0570*/  ISETP.NE.AND P1, PT, R6, RZ, PT ;  /* 0x000000ff0600720c */ /* 0x000fc40003f25270 */
[----:B------:R-:W-:Y:S01]  /*0580*/  ISETP.GE.U32.AND P0, PT, R0, R9, PT ;  /* 0x000000090000720c */ /* 0x000fe20003f06070 */
[----:B------:R-:W-:Y:S01]  /*0590*/  STL [R1+0x1f8], RZ ;  /* 0x0001f8ff01007387 */ /* 0x000fe20000100800 */
[----:B------:R-:W-:-:S03]  /*05a0*/  LOP3.LUT R0, R7, R6, RZ, 0x3c, !PT ;  /* 0x0000000607007212 */ /* 0x000fc600078e3cff */
[----:B------:R-:W-:Y:S01]  /*05b0*/  STL [R1+0x1fc], RZ ;  /* 0x0001fcff01007387 */ /* 0x000fe20000100800 */
[----:B------:R-:W-:Y:S01]  /*05c0*/  ISETP.GE.AND P2, PT, R0, RZ, PT ;  /* 0x000000ff0000720c */ /* 0x000fe20003f46270 */
[----:B------:R-:W-:Y:S02]  /*05d0*/  VIADD R0, R2, 0xff ;  /* 0x000000ff02007836 */ /* 0x000fe40000000000 */
[----:B------:R-:W-:Y:S04]  /*05e0*/  STL [R1+0x1e0], RZ ;  /* 0x0001e0ff01007387 */ /* 0x000fe80000100800 */
[----:B------:R-:W-:Y:S01]  /*05f0*/  STL [R1+0x1e4], RZ ;  /* 0x0001e4ff01007387 */ /* 0x000fe20000100800 */
[----:B------:R-:W-:-:S03]  /*0600*/  @P0 VIADD R5, R5, 0x1 ;  /* 0x0000000105050836 */ /* 0x000fc60000000000 */
[----:B------:R-:W-:Y:S01]  /*0610*/  STL [R1+0x1e8], RZ ;  /* 0x0001e8ff01007387 */ /* 0x000fe20000100800 */
[----:B------:R-:W-:Y:S01]  /*0620*/  IMAD.MOV.U32 R4, RZ, RZ, R5 ;  /* 0x000000ffff047224 */ /* 0x000fe200078e0005 */
[----:B------:R-:W-:Y:S02]  /*0630*/  SHF.R.S32.HI R5, RZ, 0x1f, R0 ;  /* 0x0000001fff057819 */ /* 0x000fe40000011400 */
[----:B------:R-:W-:Y:S01]  /*0640*/  STL [R1+0x1ec], RZ ;  /* 0x0001ecff01007387 */ /* 0x000fe20000100800 */
[----:B------:R-:W-:Y:S01]  /*0650*/  @!P2 IMAD.MOV R4, RZ, RZ, -R4 ;  /* 0x000000ffff04a224 */ /* 0x000fe200078e0a04 */
[----:B------:R-:W-:Y:S02]  /*0660*/  @!P1 LOP3.LUT R4, RZ, R6, RZ, 0x33, !PT ;  /* 0x00000006ff049212 */ /* 0x000fe400078e33ff */
[----:B------:R-:W-:Y:S01]  /*0670*/  STL [R1+0x1d0], RZ ;  /* 0x0001d0ff01007387 */ /* 0x000fe20000100800 */
[----:B------:R-:W-:Y:S02]  /*0680*/  LEA.HI R5, R5, R0, RZ, 0x8 ;  /* 0x0000000005057211 */ /* 0x000fe400078f40ff */
[----:B------:R-:W-:Y:S01]  /*0690*/  IMAD.SHL.U32 R8, R4, 0x8, RZ ;  /* 0x0000000804087824 */ /* 0x000fe200078e00ff */
[----:B------:R-:W-:Y:S01]  /*06a0*/  STL [R1+0x1d4], RZ ;  /* 0x0001d4ff01007387 */ /* 0x000fe20000100800 */
[----:B------:R-:W-:-:S03]  /*06b0*/  IMAD.MOV R4, RZ, RZ, -R4 ;  /* 0x000000ffff047224 */ /* 0x000fc600078e0a04 */
[----:B------:R-:W-:Y:S01]  /*06c0*/  STL [R1+0x1d8], RZ ;  /* 0x0001d8ff01007387 */ /* 0x000fe20000100800 */
[----:B------:R-:W-:Y:S01]  /*06d0*/  LEA.HI.SX32 R5, R5, -R8, 0x18 ;  /* 0x8000000805057211 */ /* 0x000fe200078fc2ff */
[----:B------:R-:W-:Y:S02]  /*06e0*/  IMAD R6, R6, R4, R7 ;  /* 0x0000000406067224 */ /* 0x000fe400078e0207 */
[----:B------:R-:W-:Y:S01]  /*06f0*/  STL [R1+0x1dc], RZ ;  /* 0x0001dcff01007387 */ /* 0x000fe20000100800 */
[----:B------:R-:W-:Y:S02]  /*0700*/  VIMNMX R13, PT, PT, R5, 0x8, PT ;  /* 0x00000008050d7848 */ /* 0x000fe40003fe0100 */
[----:B------:R-:W-:Y:S01]  /*0710*/  IABS R11, R6 ;  /* 0x00000006000b7213 */ /* 0x000fe20000000000 */
[----:B------:R-:W-:Y:S01]  /*0720*/  STL [R1+0x1c0], RZ ;  /* 0x0001c0ff01007387 */ /* 0x000fe20000100800 */
[----:B------:R-:W-:-:S03]  /*0730*/  IABS R9, R13 ;  /* 0x0000000d00097213 */ /* 0x000fc60000000000 */
[----:B------:R-:W-:Y:S01]  /*0740*/  STL [R1+0x1c4], RZ ;  /* 0x0001c4ff01007387 */ /* 0x000fe20000100800 */
[----:B------:R-:W2:Y:S03]  /*0750*/  I2F.RP R0, R9 ;  /* 0x0000000900007306 */ /* 0x000ea60000209400 */
        /* <DEDUP_REMOVED lines=10> */
[----:B------:R-:W-:Y:S04]  /*0800*/  STL [R1+0x1a8], RZ ;  /* 0x0001a8ff01007387 */ /* 0x000fe80000100800 */
[----:B------:R-:W-:Y:S01]  /*0810*/  STL [R1+0x1ac], RZ ;  /* 0x0001acff01007387 */ /* 0x000fe20000100800 */
[----:B------:R-:W2:Y:S03]  /*0820*/  F2I.FTZ.U32.TRUNC.NTZ R5, R5 ;  /* 0x0000000500057305 */ /* 0x000ea6000021f000 */
[----:B------:R-:W-:Y:S04]  /*0830*/  STL [R1+0x190], RZ ;  /* 0x000190ff01007387 */ /* 0x000fe80000100800 */
[----:B------:R-:W-:Y:S04]  /*0840*/  STL [R1+0x194], RZ ;  /* 0x000194ff01007387 */ /* 0x000fe80000100800 */
[----:B------:R-:W-:Y:S04]  /*0850*/  STL [R1+0x198], RZ ;  /* 0x000198ff01007387 */ /* 0x000fe80000100800 */
[----:B------:R-:W-:Y:S01]  /*0860*/  STL [R1+0x19c], RZ ;  /* 0x00019cff01007387 */ /* 0x000fe20000100800 */
[----:B--2---:R-:W-:-:S03]  /*0870*/  IMAD.MOV R10, RZ, RZ, -R5 ;  /* 0x000000ffff0a7224 */ /* 0x004fc600078e0a05 */
[----:B------:R-:W-:Y:S01]  /*0880*/  STL [R1+0x180], RZ ;  /* 0x000180ff01007387 */ /* 0x000fe20000100800 */
[----:B------:R-:W-:Y:S01]  /*0890*/  IMAD.MOV.U32 R4, RZ, RZ, R10 ;  /* 0x000000ffff047224 */ /* 0x000fe200078e000a */
[----:B------:R-:W-:Y:S02]  /*08a0*/  IABS R10, R13 ;  /* 0x0000000d000a7213 */ /* 0x000fe40000000000 */
[----:B------:R-:W-:Y:S01]  /*08b0*/  STL [R1+0x184], RZ ;  /* 0x000184ff01007387 */ /* 0x000fe20000100800 */
[----:B------:R-:W-:Y:S02]  /*08c0*/  IMAD R7, R4, R9, RZ ;  /* 0x0000000904077224 */ /* 0x000fe400078e02ff */
[----:B------:R-:W-:Y:S01]  /*08d0*/  IMAD.MOV.U32 R4, RZ, RZ, RZ ;  /* 0x000000ffff047224 */ /* 0x000fe200078e00ff */
[----:B------:R-:W-:Y:S03]  /*08e0*/  STL [R1+0x188], RZ ;  /* 0x000188ff01007387 */ /* 0x000fe60000100800 */
[----:B------:R-:W-:Y:S01]  /*08f0*/  IMAD.HI.U32 R4, R5, R7, R4 ;  /* 0x0000000705047227 */ /* 0x000fe200078e0004 */
[----:B------:R-:W-:Y:S03]  /*0900*/  STL [R1+0x18c], RZ ;  /* 0x00018cff01007387 */ /* 0x000fe60000100800 */
[----:B------:R-:W-:Y:S01]  /*0910*/  IMAD.MOV R5, RZ, RZ, -R10 ;  /* 0x000000ffff057224 */ /* 0x000fe200078e0a0a */
[----:B------:R-:W-:Y:S01]  /*0920*/  STL [R1+0x170], RZ ;  /* 0x000170ff01007387 */ /* 0x000fe20000100800 */
[----:B------:R-:W-:-:S03]  /*0930*/  IMAD.HI.U32 R0, R4, R11, RZ ;  /* 0x0000000b04007227 */ /* 0x000fc600078e00ff */
[----:B------:R-:W-:Y:S01]  /*0940*/  STL [R1+0x174], RZ ;  /* 0x000174ff01007387 */ /* 0x000fe20000100800 */
[----:B------:R-:W-:Y:S01]  /*0950*/  IMAD R4, R0, R5, R11 ;  /* 0x0000000500047224 */ /* 0x000fe200078e020b */
[----:B------:R-:W-:Y:S02]  /*0960*/  CS2R R10, SRZ ;  /* 0x00000000000a7805 */ /* 0x000fe4000001ff00 */
[----:B------:R-:W-:Y:S02]  /*0970*/  STL [R1+0x178], RZ ;  /* 0x000178ff01007387 */ /* 0x000fe40000100800 */
[----:B------:R-:W-:Y:S02]  /*0980*/  ISETP.GT.U32.AND P1, PT, R9, R4, PT ;  /* 0x000000040900720c */ /* 0x000fe40003f24070 */
[----:B------:R-:W-:Y:S04]  /*0990*/  STL [R1+0x17c], RZ ;  /* 0x00017cff01007387 */ /* 0x000fe80000100800 */
[----:B------:R-:W-:Y:S04]  /*09a0*/  STL [R1+0x160], RZ ;  /* 0x000160ff01007387 */ /* 0x000fe80000100800 */
[----:B------:R-:W-:Y:S03]  /*09b0*/  STL [R1+0x164], RZ ;  /* 0x000164ff01007387 */ /* 0x000fe60000100800 */
[----:B------:R-:W-:Y:S01]  /*09c0*/  @!P1 IMAD.IADD R4, R4, 0x1, -R9 ;  /* 0x0000000104049824 */ /* 0x000fe200078e0a09 */
[----:B------:R-:W-:Y:S01]  /*09d0*/  STL [R1+0x168], RZ ;  /* 0x000168ff01007387 */ /* 0x000fe20000100800 */
[----:B------:R-:W-:Y:S01]  /*09e0*/  @!P1 VIADD R0, R0, 0x1 ;  /* 0x0000000100009836 */ /* 0x000fe20000000000 */
[----:B------:R-:W-:-:S02]  /*09f0*/  ISETP.NE.AND P1, PT, R13, RZ, PT ;  /* 0x000000ff0d00720c */ /* 0x000fc40003f25270 */
[----:B------:R-:W-:Y:S01]  /*0a00*/  STL [R1+0x16c], RZ ;  /* 0x00016cff01007387 */ /* 0x000fe20000100800 */
[----:B------:R-:W-:Y:S02]  /*0a10*/  ISETP.GE.U32.AND P0, PT, R4, R9, PT ;  /* 0x000000090400720c */ /* 0x000fe40003f06070 */
[----:B------:R-:W-:Y:S01]  /*0a20*/  LOP3.LUT R4, R6, R13, RZ, 0x3c, !PT ;  /* 0x0000000d06047212 */ /* 0x000fe200078e3cff */
[----:B------:R-:W-:Y:S03]  /*0a30*/  STL [R1+0x150], RZ ;  /* 0x000150ff01007387 */ /* 0x000fe60000100800 */
[----:B------:R-:W-:Y:S01]  /*0a40*/  ISETP.GE.AND P2, PT, R4, RZ, PT ;  /* 0x000000ff0400720c */ /* 0x000fe20003f46270 */
[----:B------:R-:W-:Y:S01]  /*0a50*/  STL [R1+0x154], RZ ;  /* 0x000154ff01007387 */ /* 0x000fe20000100800 */
[----:B------:R-:W-:-:S03]  /*0a60*/  CS2R R4, SRZ ;  /* 0x0000000000047805 */ /* 0x000fc6000001ff00 */
[----:B------:R-:W-:Y:S02]  /*0a70*/  STL [R1+0x158], RZ ;  /* 0x000158ff01007387 */ /* 0x000fe40000100800 */
[----:B------:R-:W-:Y:S02]  /*0a80*/  @P0 VIADD R0, R0, 0x1 ;  /* 0x0000000100000836 */ /* 0x000fe40000000000 */
[----:B------:R-:W-:Y:S04]  /*0a90*/  STL [R1+0x15c], RZ ;  /* 0x00015cff01007387 */ /* 0x000fe80000100800 */
[----:B------:R-:W-:Y:S01]  /*0aa0*/  STL [R1+0x140], RZ ;  /* 0x000140ff01007387 */ /* 0x000fe20000100800 */
[----:B------:R-:W-:Y:S01]  /*0ab0*/  @!P2 IMAD.MOV R0, RZ, RZ, -R0 ;  /* 0x000000ffff00a224 */ /* 0x000fe200078e0a00 */
[----:B------:R-:W-:-:S02]  /*0ac0*/  @!P1 LOP3.LUT R0, RZ, R13, RZ, 0x33, !PT ;  /* 0x0000000dff009212 */ /* 0x000fc400078e33ff */
[----:B------:R-:W-:Y:S03]  /*0ad0*/  STL [R1+0x144], RZ ;  /* 0x000144ff01007387 */ /* 0x000fe60000100800 */
[----:B0-----:R-:W-:Y:S01]  /*0ae0*/  IMAD.SHL.U32 R2, R0, 0x40, RZ ;  /* 0x0000004000027824 */ /* 0x001fe200078e00ff */
[----:B------:R-:W-:Y:S01]  /*0af0*/  STL [R1+0x148], RZ ;  /* 0x000148ff01007387 */ /* 0x000fe20000100800 */
[----:B------:R-:W-:Y:S02]  /*0b00*/  IMAD.MOV R60, RZ, RZ, -R0 ;  /* 0x000000ffff3c7224 */ /* 0x000fe400078e0a00 */
[C---:B------:R-:W-:Y:S01]  /*0b10*/  VIADD R0, R2.reuse, 0x1 ;  /* 0x0000000102007836 */ /* 0x040fe20000000000 */
[----:B------:R-:W-:Y:S01]  /*0b20*/  STL [R1+0x14c], RZ ;  /* 0x00014cff01007387 */ /* 0x000fe20000100800 */
[----:B------:R-:W-:Y:S02]  /*0b30*/  VIADD R3, R2, 0x2 ;  /* 0x0000000202037836 */ /* 0x000fe40000000000 */
[----:B------:R-:W-:Y:S01]  /*0b40*/  IMAD R60, R13, R60, R6 ;  /* 0x0000003c0d3c7224 */ /* 0x000fe200078e0206 */
[----:B------:R-:W-:Y:S01]  /*0b50*/  STL [R1+0x130], RZ ;  /* 0x000130ff01007387 */ /* 0x000fe20000100800 */
[----:B------:R-:W-:-:S02]  /*0b60*/  CS2R R6, SRZ ;  /* 0x0000000000067805 */ /* 0x000fc4000001ff00 */
[----:B------:R-:W-:Y:S01]  /*0b70*/  CS2R R12, SRZ ;  /* 0x00000000000c7805 */ /* 0x000fe2000001ff00 */
[----:B------:R-:W-:Y:S01]  /*0b80*/  IMAD.IADD R60, R8, 0x1, R60 ;  /* 0x00000001083c7824 */ /* 0x000fe200078e023c */
[----:B------:R-:W-:Y:S01]  /*0b90*/  STL [R1+0x134], RZ ;  /* 0x000134ff01007387 */ /* 0x000fe20000100800 */
[----:B------:R-:W-:-:S03]  /*0ba0*/  CS2R R8, SRZ ;  /* 0x0000000000087805 */ /* 0x000fc6000001ff00 */
[----:B------:R-:W-:Y:S04]  /*0bb0*/  STL [R1+0x138], RZ ;  /* 0x000138ff01007387 */ /* 0x000fe80000100800 */
        /* <DEDUP_REMOVED lines=73> */
[----:B------:R-:W-:Y:S04]  /*1050*/  STL [R1], RZ ;  /* 0x000000ff01007387 */ /* 0x000fe80000100800 */
        /* <DEDUP_REMOVED lines=51> */
[----:B------:R-:W-:Y:S04]  /*1390*/  STL [R1+0x15b8], R2 ;  /* 0x0015b80201007387 */ /* 0x000fe80000100800 */
[----:B------:R0:W-:Y:S04]  /*13a0*/  STL [R1+0x410], R0 ;  /* 0x0004100001007387 */ /* 0x0001e80000100800 */
[----:B------:R2:W-:Y:S01]  /*13b0*/  STL [R1+0x40c], R3 ;  /* 0x00040c0301007387 */ /* 0x0005e20000100800 */
[----:B0-----:R-:W-:-:S02]  /*13c0*/  VIADD R0, R2, 0x3 ;  /* 0x0000000302007836 */ /* 0x001fc40000000000 */
[----:B--2---:R-:W-:-:S03]  /*13d0*/  VIADD R3, R2, 0x4 ;  /* 0x0000000402037836 */ /* 0x004fc60000000000 */
[----:B------:R0:W-:Y:S04]  /*13e0*/  STL [R1+0x408], R0 ;  /* 0x0004080001007387 */ /* 0x0001e80000100800 */
[----:B------:R2:W-:Y:S01]  /*13f0*/  STL [R1+0x404], R3 ;  /* 0x0004040301007387 */ /* 0x0005e20000100800 */
[C---:B0-----:R-:W-:Y:S02]  /*1400*/  VIADD R0, R2.reuse, 0x5 ;  /* 0x0000000502007836 */ /* 0x041fe40000000000 */
        /* <DEDUP_REMOVED lines=75> */
[----:B0-----:R-:W-:Y:S02]  /*18c0*/  IMAD.SHL.U32 R0, R60, 0x100, RZ ;  /* 0x000001003c007824 */ /* 0x001fe400078e00ff */
[----:B--2---:R-:W-:-:S05]  /*18d0*/  VIADD R3, R2, 0x2b ;  /* 0x0000002b02037836 */ /* 0x004fca0000000000 */
[----:B------:R0:W-:Y:S02]  /*18e0*/  STL [R1+0x368], R3 ;  /* 0x0003680301007387 */ /* 0x0001e40000100800 */
[----:B0-----:R-:W-:-:S05]  /*18f0*/  VIADD R3, R2, 0x2c ;  /* 0x0000002c02037836 */ /* 0x001fca0000000000 */
[----:B------:R0:W-:Y:S02]  /*1900*/  STL [R1+0x364], R3 ;  /* 0x0003640301007387 */ /* 0x0001e40000100800 */
[----:B0-----:R-:W-:Y:S02]  /*1910*/  PRMT R3, R61, 0x6540, R60 ;  /* 0x000065403d037816 */ /* 0x001fe4000000003c */
[----:B------:R-:W-:-:S05]  /*1920*/  LOP3.LUT R60, R0, 0x20, R61, 0xfe, !PT ;  /* 0x00000020003c7812 */ /* 0x000fca00078efe3d */
[----:B------:R0:W-:Y:S04]  /*1930*/  STL [R1+0x179c], R60 ;  /* 0x00179c3c01007387 */ /* 0x0001e80000100800 */
[----:B------:R-:W-:Y:S01]  /*1940*/  STL [R1+0x1790], R3 ;  /* 0x0017900301007387 */ /* 0x000fe20000100800 */
[C-C-:B0-----:R-:W-:Y:S02]  /*1950*/  LOP3.LUT R60, R0.reuse, 0x40, R61.reuse, 0xfe, !PT ;  /* 0x00000040003c7812 */ /* 0x141fe400078efe3d */
[----:B------:R-:W-:Y:S01]  /*1960*/  LOP3.LUT R0, R0, 0x60, R61, 0xfe, !PT ;  /* 0x0000006000007812 */ /* 0x000fe200078efe3d */
[C---:B------:R-:W-:Y:S02]  /*1970*/  VIADD R61, R2.reuse, 0x2e ;  /* 0x0000002e023d7836 */ /* 0x040fe40000000000 */
[----:B------:R0:W-:Y:S04]  /*1980*/  STL [R1+0x1798], R60 ;  /* 0x0017983c01007387 */ /* 0x0001e80000100800 */
[----:B------:R2:W-:Y:S01]  /*1990*/  STL [R1+0x1794], R0 ;  /* 0x0017940001007387 */ /* 0x0005e20000100800 */
[----:B0-----:R-:W-:-:S02]  /*19a0*/  VIADD R60, R2, 0x2d ;  /* 0x0000002d023c7836 */ /* 0x001fc40000000000 */
[----:B--2---:R-:W-:-:S03]  /*19b0*/  VIADD R0, R2, 0x2f ;  /* 0x0000002f02007836 */ /* 0x004fc60000000000 */
[----:B------:R0:W-:Y:S04]  /*19c0*/  STL [R1+0x360], R60 ;  /* 0x0003603c01007387 */ /* 0x0001e80000100800 */
[----:B------:R2:W-:Y:S04]  /*19d0*/  STL [R1+0x35c], R61 ;  /* 0x00035c3d01007387 */ /* 0x0005e80000100800 */
[----:B------:R3:W-:Y:S01]  /*19e0*/  STL [R1+0x358], R0 ;  /* 0x0003580001007387 */ /* 0x0007e20000100800 */
[C---:B0-----:R-:W-:Y:S02]  /*19f0*/  VIADD R60, R2.reuse, 0x30 ;  /* 0x00000030023c7836 */ /* 0x041fe40000000000 */
[----:B--2---:R-:W-:-:S03]  /*1a00*/  VIADD R61, R2, 0x31 ;  /* 0x00000031023d7836 */ /* 0x004fc60000000000 */
[----:B------:R0:W-:Y:S01]  /*1a10*/  STL [R1+0x354], R60 ;  /* 0x0003543c01007387 */ /* 0x0001e20000100800 */
[----:B---3--:R-:W-:-:S03]  /*1a20*/  VIADD R0, R2, 0x32 ;  /* 0x0000003202007836 */ /* 0x008fc60000000000 */
        /* <DEDUP_REMOVED lines=23> */
[----:B------:R0:W-:Y:S02]  /*1ba0*/  STL [R1+0x320], R60 ;  /* 0x0003203c01007387 */ /* 0x0001e40000100800 */
[----:B0-----:R-:W-:Y:S01]  /*1bb0*/  VIADD R60, R2, 0x3f ;  /* 0x0000003f023c7836 */ /* 0x001fe20000000000 */
[----:B------:R-:W-:-:S05]  /*1bc0*/  LOP3.LUT R2, R3, 0x80, RZ, 0xfc, !PT ;  /* 0x0000008003027812 */ /* 0x000fca00078efcff */
[----:B------:R0:W-:Y:S02]  /*1bd0*/  STL [R1+0x17ac], R2 ;  /* 0x0017ac0201007387 */ /* 0x0001e40000100800 */
[----:B0-----:R-:W-:-:S05]  /*1be0*/  LOP3.LUT R2, R3, 0xa0, RZ, 0xfc, !PT ;  /* 0x000000a003027812 */ /* 0x001fca00078efcff */
[----:B------:R0:W-:Y:S02]  /*1bf0*/  STL [R1+0x17a8], R2 ;  /* 0x0017a80201007387 */ /* 0x0001e40000100800 */
[C---:B0-----:R-:W-:Y:S02]  /*1c00*/  LOP3.LUT R2, R3.reuse, 0xc0, RZ, 0xfc, !PT ;  /* 0x000000c003027812 */ /* 0x041fe400078efcff */
[----:B------:R-:W-:-:S03]  /*1c10*/  LOP3.LUT R3, R3, 0xe0, RZ, 0xfc, !PT ;  /* 0x000000e003037812 */ /* 0x000fc600078efcff */
[----:B------:R0:W-:Y:S04]  /*1c20*/  STL [R1+0x17a4], R2 ;  /* 0x0017a40201007387 */ /* 0x0001e80000100800 */
[----:B0-----:R0:W5:Y:S04]  /*1c30*/  LDL.LU R2, [R1+0x3f84] ;  /* 0x003f840001027983 */ /* 0x0011680000300800 */
[----:B------:R2:W-:Y:S04]  /*1c40*/  STL [R1+0x17a0], R3 ;  /* 0x0017a00301007387 */ /* 0x0005e80000100800 */
[----:B--2---:R0:W5:Y:S01]  /*1c50*/  LDL.LU R3, [R1+0x3f80] ;  /* 0x003f800001037983 */ /* 0x0041620000300800 */
[----:B-1----:R-:W-:Y:S05]  /*1c60*/  BRA.U !UP0, `(.L_x_0) ;  /* 0x00000a0908387547 */ /* 0x002fea000b800000 */
[----:B------:R-:W2:Y:S04]  /*1c70*/  LDL R35, [R1+0x1798] ;  /* 0x0017980001237983 */ /* 0x000ea80000100800 */
[----:B------:R-:W3:Y:S01]  /*1c80*/  LDL R36, [R1+0x1794] ;  /* 0x0017940001247983 */ /* 0x000ee20000100800 */
[----:B-----5:R-:W-:Y:S01]  /*1c90*/  IABS R8, R2 ;  /* 0x0000000200087213 */ /* 0x020fe20000000000 */
[----:B------:R-:W-:Y:S01]  /*1ca0*/  IMAD.MOV.U32 R52, RZ, RZ, R0 ;  /* 0x000000ffff347224 */ /* 0x000fe200078e0000 */
[----:B------:R-:W-:Y:S01]  /*1cb0*/  IABS R21, R61 ;  /* 0x0000003d00157213 */ /* 0x000fe20000000000 */
[----:B------:R-:W4:Y:S01]  /*1cc0*/  LDL.LU R45, [R1+0x330] ;  /* 0x00033000012d7983 */ /* 0x000f220000300800 */
[----:B------:R-:W-:Y:S01]  /*1cd0*/  ISETP.GE.AND P3, PT, R60, RZ, PT ;  /* 0x000000ff3c00720c */ /* 0x000fe20003f66270 */
[----:B------:R-:W1:Y:S02]  /*1ce0*/  LDCU.128 UR12, c[0x0][0x380] ;  /* 0x00007000ff0c77ac */ /* 0x000e640008000c00 */
[----:B------:R-:W4:Y:S01]  /*1cf0*/  LDL.LU R44, [R1+0x32c] ;  /* 0x00032c00012c7983 */ /* 0x000f220000300800 */
[----:B------:R-:W0:Y:S03]  /*1d00*/  LDCU UR6, c[0x0][0x3a4] ;  /* 0x00007480ff0677ac */ /* 0x000e260008000800 */
[----:B------:R-:W4:Y:S01]  /*1d10*/  LDL.LU R43, [R1+0x328] ;  /* 0x00032800012b7983 */ /* 0x000f220000300800 */
[----:B------:R-:W0:Y:S03]  /*1d20*/  LDCU UR7, c[0x0][0x3b0] ;  /* 0x00007600ff0777ac */ /* 0x000e260008000800 */
[----:B------:R-:W4:Y:S04]  /*1d30*/  LDL.LU R42, [R1+0x324] ;  /* 0x00032400012a7983 */ /* 0x000f280000300800 */
[----:B------:R-:W4:Y:S04]  /*1d40*/  LDL.LU R41, [R1+0x320] ;  /* 0x0003200001297983 */ /* 0x000f280000300800 */
[----:B------:R-:W4:Y:S04]  /*1d50*/  LDL R40, [R1+0x17a0] ;  /* 0x0017a00001287983 */ /* 0x000f280000100800 */
[----:B------:R-:W4:Y:S04]  /*1d60*/  LDL R39, [R1+0x17a4] ;  /* 0x0017a40001277983 */ /* 0x000f280000100800 */
[----:B------:R-:W4:Y:S04]  /*1d70*/  LDL R38, [R1+0x17a8] ;  /* 0x0017a80001267983 */ /* 0x000f280000100800 */
[----:B------:R-:W4:Y:S04]  /*1d80*/  LDL R37, [R1+0x17ac] ;  /* 0x0017ac0001257983 */ /* 0x000f280000100800 */
[----:B------:R-:W4:Y:S04]  /*1d90*/  LDL.LU R54, [R1+0x348] ;  /* 0x0003480001367983 */ /* 0x000f280000300800 */
[----:B------:R-:W4:Y:S04]  /*1da0*/  LDL R33, [R1+0x1790] ;  /* 0x0017900001217983 */ /* 0x000f280000100800 */
[----:B------:R-:W4:Y:S04]  /*1db0*/  LDL.LU R57, [R1+0x364] ;  /* 0x0003640001397983 */ /* 0x000f280000300800 */
[----:B------:R-:W4:Y:S04]  /*1dc0*/  LDL.LU R58, [R1+0x360] ;  /* 0x00036000013a7983 */ /* 0x000f280000300800 */
[----:B------:R-:W4:Y:S04]  /*1dd0*/  LDL R34, [R1+0x179c] ;  /* 0x00179c0001227983 */ /* 0x000f280000100800 */
[----:B------:R-:W4:Y:S04]  /*1de0*/  LDL.LU R53, [R1+0x354] ;  /* 0x0003540001357983 */ /* 0x000f280000300800 */
        /* <DEDUP_REMOVED lines=8> */
[----:B------:R-:W4:Y:S01]  /*1e70*/  LDL.LU R50, [R1+0x350] ;  /* 0x0003500001327983 */ /* 0x000f220000300800 */
[----:B------:R-:W0:Y:S01]  /*1e80*/  I2F.RP R4, R8 ;  /* 0x0000000800047306 */ /* 0x000e220000209400 */
[----:B------:R-:W-:-:S02]  /*1e90*/  IABS R0, R3 ;  /* 0x0000000300007213 */ /* 0x000fc40000000000 */
[----:B------:R0:W-:Y:S05]  /*1ea0*/  STL [R1+0x4140], R3 ;  /* 0x0041400301007387 */ /* 0x0001ea0000100800 */
[----:B------:R-:W1:Y:S08]  /*1eb0*/  I2F.RP R6, R0 ;  /* 0x0000000000067306 */ /* 0x000e700000209400 */
[----:B0-----:R-:W0:Y:S08]  /*1ec0*/  MUFU.RCP R4, R4 ;  /* 0x0000000400047308 */ /* 0x001e300000001000 */
[----:B-1----:R-:W1:Y:S01]  /*1ed0*/  MUFU.RCP R6, R6 ;  /* 0x0000000600067308 */ /* 0x002e620000001000 */
[----:B0-----:R-:W-:-:S07]  /*1ee0*/  VIADD R4, R4, 0xffffffe ;  /* 0x0ffffffe04047836 */ /* 0x001fce0000000000 */
[----:B------:R-:W0:Y:S01]  /*1ef0*/  F2I.FTZ.U32.TRUNC.NTZ R5, R4 ;  /* 0x0000000400057305 */ /* 0x000e22000021f000 */
[----:B-1----:R-:W-:-:S07]  /*1f00*/  VIADD R6, R6, 0xffffffe ;  /* 0x0ffffffe06067836 */ /* 0x002fce0000000000 */
[----:B------:R-:W1:Y:S01]  /*1f10*/  F2I.FTZ.U32.TRUNC.NTZ R7, R6 ;  /* 0x0000000600077305 */ /* 0x000e62000021f000 */
[----:B0-----:R-:W-:-:S04]  /*1f20*/  IMAD.MOV R4, RZ, RZ, -R5 ;  /* 0x000000ffff047224 */ /* 0x001fc800078e0a05 */
[----:B------:R-:W-:Y:S02]  /*1f30*/  IMAD R16, R4, R8, RZ ;  /* 0x0000000804107224 */ /* 0x000fe400078e02ff */
[----:B------:R-:W-:Y:S02]  /*1f40*/  IMAD.MOV.U32 R4, RZ, RZ, RZ ;  /* 0x000000ffff047224 */ /* 0x000fe400078e00ff */
[----:B-1----:R-:W-:Y:S02]  /*1f50*/  IMAD.MOV R15, RZ, RZ, -R7 ;  /* 0x000000ffff0f7224 */ /* 0x002fe400078e0a07 */
[----:B------:R-:W-:-:S04]  /*1f60*/  IMAD.HI.U32 R16, R5, R16, R4 ;  /* 0x0000001005107227 */ /* 0x000fc800078e0004 */
[----:B------:R-:W-:Y:S01]  /*1f70*/  IMAD R15, R15, R0, RZ ;  /* 0x000000000f0f7224 */ /* 0x000fe200078e02ff */
[----:B--2---:R-:W-:Y:S02]  /*1f80*/  IABS R9, R35 ;  /* 0x0000002300097213 */ /* 0x004fe40000000000 */
[----:B---3--:R-:W-:-:S03]  /*1f90*/  IABS R10, R36 ;  /* 0x00000024000a7213 */ /* 0x008fc60000000000 */
[----:B------:R-:W-:-:S04]  /*1fa0*/  IMAD.HI.U32 R12, R16, R9, RZ ;  /* 0x00000009100c7227 */ /* 0x000fc800078e00ff */
[----:B------:R-:W-:-:S04]  /*1fb0*/  IMAD.HI.U32 R11, R16, R10, RZ ;  /* 0x0000000a100b7227 */ /* 0x000fc800078e00ff */
[----:B------:R-:W-:Y:S02]  /*1fc0*/  IMAD.MOV R12, RZ, RZ, -R12 ;  /* 0x000000ffff0c7224 */ /* 0x000fe400078e0a0c */
[----:B------:R-:W-:Y:S02]  /*1fd0*/  IMAD.MOV R11, RZ, RZ, -R11 ;  /* 0x000000ffff0b7224 */ /* 0x000fe400078e0a0b */
[----:B------:R-:W-:-:S05]  /*1fe0*/  IMAD R9, R8, R12, R9 ;  /* 0x0000000c08097224 */ /* 0x000fca00078e0209 */
[----:B------:R-:W-:Y:S02]  /*1ff0*/  ISETP.GT.U32.AND P1, PT, R8, R9, PT ;  /* 0x000000090800720c */ /* 0x000fe40003f24070 */
[----:B----4-:R-:W-:-:S11]  /*2000*/  IABS R12, R39 ;  /* 0x00000027000c7213 */ /* 0x010fd60000000000 */
[----:B------:R-:W-:Y:S02]  /*2010*/  @!P1 IMAD.IADD R9, R9, 0x1, -R8 ;  /* 0x0000000109099824 */ /* 0x000fe400078e0a08 */
[----:B------:R-:W-:-:S04]  /*2020*/  IMAD.HI.U32 R17, R16, R12, RZ ;  /* 0x0000000c10117227 */ /* 0x000fc800078e00ff */
[----:B------:R-:W-:-:S04]  /*2030*/  IMAD.MOV R17, RZ, RZ, -R17 ;  /* 0x000000ffff117224 */ /* 0x000fc800078e0a11 */
[----:B------:R-:W-:Y:S01]  /*2040*/  IMAD R12, R8, R17, R12 ;  /* 0x00000011080c7224 */ /* 0x000fe200078e020c */
[----:B------:R-:W-:Y:S02]  /*2050*/  IABS R17, R43 ;  /* 0x0000002b00117213 */ /* 0x000fe40000000000 */
[----:B------:R-:W-:-:S05]  /*2060*/  IABS R6, R33 ;  /* 0x0000002100067213 */ /* 0x000fca0000000000 */
[----:B------:R-:W-:Y:S02]  /*2070*/  IMAD.MOV.U32 R5, RZ, RZ, R6 ;  /* 0x000000ffff057224 */ /* 0x000fe400078e0006 */
[----:B------:R-:W-:Y:S02]  /*2080*/  IMAD.MOV.U32 R6, RZ, RZ, RZ ;  /* 0x000000ffff067224 */ /* 0x000fe400078e00ff */
[----:B------:R-:W-:Y:S01]  /*2090*/  IMAD.HI.U32 R14, R16, R5, RZ ;  /* 0x00000005100e7227 */ /* 0x000fe200078e00ff */
[----:B------:R-:W-:-:S03]  /*20a0*/  IABS R4, R34 ;  /* 0x0000002200047213 */ /* 0x000fc60000000000 */
[----:B------:R-:W-:Y:S02]  /*20b0*/  IMAD.MOV R14, RZ, RZ, -R14 ;  /* 0x000000ffff0e7224 */ /* 0x000fe400078e0a0e */
[----:B------:R-:W-:-:S04]  /*20c0*/  IMAD.HI.U32 R6, R7, R15, R6 ;  /* 0x0000000f07067227 */ /* 0x000fc800078e0006 */
[----:B------:R-:W-:-:S04]  /*20d0*/  IMAD.HI.U32 R13, R16, R4, RZ ;  /* 0x00000004100d7227 */ /* 0x000fc800078e00ff */
[----:B------:R-:W-:Y:S02]  /*20e0*/  IMAD.MOV R13, RZ, RZ, -R13 ;  /* 0x000000ffff0d7224 */ /* 0x000fe400078e0a0d */
[C---:B------:R-:W-:Y:S01]  /*20f0*/  IMAD R5, R8.reuse, R14, R5 ;  /* 0x0000000e08057224 */ /* 0x040fe200078e0205 */
[----:B------:R-:W-:Y:S01]  /*2100*/  IABS R14, R37 ;  /* 0x00000025000e7213 */ /* 0x000fe20000000000 */
[C---:B------:R-:W-:Y:S01]  /*2110*/  IMAD R4, R8.reuse, R13, R4 ;  /* 0x0000000d08047224 */ /* 0x040fe200078e0204 */
[----:B------:R-:W-:Y:S01]  /*2120*/  IABS R13, R38 ;  /* 0x00000026000d7213 */ /* 0x000fe20000000000 */
[----:B------:R-:W-:Y:S01]  /*2130*/  IMAD R7, R8, R11, R10 ;  /* 0x0000000b08077224 */ /* 0x000fe200078e020a */
[----:B------:R-:W-:Y:S01]  /*2140*/  IABS R11, R40 ;  /* 0x00000028000b7213 */ /* 0x000fe20000000000 */
[----:B------:R-:W-:Y:S01]  /*2150*/  IMAD.HI.U32 R19, R16, R14, RZ ;  /* 0x0000000e10137227 */ /* 0x000fe200078e00ff */
[C---:B------:R-:W-:Y:S02]  /*2160*/  ISETP.GT.U32.AND P2, PT, R8.reuse, R4, PT ;  /* 0x000000040800720c */ /* 0x040fe40003f44070 */
[----:B------:R-:W-:Y:S01]  /*2170*/  ISETP.GT.U32.AND P6, PT, R8, R5, PT ;  /* 0x000000050800720c */ /* 0x000fe20003fc4070 */
[----:B------:R-:W-:Y:S01]  /*2180*/  IMAD.HI.U32 R18, R16, R13, RZ ;  /* 0x0000000d10127227 */ /* 0x000fe200078e00ff */
[----:B------:R-:W-:-:S02]  /*2190*/  ISETP.GT.U32.AND P5, PT, R8, R7, PT ;  /* 0x000000070800720c */ /* 0x000fc40003fa4070 */
[----:B------:R-:W-:Y:S01]  /*21a0*/  IABS R10, R60 ;  /* 0x0000003c000a7213 */ /* 0x000fe20000000000 */
[----:B------:R-:W-:-:S04]  /*21b0*/  IMAD.HI.U32 R16, R16, R11, RZ ;  /* 0x0000000b10107227 */ /* 0x000fc800078e00ff */
[----:B------:R-:W-:Y:S02]  /*21c0*/  IMAD.MOV R18, RZ, RZ, -R18 ;  /* 0x000000ffff127224 */ /* 0x000fe400078e0a12 */
[----:B------:R-:W-:Y:S02]  /*21d0*/  IMAD.MOV R16, RZ, RZ, -R16 ;  /* 0x000000ffff107224 */ /* 0x000fe400078e0a10 */
[C---:B------:R-:W-:Y:S02]  /*21e0*/  IMAD R13, R8.reuse, R18, R13 ;  /* 0x00000012080d7224 */ /* 0x040fe400078e020d */
[C---:B------:R-:W-:Y:S01]  /*21f0*/  IMAD R11, R8.reuse, R16, R11 ;  /* 0x00000010080b7224 */ /* 0x040fe200078e020b */
[----:B------:R-:W-:Y:S01]  /*2200*/  IABS R16, R42 ;  /* 0x0000002a00107213 */ /* 0x000fe20000000000 */
[----:B------:R-:W-:Y:S01]  /*2210*/  IMAD.MOV R19, RZ, RZ, -R19 ;  /* 0x000000ffff137224 */ /* 0x000fe200078e0a13 */
[----:B------:R-:W-:Y:S01]  /*2220*/  ISETP.GT.U32.AND P4, PT, R8, R13, PT ;  /* 0x0000000d0800720c */ /* 0x000fe20003f84070 */
[----:B------:R-:W-:Y:S01]  /*2230*/  @!P2 IMAD.IADD R4, R4, 0x1, -R8 ;  /* 0x000000010404a824 */ /* 0x000fe200078e0a08 */
[C---:B------:R-:W-:Y:S01]  /*2240*/  ISETP.GT.U32.AND P2, PT, R8.reuse, R11, PT ;  /* 0x0000000b0800720c */ /* 0x040fe20003f44070 */
[----:B------:R-:W-:-:S02]  /*2250*/  IMAD R14, R8, R19, R14 ;  /* 0x00000013080e7224 */ /* 0x000fc400078e020e */
[--C-:B------:R-:W-:Y:S01]  /*2260*/  @!P6 IMAD.IADD R5, R5, 0x1, -R8.reuse ;  /* 0x000000010505e824 */ /* 0x100fe200078e0a08 */
[C---:B------:R-:W-:Y:S01]  /*2270*/  ISETP.GT.U32.AND P6, PT, R8.reuse, R12, PT ;  /* 0x0000000c0800720c */ /* 0x040fe20003fc4070 */
[--C-:B------:R-:W-:Y:S01]  /*2280*/  @!P5 IMAD.IADD R7, R7, 0x1, -R8.reuse ;  /* 0x000000010707d824 */ /* 0x100fe200078e0a08 */
[----:B------:R-:W-:Y:S01]  /*2290*/  ISETP.GT.U32.AND P0, PT, R8, R14, PT ;  /* 0x0000000e0800720c */ /* 0x000fe20003f04070 */
[----:B------:R-:W-:Y:S01]  /*22a0*/  IMAD.HI.U32 R15, R6, R10, RZ ;  /* 0x0000000a060f7227 */ /* 0x000fe200078e00ff */
[C---:B------:R-:W-:Y:S02]  /*22b0*/  ISETP.GT.U32.AND P5, PT, R8.reuse, R4, PT ;  /* 0x000000040800720c */ /* 0x040fe40003fa4070 */
[C---:B------:R-:W-:Y:S01]  /*22c0*/  ISETP.GT.U32.AND P1, PT, R8.reuse, R5, PT ;  /* 0x000000050800720c */ /* 0x040fe20003f24070 */
[--C-:B------:R-:W-:Y:S01]  /*22d0*/  @!P4 IMAD.IADD R13, R13, 0x1, -R8.reuse ;  /* 0x000000010d0dc824 */ /* 0x100fe200078e0a08 */
[----:B------:R-:W-:Y:S01]  /*22e0*/  ISETP.GT.U32.AND P4, PT, R8, R7, PT ;  /* 0x000000070800720c */ /* 0x000fe20003f84070 */
[----:B------:R-:W-:-:S02]  /*22f0*/  @!P2 IMAD.IADD R11, R11, 0x1, -R8 ;  /* 0x000000010b0ba824 */ /* 0x000fc400078e0a08 */
[----:B------:R-:W-:Y:S02]  /*2300*/  IMAD.MOV R15, RZ, RZ, -R15 ;  /* 0x000000ffff0f7224 */ /* 0x000fe400078e0a0f */
[--C-:B------:R-:W-:Y:S01]  /*2310*/  @!P6 IMAD.IADD R12, R12, 0x1, -R8.reuse ;  /* 0x000000010c0ce824 */ /* 0x100fe200078e0a08 */
[----:B------:R-:W-:Y:S01]  /*2320*/  ISETP.GT.U32.AND P6, PT, R8, R11, PT ;  /* 0x0000000b0800720c */ /* 0x000fe20003fc4070 */
[--C-:B------:R-:W-:Y:S01]  /*2330*/  @!P0 IMAD.IADD R14, R14, 0x1, -R8.reuse ;  /* 0x000000010e0e8824 */ /* 0x100fe200078e0a08 */
[----:B------:R-:W-:Y:S01]  /*2340*/  ISETP.GT.U32.AND P0, PT, R8, R9, PT ;  /* 0x000000090800720c */ /* 0x000fe20003f04070 */
[--C-:B------:R-:W-:Y:S01]  /*2350*/  @!P5 IMAD.IADD R4, R4, 0x1, -R8.reuse ;  /* 0x000000010404d824 */ /* 0x100fe200078e0a08 */
[C---:B------:R-:W-:Y:S01]  /*2360*/  ISETP.GT.U32.AND P5, PT, R8.reuse, R12, PT ;  /* 0x0000000c0800720c */ /* 0x040fe20003fa4070 */
[--C-:B------:R-:W-:Y:S01]  /*2370*/  @!P1 IMAD.IADD R5, R5, 0x1, -R8.reuse ;  /* 0x0000000105059824 */ /* 0x100fe200078e0a08 */
[----:B------:R-:W-:Y:S01]  /*2380*/  ISETP.GT.U32.AND P2, PT, R8, R14, PT ;  /* 0x0000000e0800720c */ /* 0x000fe20003f44070 */
[----:B------:R-:W-:Y:S01]  /*2390*/  @!P4 IMAD.IADD R7, R7, 0x1, -R8 ;  /* 0x000000010707c824 */ /* 0x000fe200078e0a08 */
[----:B------:R-:W-:Y:S01]  /*23a0*/  ISETP.GE.AND P4, PT, R34, RZ, PT ;  /* 0x000000ff2200720c */ /* 0x000fe20003f86270 */
[----:B------:R-:W-:Y:S01]  /*23b0*/  IMAD.HI.U32 R22, R6, R21, RZ ;  /* 0x0000001506167227 */ /* 0x000fe200078e00ff */
[----:B------:R-:W-:-:S03]  /*23c0*/  ISETP.GT.U32.AND P1, PT, R8, R13, PT ;  /* 0x0000000d0800720c */ /* 0x000fc60003f24070 */
[--C-:B------:R-:W-:Y:S01]  /*23d0*/  @!P6 IMAD.IADD R11, R11, 0x1, -R8.reuse ;  /* 0x000000010b0be824 */ /* 0x100fe200078e0a08 */
[----:B------:R-:W-:Y:S01]  /*23e0*/  ISETP.GE.AND P6, PT, R37, RZ, PT ;  /* 0x000000ff2500720c */ /* 0x000fe20003fc6270 */
[--C-:B------:R-:W-:Y:S01]  /*23f0*/  @!P0 IMAD.IADD R9, R9, 0x1, -R8.reuse ;  /* 0x0000000109098824 */ /* 0x100fe200078e0a08 */
[----:B------:R-:W-:Y:S01]  /*2400*/  ISETP.GE.AND P0, PT, R33, RZ, PT ;  /* 0x000000ff2100720c */ /* 0x000fe20003f06270 */
[--C-:B------:R-:W-:Y:S01]  /*2410*/  @!P5 IMAD.IADD R12, R12, 0x1, -R8.reuse ;  /* 0x000000010c0cd824 */ /* 0x100fe200078e0a08 */
[----:B------:R-:W-:Y:S01]  /*2420*/  ISETP.GE.AND P5, PT, R36, RZ, PT ;  /* 0x000000ff2400720c */ /* 0x000fe20003fa6270 */
[----:B------:R-:W-:Y:S01]  /*2430*/  @!P2 IMAD.IADD R14, R14, 0x1, -R8 ;  /* 0x000000010e0ea824 */ /* 0x000fe200078e0a08 */
[----:B------:R-:W-:Y:S01]  /*2440*/  ISETP.GE.AND P2, PT, R35, RZ, PT ;  /* 0x000000ff2300720c */ /* 0x000fe20003f46270 */
[C---:B------:R-:W-:Y:S01]  /*2450*/  IMAD R10, R0.reuse, R15, R10 ;  /* 0x0000000f000a7224 */ /* 0x040fe200078e020a */
[----:B------:R-:W-:Y:S01]  /*2460*/  IABS R15, R41 ;  /* 0x00000029000f7213 */ /* 0x000fe20000000000 */
[----:B------:R-:W-:Y:S01]  /*2470*/  IMAD.MOV R22, RZ, RZ, -R22 ;  /* 0x000000ffff167224 */ /* 0x000fe200078e0a16 */
[----:B------:R-:W-:Y:S01]  /*2480*/  IABS R35, R46 ;  /* 0x0000002e00237213 */ /* 0x000fe20000000000 */
[----:B------:R-:W-:Y:S01]  /*2490*/  @!P4 IMAD.MOV R4, RZ, RZ, -R4 ;  /* 0x000000ffff04c224 */ /* 0x000fe200078e0a04 */
[C---:B------:R-:W-:Y:S01]  /*24a0*/  ISETP.GT.U32.AND P4, PT, R0.reuse, R10, PT ;  /* 0x0000000a0000720c */ /* 0x040fe20003f84070 */
[----:B------:R-:W-:-:S02]  /*24b0*/  IMAD R21, R0, R22, R21 ;  /* 0x0000001600157224 */ /* 0x000fc400078e0215 */
[----:B------:R-:W-:-:S04]  /*24c0*/  IMAD.HI.U32 R18, R6, R15, RZ ;  /* 0x0000000f06127227 */ /* 0x000fc800078e00ff */
[----:B------:R-:W-:Y:S01]  /*24d0*/  @!P1 IMAD.IADD R13, R13, 0x1, -R8 ;  /* 0x000000010d0d9824 */ /* 0x000fe200078e0a08 */
[----:B------:R-:W-:Y:S01]  /*24e0*/  ISETP.GE.AND P1, PT, R38, RZ, PT ;  /* 0x000000ff2600720c */ /* 0x000fe20003f26270 */
[----:B------:R-:W-:Y:S01]  /*24f0*/  @!P6 IMAD.MOV R14, RZ, RZ, -R14 ;  /* 0x000000ffff0ee224 */ /* 0x000fe200078e0a0e */
[----:B------:R-:W-:Y:S01]  /*2500*/  ISETP.GT.U32.AND P6, PT, R0, R21, PT ;  /* 0x000000150000720c */ /* 0x000fe20003fc4070 */
[----:B------:R-:W-:Y:S01]  /*2510*/  IMAD.HI.U32 R19, R6, R16, RZ ;  /* 0x0000001006137227 */ /* 0x000fe200078e00ff */
[----:B------:R-:W-:-:S03]  /*2520*/  IABS R8, R45 ;  /* 0x0000002d00087213 */ /* 0x000fc60000000000 */
[----:B------:R-:W-:Y:S02]  /*2530*/  IMAD.MOV R18, RZ, RZ, -R18 ;  /* 0x000000ffff127224 */ /* 0x000fe400078e0a12 */
[----:B------:R-:W-:Y:S01]  /*2540*/  @!P0 IMAD.MOV R5, RZ, RZ, -R5 ;  /* 0x000000ffff058224 */ /* 0x000fe200078e0a05 */
[----:B------:R-:W-:Y:S01]  /*2550*/  ISETP.GE.AND P0, PT, R39, RZ, PT ;  /* 0x000000ff2700720c */ /* 0x000fe20003f06270 */
[----:B------:R-:W-:Y:S01]  /*2560*/  @!P5 IMAD.MOV R7, RZ, RZ, -R7 ;  /* 0x000000ffff07d224 */ /* 0x000fe200078e0a07 */
[----:B------:R-:W-:Y:S01]  /*2570*/  ISETP.NE.AND P5, PT, R2, RZ, PT ;  /* 0x000000ff0200720c */ /* 0x000fe20003fa5270 */
[----:B------:R-:W-:Y:S01]  /*2580*/  @!P2 IMAD.MOV R9, RZ, RZ, -R9 ;  /* 0x000000ffff09a224 */ /* 0x000fe200078e0a09 */
[----:B------:R-:W-:Y:S01]  /*2590*/  ISETP.GE.AND P2, PT, R40, RZ, PT ;  /* 0x000000ff2800720c */ /* 0x000fe20003f46270 */
[----:B------:R-:W-:Y:S01]  /*25a0*/  IMAD.MOV R19, RZ, RZ, -R19 ;  /* 0x000000ffff137224 */ /* 0x000fe200078e0a13 */
[----:B------:R-:W-:Y:S01]  /*25b0*/  LOP3.LUT R2, RZ, R2, RZ, 0x33, !PT ;  /* 0x00000002ff027212 */ /* 0x000fe200078e33ff */
[C---:B------:R-:W-:Y:S01]  /*25c0*/  IMAD R15, R0.reuse, R18, R15 ;  /* 0x00000012000f7224 */ /* 0x040fe200078e020f */
[----:B------:R-:W-:Y:S01]  /*25d0*/  IABS R18, R44 ;  /* 0x0000002c00127213 */ /* 0x000fe20000000000 */
[----:B------:R-:W-:Y:S01]  /*25e0*/  IMAD R16, R0, R19, R16 ;  /* 0x0000001300107224 */ /* 0x000fe200078e0210 */
[----:B------:R-:W-:Y:S01]  /*25f0*/  SEL R3, R2, R5, !P5 ;  /* 0x0000000502037207 */ /* 0x000fe20006800000 */
[--C-:B------:R-:W-:Y:S01]  /*2600*/  @!P4 IMAD.IADD R10, R10, 0x1, -R0.reuse ;  /* 0x000000010a0ac824 */ /* 0x100fe200078e0a00 */
[----:B------:R-:W-:Y:S01]  /*2610*/  ISETP.GT.U32.AND P4, PT, R0, R15, PT ;  /* 0x0000000f0000720c */ /* 0x000fe20003f84070 */
[----:B------:R-:W-:Y:S01]  /*2620*/  IMAD.HI.U32 R20, R6, R17, RZ ;  /* 0x0000001106147227 */ /* 0x000fe200078e00ff */
[C---:B------:R-:W-:Y:S01]  /*2630*/  SEL R5, R2.reuse, R4, !P5 ;  /* 0x0000000402057207 */ /* 0x040fe20006800000 */
[----:B------:R0:W-:Y:S01]  /*2640*/  STL [R1+0x70], R3 ;  /* 0x0000700301007387 */ /* 0x0001e20000100800 */
[----:B------:R-:W-:Y:S01]  /*2650*/  SEL R4, R2, R9, !P5 ;  /* 0x0000000902047207 */ /* 0x000fe20006800000 */
[----:B------:R-:W-:Y:S01]  /*2660*/  @!P1 IMAD.MOV R13, RZ, RZ, -R13 ;  /* 0x000000ffff0d9224 */ /* 0x000fe200078e0a0d */
[C---:B------:R-:W-:Y:S01]  /*2670*/  ISETP.GT.U32.AND P1, PT, R0.reuse, R10, PT ;  /* 0x0000000a0000720c */ /* 0x040fe20003f24070 */
[----:B------:R-:W-:Y:S01]  /*2680*/  @!P6 IMAD.IADD R21, R21, 0x1, -R0 ;  /* 0x000000011515e824 */ /* 0x000fe200078e0a00 */
[----:B------:R-:W-:Y:S01]  /*2690*/  ISETP.GT.U32.AND P6, PT, R0, R16, PT ;  /* 0x000000100000720c */ /* 0x000fe20003fc4070 */
[----:B------:R1:W-:Y:S01]  /*26a0*/  STL [R1+0x6c], R5 ;  /* 0x00006c0501007387 */ /* 0x0003e20000100800 */
[----:B------:R-:W-:-:S02]  /*26b0*/  IMAD.MOV R20, RZ, RZ, -R20 ;  /* 0x000000ffff147224 */ /* 0x000fc400078e0a14 */
[----:B------:R-:W-:Y:S01]  /*26c0*/  @!P0 IMAD.MOV R12, RZ, RZ, -R12 ;  /* 0x000000ffff0c8224 */ /* 0x000fe200078e0a0c */
[----:B0-----:R-:W-:Y:S01]  /*26d0*/  SEL R3, R2, R7, !P5 ;  /* 0x0000000702037207 */ /* 0x001fe20006800000 */
[----:B------:R0:W-:Y:S01]  /*26e0*/  STL [R1+0x68], R4 ;  /* 0x0000680401007387 */ /* 0x0001e20000100800 */
[----:B------:R-:W-:Y:S01]  /*26f0*/  @!P2 IMAD.MOV R11, RZ, RZ, -R11 ;  /* 0x000000ffff0ba224 */ /* 0x000fe200078e0a0b */
[C---:B------:R-:W-:Y:S01]  /*2700*/  ISETP.GT.U32.AND P2, PT, R0.reuse, R21, PT ;  /* 0x000000150000720c */ /* 0x040fe20003f44070 */
[----:B------:R-:W-:Y:S01]  /*2710*/  IMAD R17, R0, R20, R17 ;  /* 0x0000001400117224 */ /* 0x000fe200078e0211 */
[----:B------:R2:W-:Y:S01]  /*2720*/  STL [R1+0x64], R3 ;  /* 0x0000640301007387 */ /* 0x0005e20000100800 */
[----:B-1----:R-:W-:Y:S01]  /*2730*/  SEL R5, R2, R14, !P5 ;  /* 0x0000000e02057207 */ /* 0x002fe20006800000 */
[--C-:B------:R-:W-:Y:S01]  /*2740*/  @!P4 IMAD.IADD R15, R15, 0x1, -R0.reuse ;  /* 0x000000010f0fc824 */ /* 0x100fe200078e0a00 */
[----:B------:R-:W-:Y:S01]  /*2750*/  ISETP.GE.AND P4, PT, R42, RZ, PT ;  /* 0x000000ff2a00720c */ /* 0x000fe20003f86270 */
[--C-:B------:R-:W-:Y:S01]  /*2760*/  @!P1 IMAD.IADD R10, R10, 0x1, -R0.reuse ;  /* 0x000000010a0a9824 */ /* 0x100fe200078e0a00 */
[----:B------:R-:W-:Y:S01]  /*2770*/  ISETP.GT.U32.AND P0, PT, R0, R17, PT ;  /* 0x000000110000720c */ /* 0x000fe20003f04070 */
[----:B------:R1:W-:Y:S01]  /*2780*/  STL [R1+0x60], R5 ;  /* 0x0000600501007387 */ /* 0x0003e20000100800 */
[----:B0-----:R-:W-:Y:S01]  /*2790*/  SEL R4, R2, R13, !P5 ;  /* 0x0000000d02047207 */ /* 0x001fe20006800000 */
[----:B------:R-:W-:Y:S01]  /*27a0*/  @!P6 IMAD.IADD R16, R16, 0x1, -R0 ;  /* 0x000000011010e824 */ /* 0x000fe200078e0a00 */
[----:B------:R-:W-:-:S02]  /*27b0*/  ISETP.GT.U32.AND P6, PT, R0, R15, PT ;  /* 0x0000000f0000720c */ /* 0x000fc40003fc4070 */
[C---:B--2---:R-:W-:Y:S01]  /*27c0*/  SEL R3, R2.reuse, R12, !P5 ;  /* 0x0000000c02037207 */ /* 0x044fe20006800000 */
[----:B------:R0:W-:Y:S01]  /*27d0*/  STL [R1+0x5c], R4 ;  /* 0x00005c0401007387 */ /* 0x0001e20000100800 */
[----:B------:R-:W-:Y:S01]  /*27e0*/  SEL R2, R2, R11, !P5 ;  /* 0x0000000b02027207 */ /* 0x000fe20006800000 */
[----:B------:R-:W-:Y:S01]  /*27f0*/  @!P2 IMAD.IADD R21, R21, 0x1, -R0 ;  /* 0x000000011515a824 */ /* 0x000fe200078e0a00 */
[----:B------:R-:W-:Y:S01]  /*2800*/  ISETP.GE.AND P5, PT, R61, RZ, PT ;  /* 0x000000ff3d00720c */ /* 0x000fe20003fa6270 */
[----:B------:R2:W-:Y:S01]  /*2810*/  STL [R1+0x58], R3 ;  /* 0x0000580301007387 */ /* 0x0005e20000100800 */
[----:B-1----:R-:W-:Y:S01]  /*2820*/  IMAD.MOV.U32 R5, RZ, RZ, R10 ;  /* 0x000000ffff057224 */ /* 0x002fe200078e000a */
[----:B------:R-:W-:Y:S01]  /*2830*/  ISETP.GE.AND P1, PT, R41, RZ, PT ;  /* 0x000000ff2900720c */ /* 0x000fe20003f26270 */
[----:B------:R-:W-:Y:S01]  /*2840*/  @!P0 IMAD.IADD R17, R17, 0x1, -R0 ;  /* 0x0000000111118824 */ /* 0x000fe200078e0a00 */
[----:B------:R1:W-:Y:S01]  /*2850*/  STL [R1+0x54], R2 ;  /* 0x0000540201007387 */ /* 0x0003e20000100800 */
[----:B------:R-:W-:Y:S01]  /*2860*/  @!P3 IMAD.MOV R5, RZ, RZ, -R5 ;  /* 0x000000ffff05b224 */ /* 0x000fe200078e0a05 */
[----:B------:R-:W-:Y:S01]  /*2870*/  ISETP.GT.U32.AND P0, PT, R0, R16, PT ;  /* 0x000000100000720c */ /* 0x000fe20003f04070 */
[----:B0-----:R-:W-:Y:S01]  /*2880*/  IMAD.HI.U32 R4, R6, R18, RZ ;  /* 0x0000001206047227 */ /* 0x001fe200078e00ff */
[----:B------:R-:W-:-:S02]  /*2890*/  ISETP.GT.U32.AND P2, PT, R0, R17, PT ;  /* 0x000000110000720c */ /* 0x000fc40003f44070 */
[----:B------:R0:W-:Y:S01]  /*28a0*/  STL [R1+0x10], R5 ;  /* 0x0000100501007387 */ /* 0x0001e20000100800 */
[----:B------:R-:W-:Y:S01]  /*28b0*/  IMAD.MOV R4, RZ, RZ, -R4 ;  /* 0x000000ffff047224 */ /* 0x000fe200078e0a04 */
[----:B------:R-:W-:Y:S01]  /*28c0*/  IABS R42, R47 ;  /* 0x0000002f002a7213 */ /* 0x000fe20000000000 */
[----:B--2---:R-:W-:Y:S02]  /*28d0*/  IMAD.MOV.U32 R3, RZ, RZ, R21 ;  /* 0x000000ffff037224 */ /* 0x004fe400078e0015 */
[----:B-1----:R-:W-:-:S04]  /*28e0*/  IMAD.HI.U32 R2, R6, R8, RZ ;  /* 0x0000000806027227 */ /* 0x002fc800078e00ff */
[C---:B------:R-:W-:Y:S01]  /*28f0*/  IMAD R18, R0.reuse, R4, R18 ;  /* 0x0000000400127224 */ /* 0x040fe200078e0212 */
[----:B------:R-:W-:Y:S01]  /*2900*/  IABS R4, R48 ;  /* 0x0000003000047213 */ /* 0x000fe20000000000 */
[----:B------:R-:W-:Y:S02]  /*2910*/  IMAD.MOV R2, RZ, RZ, -R2 ;  /* 0x000000ffff027224 */ /* 0x000fe400078e0a02 */
[----:B------:R-:W-:Y:S01]  /*2920*/  @!P6 IMAD.IADD R15, R15, 0x1, -R0 ;  /* 0x000000010f0fe824 */ /* 0x000fe200078e0a00 */
[C---:B------:R-:W-:Y:S01]  /*2930*/  ISETP.GT.U32.AND P3, PT, R0.reuse, R18, PT ;  /* 0x000000120000720c */ /* 0x040fe20003f64070 */
[----:B------:R-:W-:Y:S02]  /*2940*/  IMAD R8, R0, R2, R8 ;  /* 0x0000000200087224 */ /* 0x000fe400078e0208 */
[----:B------:R-:W-:Y:S01]  /*2950*/  @!P5 IMAD.MOV R3, RZ, RZ, -R3 ;  /* 0x000000ffff03d224 */ /* 0x000fe200078e0a03 */
[----:B------:R-:W-:Y:S01]  /*2960*/  ISETP.GE.AND P5, PT, R43, RZ, PT ;  /* 0x000000ff2b00720c */ /* 0x000fe20003fa6270 */
[----:B------:R-:W-:Y:S01]  /*2970*/  IMAD.HI.U32 R2, R6, R35, RZ ;  /* 0x0000002306027227 */ /* 0x000fe200078e00ff */
[----:B------:R-:W-:-:S02]  /*2980*/  ISETP.GT.U32.AND P6, PT, R0, R8, PT ;  /* 0x000000080000720c */ /* 0x000fc40003fc4070 */
[----:B------:R1:W-:Y:S01]  /*2990*/  STL [R1+0xc], R3 ;  /* 0x00000c0301007387 */ /* 0x0003e20000100800 */
[----:B------:R-:W-:Y:S01]  /*29a0*/  @!P0 IMAD.IADD R16, R16, 0x1, -R0 ;  /* 0x0000000110108824 */ /* 0x000fe200078e0a00 */
[----:B------:R-:W-:Y:S01]  /*29b0*/  ISETP.GE.AND P0, PT, R44, RZ, PT ;  /* 0x000000ff2c00720c */ /* 0x000fe20003f06270 */
[----:B------:R-:W-:Y:S02]  /*29c0*/  IMAD.MOV R2, RZ, RZ, -R2 ;  /* 0x000000ffff027224 */ /* 0x000fe400078e0a02 */
[----:B------:R-:W-:Y:S01]  /*29d0*/  @!P3 IMAD.IADD R18, R18, 0x1, -R0 ;  /* 0x000000011212b824 */ /* 0x000fe200078e0a00 */
[----:B------:R-:W-:Y:S01]  /*29e0*/  ISETP.GE.AND P3, PT, R46, RZ, PT ;  /* 0x000000ff2e00720c */ /* 0x000fe20003f66270 */
[----:B------:R-:W-:Y:S02]  /*29f0*/  IMAD R35, R0, R2, R35 ;  /* 0x0000000200237224 */ /* 0x000fe400078e0223 */
[----:B0-----:R-:W-:Y:S02]  /*2a00*/  IMAD.MOV.U32 R5, RZ, RZ, R16 ;  /* 0x000000ffff057224 */ /* 0x001fe400078e0010 */
[----:B-1----:R-:W-:-:S02]  /*2a10*/  IMAD.MOV.U32 R3, RZ, RZ, R15 ;  /* 0x000000ffff037224 */ /* 0x002fc400078e000f */
[--C-:B------:R-:W-:Y:S02]  /*2a20*/  @!P6 IMAD.IADD R8, R8, 0x1, -R0.reuse ;  /* 0x000000010808e824 */ /* 0x100fe400078e0a00 */
[----:B------:R-:W-:Y:S01]  /*2a30*/  @!P1 IMAD.MOV R3, RZ, RZ, -R3 ;  /* 0x000000ffff039224 */ /* 0x000fe200078e0a03 */
[C---:B------:R-:W-:Y:S01]  /*2a40*/  ISETP.GT.U32.AND P1, PT, R0.reuse, R18, PT ;  /* 0x000000120000720c */ /* 0x040fe20003f24070 */
[----:B------:R-:W-:Y:S01]  /*2a50*/  @!P4 IMAD.MOV R5, RZ, RZ, -R5 ;  /* 0x000000ffff05c224 */ /* 0x000fe200078e0a05 */
[C---:B------:R-:W-:Y:S01]  /*2a60*/  ISETP.GT.U32.AND P6, PT, R0.reuse, R8, PT ;  /* 0x000000080000720c */ /* 0x040fe20003fc4070 */
[----:B------:R-:W-:Y:S01]  /*2a70*/  @!P2 IMAD.IADD R17, R17, 0x1, -R0 ;  /* 0x000000011111a824 */ /* 0x000fe200078e0a00 */
[----:B------:R-:W-:Y:S01]  /*2a80*/  ISETP.GT.U32.AND P4, PT, R0, R35, PT ;  /* 0x000000230000720c */ /* 0x000fe20003f84070 */
[----:B------:R-:W-:Y:S01]  /*2a90*/  IMAD.HI.U32 R2, R6, R42, RZ ;  /* 0x0000002a06027227 */ /* 0x000fe200078e00ff */
[----:B------:R-:W-:Y:S01]  /*2aa0*/  ISETP.GE.AND P2, PT, R45, RZ, PT ;  /* 0x000000ff2d00720c */ /* 0x000fe20003f46270 */
[----:B------:R0:W-:Y:S02]  /*2ab0*/  STL [R1+0x8], R3 ;  /* 0x0000080301007387 */ /* 0x0001e40000100800 */
[----:B------:R-:W-:-:S02]  /*2ac0*/  IMAD.MOV R2, RZ, RZ, -R2 ;  /* 0x000000ffff027224 */ /* 0x000fc400078e0a02 */
[----:B------:R1:W-:Y:S02]  /*2ad0*/  STL [R1+0x4], R5 ;  /* 0x0000040501007387 */ /* 0x0003e40000100800 */
[----:B------:R-:W-:Y:S01]  /*2ae0*/  @!P1 IMAD.IADD R18, R18, 0x1, -R0 ;  /* 0x0000000112129824 */ /* 0x000fe200078e0a00 */
[----:B------:R-:W-:Y:S01]  /*2af0*/  ISETP.GE.AND P1, PT, R48, RZ, PT ;  /* 0x000000ff3000720c */ /* 0x000fe20003f26270 */
[----:B------:R-:W-:-:S04]  /*2b00*/  IMAD.HI.U32 R48, R6, R4, RZ ;  /* 0x0000000406307227 */ /* 0x000fc800078e00ff */
[----:B------:R-:W-:Y:S02]  /*2b10*/  @!P6 IMAD.IADD R8, R8, 0x1, -R0 ;  /* 0x000000010808e824 */ /* 0x000fe400078e0a00 */
[----:B------:R-:W-:Y:S02]  /*2b20*/  IMAD.MOV R48, RZ, RZ, -R48 ;  /* 0x000000ffff307224 */ /* 0x000fe400078e0a30 */
[----:B------:R-:W-:Y:S02]  /*2b30*/  IMAD.MOV.U32 R61, RZ, RZ, R18 ;  /* 0x000000ffff3d7224 */ /* 0x000fe400078e0012 */
[----:B------:R-:W-:Y:S01]  /*2b40*/  @!P4 IMAD.IADD R35, R35, 0x1, -R0 ;  /* 0x000000012323c824 */ /* 0x000fe200078e0a00 */
[----:B------:R-:W-:Y:S01]  /*2b50*/  ISETP.GE.AND P4, PT, R49, RZ, PT ;  /* 0x000000ff3100720c */ /* 0x000fe20003f86270 */
[C---:B------:R-:W-:Y:S01]  /*2b60*/  IMAD R42, R0.reuse, R2, R42 ;  /* 0x00000002002a7224 */ /* 0x040fe200078e022a */
[----:B------:R-:W-:Y:S01]  /*2b70*/  IABS R2, R51 ;  /* 0x0000003300027213 */ /* 0x000fe20000000000 */
[----:B------:R-:W-:-:S02]  /*2b80*/  IMAD R48, R0, R48, R4 ;  /* 0x0000003000307224 */ /* 0x000fc400078e0204 */
[----:B------:R-:W-:Y:S01]  /*2b90*/  IMAD.MOV.U32 R27, RZ, RZ, R8 ;  /* 0x000000ffff1b7224 */ /* 0x000fe200078e0008 */
[C---:B------:R-:W-:Y:S01]  /*2ba0*/  ISETP.GT.U32.AND P6, PT, R0.reuse, R42, PT ;  /* 0x0000002a0000720c */ /* 0x040fe20003fc4070 */
[----:B------:R-:W-:Y:S01]  /*2bb0*/  @!P0 IMAD.MOV R61, RZ, RZ, -R61 ;  /* 0x000000ffff3d8224 */ /* 0x000fe200078e0a3d */
[C---:B------:R-:W-:Y:S01]  /*2bc0*/  ISETP.GT.U32.AND P0, PT, R0.reuse, R35, PT ;  /* 0x000000230000720c */ /* 0x040fe20003f04070 */
[----:B------:R-:W-:Y:S01]  /*2bd0*/  @!P2 IMAD.MOV R27, RZ, RZ, -R27 ;  /* 0x000000ffff1ba224 */ /* 0x000fe200078e0a1b */
[----:B------:R-:W-:Y:S01]  /*2be0*/  ISETP.GT.U32.AND P2, PT, R0, R48, PT ;  /* 0x000000300000720c */ /* 0x000fe20003f44070 */
[----:B0-----:R-:W-:Y:S02]  /*2bf0*/  IMAD.MOV.U32 R3, RZ, RZ, R17 ;  /* 0x000000ffff037224 */ /* 0x001fe400078e0011 */
[----:B------:R-:W-:-:S04]  /*2c00*/  IMAD.HI.U32 R4, R6, R2, RZ ;  /* 0x0000000206047227 */ /* 0x000fc800078e00ff */
[----:B------:R-:W-:Y:S01]  /*2c10*/  @!P5 IMAD.MOV R3, RZ, RZ, -R3 ;  /* 0x000000ffff03d224 */ /* 0x000fe200078e0a03 */
[----:B------:R-:W-:Y:S01]  /*2c20*/  ISETP.GE.AND P5, PT, R47, RZ, PT ;  /* 0x000000ff2f00720c */ /* 0x000fe20003fa6270 */
[----:B------:R-:W-:Y:S02]  /*2c30*/  IMAD.MOV.U32 R47, RZ, RZ, R52 ;  /* 0x000000ffff2f7224 */ /* 0x000fe400078e0034 */
[----:B------:R-:W-:Y:S01]  /*2c40*/  IMAD.MOV.U32 R52, RZ, RZ, R53 ;  /* 0x000000ffff347224 */ /* 0x000fe200078e0035 */
[----:B------:R-:W-:Y:S01]  /*2c50*/  STL [R1], R3 ;  /* 0x0000000301007387 */ /* 0x000fe20000100800 */
[----:B------:R-:W-:Y:S01]  /*2c60*/  @!P0 IMAD.IADD R35, R35, 0x1, -R0 ;  /* 0x0000000123238824 */ /* 0x000fe200078e0a00 */
[----:B------:R-:W-:Y:S01]  /*2c70*/  ISETP.GE.AND P0, PT, R51, RZ, PT ;  /* 0x000000ff3300720c */ /* 0x000fe20003f06270 */
[----:B------:R-:W-:Y:S01]  /*2c80*/  IMAD.MOV.U32 R53, RZ, RZ, R56 ;  /* 0x000000ffff357224 */ /* 0x000fe200078e0038 */
[----:B------:R-:W-:Y:S01]  /*2c90*/  IABS R56, R49 ;  /* 0x0000003100387213 */ /* 0x000fe20000000000 */
[----:B------:R-:W-:Y:S01]  /*2ca0*/  @!P6 IMAD.IADD R42, R42, 0x1, -R0 ;  /* 0x000000012a2ae824 */ /* 0x000fe200078e0a00 */
[----:B------:R-:W-:Y:S01]  /*2cb0*/  STL [R1+0x4120], R61 ;  /* 0x0041203d01007387 */ /* 0x000fe20000100800 */
[----:B------:R-:W-:-:S02]  /*2cc0*/  IMAD.MOV.U32 R51, RZ, RZ, R52 ;  /* 0x000000ffff337224 */ /* 0x000fc400078e0034 */
[----:B------:R-:W-:Y:S01]  /*2cd0*/  IMAD.MOV.U32 R52, RZ, RZ, R57 ;  /* 0x000000ffff347224 */ /* 0x000fe200078e0039 */
[----:B------:R-:W-:Y:S01]  /*2ce0*/  IABS R57, R54 ;  /* 0x0000003600397213 */ /* 0x000fe20000000000 */
[----:B------:R-:W-:Y:S01]  /*2cf0*/  @!P2 IMAD.IADD R48, R48, 0x1, -R0 ;  /* 0x000000013030a824 */ /* 0x000fe200078e0a00 */
[----:B------:R-:W-:Y:S01]  /*2d00*/  ISETP.GT.U32.AND P6, PT, R0, R42, PT ;  /* 0x0000002a0000720c */ /* 0x000fe20003fc4070 */
[----:B------:R-:W-:Y:S01]  /*2d10*/  IMAD.MOV R4, RZ, RZ, -R4 ;  /* 0x000000ffff047224 */ /* 0x000fe200078e0a04 */
[----:B------:R-:W-:Y:S01]  /*2d20*/  STL [R1+0x4124], R27 ;  /* 0x0041241b01007387 */ /* 0x000fe20000100800 */
[----:B-1----:R-:W-:Y:S01]  /*2d30*/  IMAD.HI.U32 R5, R6, R56, RZ ;  /* 0x0000003806057227 */ /* 0x002fe200078e00ff */
[C---:B------:R-:W-:Y:S02]  /*2d40*/  ISETP.GT.U32.AND P2, PT, R0.reuse, R48, PT ;  /* 0x000000300000720c */ /* 0x040fe40003f44070 */
[----:B------:R-:W-:Y:S01]  /*2d50*/  IABS R18, R51 ;  /* 0x0000003300127213 */ /* 0x000fe20000000000 */
[----:B------:R-:W-:-:S02]  /*2d60*/  IMAD R2, R0, R4, R2 ;  /* 0x0000000400027224 */ /* 0x000fc400078e0202 */
[----:B------:R-:W-:-:S04]  /*2d70*/  IMAD.HI.U32 R4, R6, R57, RZ ;  /* 0x0000003906047227 */ /* 0x000fc800078e00ff */
[----:B------:R-:W-:Y:S02]  /*2d80*/  IMAD.MOV R5, RZ, RZ, -R5 ;  /* 0x000000ffff057224 */ /* 0x000fe400078e0a05 */
[----:B------:R-:W-:Y:S02]  /*2d90*/  IMAD.MOV R4, RZ, RZ, -R4 ;  /* 0x000000ffff047224 */ /* 0x000fe400078e0a04 */
[C---:B------:R-:W-:Y:S02]  /*2da0*/  IMAD R56, R0.reuse, R5, R56 ;  /* 0x0000000500387224 */ /* 0x040fe400078e0238 */
[----:B------:R-:W-:Y:S02]  /*2db0*/  IMAD R57, R0, R4, R57 ;  /* 0x0000000400397224 */ /* 0x000fe400078e0239 */
[--C-:B------:R-:W-:Y:S01]  /*2dc0*/  @!P6 IMAD.IADD R42, R42, 0x1, -R0.reuse ;  /* 0x000000012a2ae824 */ /* 0x100fe200078e0a00 */
[C---:B------:R-:W-:Y:S01]  /*2dd0*/  ISETP.GT.U32.AND P6, PT, R0.reuse, R56, PT ;  /* 0x000000380000720c */ /* 0x040fe20003fc4070 */
[----:B------:R-:W-:Y:S01]  /*2de0*/  @!P3 IMAD.MOV R35, RZ, RZ, -R35 ;  /* 0x000000ffff23b224 */ /* 0x000fe200078e0a23 */
[----:B------:R-:W-:Y:S01]  /*2df0*/  ISETP.GT.U32.AND P3, PT, R0, R2, PT ;  /* 0x000000020000720c */ /* 0x000fe20003f64070 */
[----:B------:R-:W-:Y:S01]  /*2e00*/  @!P2 IMAD.IADD R48, R48, 0x1, -R0 ;  /* 0x000000013030a824 */ /* 0x000fe200078e0a00 */
[----:B------:R-:W-:Y:S01]  /*2e10*/  ISETP.GT.U32.AND P2, PT, R0, R57, PT ;  /* 0x000000390000720c */ /* 0x000fe20003f44070 */
[----:B------:R-:W-:Y:S01]  /*2e20*/  @!P5 IMAD.MOV R42, RZ, RZ, -R42 ;  /* 0x000000ffff2ad224 */ /* 0x000fe200078e0a2a */
[----:B------:R-:W-:Y:S01]  /*2e30*/  ISETP.GE.AND P5, PT, R54, RZ, PT ;  /* 0x000000ff3600720c */ /* 0x000fe20003fa6270 */
[----:B------:R-:W-:Y:S01]  /*2e40*/  IMAD.MOV.U32 R49, RZ, RZ, R50 ;  /* 0x000000ffff317224 */ /* 0x000fe200078e0032 */
[----:B------:R-:W-:Y:S01]  /*2e50*/  IABS R50, R47 ;  /* 0x0000002f00327213 */ /* 0x000fe20000000000 */
[----:B------:R-:W-:Y:S01]  /*2e60*/  @!P1 IMAD.MOV R48, RZ, RZ, -R48 ;  /* 0x000000ffff309224 */ /* 0x000fe200078e0a30 */
[----:B------:R-:W-:Y:S01]  /*2e70*/  STL [R1+0x4128], R35 ;  /* 0x0041282301007387 */ /* 0x000fe20000100800 */
[----:B------:R-:W-:Y:S01]  /*2e80*/  IMAD.MOV.U32 R54, RZ, RZ, R55 ;  /* 0x000000ffff367224 */ /* 0x000fe200078e0037 */
[----:B------:R-:W-:Y:S01]  /*2e90*/  IABS R55, R49 ;  /* 0x0000003100377213 */ /* 0x000fe20000000000 */
[--C-:B------:R-:W-:Y:S01]  /*2ea0*/  @!P6 IMAD.IADD R56, R56, 0x1, -R0.reuse ;  /* 0x000000013838e824 */ /* 0x100fe200078e0a00 */
[----:B------:R-:W-:Y:S01]  /*2eb0*/  STL [R1+0x412c], R42 ;  /* 0x00412c2a01007387 */ /* 0x000fe20000100800 */
[--C-:B------:R-:W-:Y:S01]  /*2ec0*/  @!P3 IMAD.IADD R2, R2, 0x1, -R0.reuse ;  /* 0x000000010202b824 */ /* 0x100fe200078e0a00 */
[----:B------:R-:W-:Y:S01]  /*2ed0*/  IABS R36, R54 ;  /* 0x0000003600247213 */ /* 0x000fe20000000000 */
[----:B------:R-:W-:Y:S01]  /*2ee0*/  @!P2 IMAD.IADD R57, R57, 0x1, -R0 ;  /* 0x000000013939a824 */ /* 0x000fe200078e0a00 */
[----:B------:R-:W-:Y:S01]  /*2ef0*/  ISETP.GT.U32.AND P6, PT, R0, R56, PT ;  /* 0x000000380000720c */ /* 0x000fe20003fc4070 */
[----:B------:R-:W-:Y:S01]  /*2f00*/  IMAD.HI.U32 R5, R6, R50, RZ ;  /* 0x0000003206057227 */ /* 0x000fe200078e00ff */
[C---:B------:R-:W-:Y:S01]  /*2f10*/  ISETP.GT.U32.AND P3, PT, R0.reuse, R2, PT ;  /* 0x000000020000720c */ /* 0x040fe20003f64070 */
[----:B------:R-:W-:Y:S01]  /*2f20*/  STL [R1+0x4130], R48 ;  /* 0x0041303001007387 */ /* 0x000fe20000100800 */
[----:B------:R-:W-:Y:S01]  /*2f30*/  ISETP.GT.U32.AND P2, PT, R0, R57, PT ;  /* 0x000000390000720c */ /* 0x000fe20003f44070 */
[----:B------:R-:W-:-:S02]  /*2f40*/  IMAD.MOV R5, RZ, RZ, -R5 ;  /* 0x000000ffff057224 */ /* 0x000fc400078e0a05 */
[----:B------:R-:W-:-:S04]  /*2f50*/  IMAD.HI.U32 R4, R6, R55, RZ ;  /* 0x0000003706047227 */ /* 0x000fc800078e00ff */
[----:B------:R-:W-:Y:S01]  /*2f60*/  IMAD R50, R0, R5, R50 ;  /* 0x0000000500327224 */ /* 0x000fe200078e0232 */
[----:B------:R-:W-:Y:S01]  /*2f70*/  IABS R5, R53 ;  /* 0x0000003500057213 */ /* 0x000fe20000000000 */
[--C-:B------:R-:W-:Y:S01]  /*2f80*/  @!P6 IMAD.IADD R56, R56, 0x1, -R0.reuse ;  /* 0x000000013838e824 */ /* 0x100fe200078e0a00 */
[----:B------:R-:W-:Y:S01]  /*2f90*/  IABS R13, R58 ;  /* 0x0000003a000d7213 */ /* 0x000fe20000000000 */
[--C-:B------:R-:W-:Y:S01]  /*2fa0*/  @!P3 IMAD.IADD R2, R2, 0x1, -R0.reuse ;  /* 0x000000010202b824 */ /* 0x100fe200078e0a00 */
[----:B------:R-:W-:Y:S01]  /*2fb0*/  ISETP.GT.U32.AND P1, PT, R0, R50, PT ;  /* 0x000000320000720c */ /* 0x000fe20003f24070 */
[----:B------:R-:W-:Y:S01]  /*2fc0*/  @!P2 IMAD.IADD R57, R57, 0x1, -R0 ;  /* 0x000000013939a824 */ /* 0x000fe200078e0a00 */
[----:B------:R-:W-:Y:S01]  /*2fd0*/  ISETP.GE.AND P2, PT, R53, RZ, PT ;  /* 0x000000ff3500720c */ /* 0x000fe20003f46270 */
[----:B------:R-:W-:Y:S01]  /*2fe0*/  @!P4 IMAD.MOV R56, RZ, RZ, -R56 ;  /* 0x000000ffff38c224 */ /* 0x000fe200078e0a38 */
[----:B------:R-:W-:Y:S01]  /*2ff0*/  ISETP.GE.AND P6, PT, R47, RZ, PT ;  /* 0x000000ff2f00720c */ /* 0x000fe20003fc6270 */
[----:B------:R-:W-:Y:S01]  /*3000*/  @!P0 IMAD.MOV R2, RZ, RZ, -R2 ;  /* 0x000000ffff028224 */ /* 0x000fe200078e0a02 */
[----:B------:R-:W-:Y:S01]  /*3010*/  ISETP.GE.AND P4, PT, R49, RZ, PT ;  /* 0x000000ff3100720c */ /* 0x000fe20003f86270 */
[----:B------:R-:W-:Y:S01]  /*3020*/  @!P5 IMAD.MOV R57, RZ, RZ, -R57 ;  /* 0x000000ffff39d224 */ /* 0x000fe200078e0a39 */
[----:B------:R0:W-:Y:S01]  /*3030*/  STL [R1+0x4134], R56 ;  /* 0x0041343801007387 */ /* 0x0001e20000100800 */
[----:B------:R-:W-:Y:S01]  /*3040*/  ISETP.GE.AND P5, PT, R54, RZ, PT ;  /* 0x000000ff3600720c */ /* 0x000fe20003fa6270 */
[----:B------:R-:W-:Y:S01]  /*3050*/  IMAD.MOV R4, RZ, RZ, -R4 ;  /* 0x000000ffff047224 */ /* 0x000fe200078e0a04 */
[----:B------:R-:W-:Y:S01]  /*3060*/  ISETP.GE.AND P0, PT, R51, RZ, PT ;  /* 0x000000ff3300720c */ /* 0x000fe20003f06270 */
[----:B------:R-:W-:Y:S01]  /*3070*/  STL [R1+0x4138], R2 ;  /* 0x0041380201007387 */ /* 0x000fe20000100800 */
[----:B------:R-:W-:-:S02]  /*3080*/  @!P1 IMAD.IADD R50, R50, 0x1, -R0 ;  /* 0x0000000132329824 */ /* 0x000fc400078e0a00 */
[----:B------:R-:W-:Y:S01]  /*3090*/  IMAD R55, R0, R4, R55 ;  /* 0x0000000400377224 */ /* 0x000fe200078e0237 */
[----:B------:R-:W-:Y:S01]  /*30a0*/  STL [R1+0x413c], R57 ;  /* 0x00413c3901007387 */ /* 0x000fe20000100800 */
[----:B------:R-:W-:Y:S01]  /*30b0*/  IMAD.HI.U32 R4, R6, R18, RZ ;  /* 0x0000001206047227 */ /* 0x000fe200078e00ff */
[C---:B------:R-:W-:Y:S02]  /*30c0*/  ISETP.GT.U32.AND P1, PT, R0.reuse, R50, PT ;  /* 0x000000320000720c */ /* 0x040fe40003f24070 */
[----:B------:R-:W2:Y:S01]  /*30d0*/  LDL.LU R53, [R1+0x36c] ;  /* 0x00036c0001357983 */ /* 0x000ea20000300800 */
[----:B------:R-:W-:Y:S01]  /*30e0*/  IMAD.MOV R4, RZ, RZ, -R4 ;  /* 0x000000ffff047224 */ /* 0x000fe200078e0a04 */
[----:B------:R-:W-:Y:S01]  /*30f0*/  ISETP.GT.U32.AND P3, PT, R0, R55, PT ;  /* 0x000000370000720c */ /* 0x000fe20003f64070 */
[----:B------:R-:W-:Y:S01]  /*3100*/  IMAD.HI.U32 R7, R6, R5, RZ ;  /* 0x0000000506077227 */ /* 0x000fe200078e00ff */
[----:B------:R-:W3:Y:S03]  /*3110*/  LDL.LU R54, [R1+0x370] ;  /* 0x0003700001367983 */ /* 0x000ee60000300800 */
[----:B------:R-:W-:-:S02]  /*3120*/  IMAD R18, R0, R4, R18 ;  /* 0x0000000400127224 */ /* 0x000fc400078e0212 */
[----:B------:R-:W-:Y:S02]  /*3130*/  IMAD.MOV R7, RZ, RZ, -R7 ;  /* 0x000000ffff077224 */ /* 0x000fe400078e0a07 */
[--C-:B------:R-:W-:Y:S01]  /*3140*/  @!P1 IMAD.IADD R50, R50, 0x1, -R0.reuse ;  /* 0x0000000132329824 */ /* 0x100fe200078e0a00 */
[C---:B------:R-:W-:Y:S01]  /*3150*/  ISETP.GT.U32.AND P1, PT, R0.reuse, R18, PT ;  /* 0x000000120000720c */ /* 0x040fe20003f24070 */
[----:B------:R-:W-:Y:S02]  /*3160*/  IMAD R5, R0, R7, R5 ;  /* 0x0000000700057224 */ /* 0x000fe400078e0205 */
[----:B------:R-:W-:Y:S02]  /*3170*/  @!P3 IMAD.IADD R55, R55, 0x1, -R0 ;  /* 0x000000013737b824 */ /* 0x000fe400078e0a00 */
[----:B------:R-:W-:-:S03]  /*3180*/  IMAD.HI.U32 R7, R6, R13, RZ ;  /* 0x0000000d06077227 */ /* 0x000fc600078e00ff */
[----:B------:R-:W-:-:S05]  /*3190*/  ISETP.GT.U32.AND P3, PT, R0, R55, PT ;  /* 0x000000370000720c */ /* 0x000fca0003f64070 */
[----:B------:R-:W-:-:S05]  /*31a0*/  @!P1 IMAD.IADD R18, R18, 0x1, -R0 ;  /* 0x0000000112129824 */ /* 0x000fca00078e0a00 */
[----:B------:R-:W-:Y:S01]  /*31b0*/  ISETP.GT.U32.AND P1, PT, R0, R18, PT ;  /* 0x000000120000720c */ /* 0x000fe20003f24070 */
[----:B------:R-:W-:-:S04]  /*31c0*/  IMAD.MOV R7, RZ, RZ, -R7 ;  /* 0x000000ffff077224 */ /* 0x000fc800078e0a07 */
[----:B------:R-:W-:Y:S02]  /*31d0*/  IMAD R13, R0, R7, R13 ;  /* 0x00000007000d7224 */ /* 0x000fe400078e020d */
[----:B------:R-:W-:-:S06]  /*31e0*/  @!P3 IMAD.IADD R55, R55, 0x1, -R0 ;  /* 0x000000013737b824 */ /* 0x000fcc00078e0a00 */
[----:B------:R-:W-:Y:S01]  /*31f0*/  @!P1 IMAD.IADD R18, R18, 0x1, -R0 ;  /* 0x0000000112129824 */ /* 0x000fe200078e0a00 */
[----:B------:R-:W-:Y:S01]  /*3200*/  ISETP.GT.U32.AND P1, PT, R0, R13, PT ;  /* 0x0000000d0000720c */ /* 0x000fe20003f24070 */
[----:B------:R-:W-:Y:S02]  /*3210*/  @!P6 IMAD.MOV R50, RZ, RZ, -R50 ;  /* 0x000000ffff32e224 */ /* 0x000fe400078e0a32 */
[----:B------:R-:W-:Y:S01]  /*3220*/  @!P4 IMAD.MOV R55, RZ, RZ, -R55 ;  /* 0x000000ffff37c224 */ /* 0x000fe200078e0a37 */
[----:B------:R-:W-:Y:S01]  /*3230*/  ISETP.GE.AND P3, PT, R58, RZ, PT ;  /* 0x000000ff3a00720c */ /* 0x000fe20003f66270 */
[----:B------:R-:W-:Y:S01]  /*3240*/  @!P0 IMAD.MOV R18, RZ, RZ, -R18 ;  /* 0x000000ffff128224 */ /* 0x000fe200078e0a12 */
[----:B------:R-:W-:Y:S01]  /*3250*/  STL [R1+0x4144], R50 ;  /* 0x0041443201007387 */ /* 0x000fe20000100800 */
[----:B------:R-:W-:-:S03]  /*3260*/  IABS R29, R59 ;  /* 0x0000003b001d7213 */ /* 0x000fc60000000000 */
[----:B------:R-:W4:Y:S03]  /*3270*/  LDL.LU R58, [R1+0x374] ;  /* 0x00037400013a7983 */ /* 0x000f260000300800 */
[----:B------:R-:W-:Y:S01]  /*3280*/  @!P1 IMAD.IADD R13, R13, 0x1, -R0 ;  /* 0x000000010d0d9824 */ /* 0x000fe200078e0a00 */
[----:B------:R-:W4:Y:S01]  /*3290*/  LDL.LU R51, [R1+0x378] ;  /* 0x0003780001337983 */ /* 0x000f220000300800 */
[----:B------:R-:W-:-:S03]  /*32a0*/  ISETP.GE.AND P1, PT, R59, RZ, PT ;  /* 0x000000ff3b00720c */ /* 0x000fc60003f26270 */
[----:B------:R-:W-:Y:S04]  /*32b0*/  STL [R1+0x4148], R55 ;  /* 0x0041483701007387 */ /* 0x000fe80000100800 */
[----:B------:R-:W-:Y:S04]  /*32c0*/  STL [R1+0x414c], R18 ;  /* 0x00414c1201007387 */ /* 0x000fe80000100800 */
[----:B------:R-:W4:Y:S01]  /*32d0*/  LDL.LU R59, [R1+0x37c] ;  /* 0x00037c00013b7983 */ /* 0x000f220000300800 */
[----:B------:R-:W-:Y:S01]  /*32e0*/  IMAD.HI.U32 R4, R6, R36, RZ ;  /* 0x0000002406047227 */ /* 0x000fe200078e00ff */
[----:B------:R-:W-:-:S02]  /*32f0*/  IABS R11, R52 ;  /* 0x00000034000b7213 */ /* 0x000fc40000000000 */
[----:B------:R-:W-:Y:S01]  /*3300*/  ISETP.GT.U32.AND P6, PT, R0, R5, PT ;  /* 0x000000050000720c */ /* 0x000fe20003fc4070 */
[----:B------:R-:W-:Y:S01]  /*3310*/  IMAD.MOV R4, RZ, RZ, -R4 ;  /* 0x000000ffff047224 */ /* 0x000fe200078e0a04 */
[----:B------:R-:W-:Y:S01]  /*3320*/  ISETP.GE.AND P0, PT, R52, RZ, PT ;  /* 0x000000ff3400720c */ /* 0x000fe20003f06270 */
[----:B------:R-:W4:Y:S02]  /*3330*/  LDL.LU R46, [R1+0x380] ;  /* 0x00038000012e7983 */ /* 0x000f240000300800 */
[C---:B------:R-:W-:Y:S02]  /*3340*/  IMAD R36, R0.reuse, R4, R36 ;  /* 0x0000000400247224 */ /* 0x040fe400078e0224 */
[----:B------:R-:W4:Y:S03]  /*3350*/  LDL.LU R52, [R1+0x384] ;  /* 0x0003840001347983 */ /* 0x000f260000300800 */
[----:B------:R-:W-:Y:S01]  /*3360*/  ISETP.GT.U32.AND P4, PT, R0, R36, PT ;  /* 0x000000240000720c */ /* 0x000fe20003f84070 */
[----:B------:R-:W-:-:S04]  /*3370*/  IMAD.HI.U32 R4, R6, R11, RZ ;  /* 0x0000000b06047227 */ /* 0x000fc800078e00ff */
[----:B------:R-:W-:Y:S02]  /*3380*/  IMAD.MOV R4, RZ, RZ, -R4 ;  /* 0x000000ffff047224 */ /* 0x000fe400078e0a04 */
[----:B------:R-:W-:-:S06]  /*3390*/  @!P6 IMAD.IADD R5, R5, 0x1, -R0 ;  /* 0x000000010505e824 */ /* 0x000fcc00078e0a00 */
[----:B------:R-:W-:Y:S02]  /*33a0*/  @!P4 IMAD.IADD R36, R36, 0x1, -R0 ;  /* 0x000000012424c824 */ /* 0x000fe400078e0a00 */
[----:B------:R-:W-:Y:S02]  /*33b0*/  IMAD R11, R0, R4, R11 ;  /* 0x00000004000b7224 */ /* 0x000fe400078e020b */
[----:B------:R-:W-:Y:S01]  /*33c0*/  IMAD.HI.U32 R4, R6, R29, RZ ;  /* 0x0000001d06047227 */ /* 0x000fe200078e00ff */
[C---:B------:R-:W-:Y:S02]  /*33d0*/  ISETP.GT.U32.AND P4, PT, R0.reuse, R36, PT ;  /* 0x000000240000720c */ /* 0x040fe40003f84070 */
[----:B------:R-:W-:Y:S01]  /*33e0*/  ISETP.GT.U32.AND P6, PT, R0, R5, PT ;  /* 0x000000050000720c */ /* 0x000fe20003fc4070 */
[----:B------:R-:W-:-:S04]  /*33f0*/  IMAD.MOV R8, RZ, RZ, -R4 ;  /* 0x000000ffff087224 */ /* 0x000fc800078e0a04 */
[----:B------:R-:W-:-:S06]  /*3400*/  IMAD R29, R0, R8, R29 ;  /* 0x00000008001d7224 */ /* 0x000fcc00078e021d */
[--C-:B------:R-:W-:Y:S01]  /*3410*/  @!P4 IMAD.IADD R36, R36, 0x1, -R0.reuse ;  /* 0x000000012424c824 */ /* 0x100fe200078e0a00 */
[----:B------:R-:W-:Y:S01]  /*3420*/  ISETP.GT.U32.AND P4, PT, R0, R29, PT ;  /* 0x0000001d0000720c */ /* 0x000fe20003f84070 */
[----:B------:R-:W-:-:S04]  /*3430*/  @!P6 IMAD.IADD R5, R5, 0x1, -R0 ;  /* 0x000000010505e824 */ /* 0x000fc800078e0a00 */
[----:B------:R-:W-:-:S05]  /*3440*/  @!P2 IMAD.MOV R5, RZ, RZ, -R5 ;  /* 0x000000ffff05a224 */ /* 0x000fca00078e0a05 */
[----:B------:R1:W-:Y:S03]  /*3450*/  STL [R1+0x4150], R5 ;  /* 0x0041500501007387 */ /* 0x0003e60000100800 */
[----:B------:R-:W-:Y:S01]  /*3460*/  @!P4 IMAD.IADD R29, R29, 0x1, -R0 ;  /* 0x000000011d1dc824 */ /* 0x000fe200078e0a00 */
[----:B------:R-:W-:Y:S02]  /*3470*/  ISETP.GT.U32.AND P6, PT, R0, R11, PT ;  /* 0x0000000b0000720c */ /* 0x000fe40003fc4070 */
[----:B---3--:R-:W-:Y:S02]  /*3480*/  IABS R47, R54 ;  /* 0x00000036002f7213 */ /* 0x008fe40000000000 */
[----:B------:R-:W-:Y:S02]  /*3490*/  ISETP.GE.AND P4, PT, R54, RZ, PT ;  /* 0x000000ff3600720c */ /* 0x000fe40003f86270 */
[----:B------:R-:W3:Y:S01]  /*34a0*/  LDL.LU R54, [R1+0x388] ;  /* 0x0003880001367983 */ /* 0x000ee20000300800 */
[----:B--2---:R-:W-:-:S05]  /*34b0*/  IABS R38, R53 ;  /* 0x0000003500267213 */ /* 0x004fca0000000000 */
[----:B------:R-:W-:-:S04]  /*34c0*/  IMAD.HI.U32 R4, R6, R38, RZ ;  /* 0x0000002606047227 */ /* 0x000fc800078e00ff */
[----:B------:R-:W-:-:S04]  /*34d0*/  IMAD.MOV R4, RZ, RZ, -R4 ;  /* 0x000000ffff047224 */ /* 0x000fc800078e0a04 */
[C---:B------:R-:W-:Y:S02]  /*34e0*/  IMAD R38, R0.reuse, R4, R38 ;  /* 0x0000000400267224 */ /* 0x040fe400078e0226 */
[----:B------:R-:W-:Y:S01]  /*34f0*/  @!P6 IMAD.IADD R11, R11, 0x1, -R0 ;  /* 0x000000010b0be824 */ /* 0x000fe200078e0a00 */
[C---:B------:R-:W-:Y:S01]  /*3500*/  ISETP.GT.U32.AND P6, PT, R0.reuse, R13, PT ;  /* 0x0000000d0000720c */ /* 0x040fe20003fc4070 */
[----:B------:R-:W-:Y:S01]  /*3510*/  @!P5 IMAD.MOV R36, RZ, RZ, -R36 ;  /* 0x000000ffff24d224 */ /* 0x000fe200078e0a24 */
[----:B------:R-:W-:Y:S01]  /*3520*/  ISETP.GT.U32.AND P5, PT, R0, R38, PT ;  /* 0x000000260000720c */ /* 0x000fe20003fa4070 */
[----:B------:R-:W-:-:S04]  /*3530*/  IMAD.HI.U32 R7, R6, R47, RZ ;  /* 0x0000002f06077227 */ /* 0x000fc800078e00ff */
[----:B------:R-:W-:-:S04]  /*3540*/  IMAD.MOV R7, RZ, RZ, -R7 ;  /* 0x000000ffff077224 */ /* 0x000fc800078e0a07 */
[----:B------:R-:W-:Y:S02]  /*3550*/  IMAD R47, R0, R7, R47 ;  /* 0x00000007002f7224 */ /* 0x000fe400078e022f */
[--C-:B------:R-:W-:Y:S02]  /*3560*/  @!P6 IMAD.IADD R13, R13, 0x1, -R0.reuse ;  /* 0x000000010d0de824 */ /* 0x100fe400078e0a00 */
[----:B------:R-:W-:Y:S01]  /*3570*/  @!P5 IMAD.IADD R38, R38, 0x1, -R0 ;  /* 0x000000012626d824 */ /* 0x000fe200078e0a00 */
[C---:B------:R-:W-:Y:S02]  /*3580*/  ISETP.GT.U32.AND P6, PT, R0.reuse, R47, PT ;  /* 0x0000002f0000720c */ /* 0x040fe40003fc4070 */
[----:B------:R-:W-:-:S11]  /*3590*/  ISETP.GT.U32.AND P5, PT, R0, R29, PT ;  /* 0x0000001d0000720c */ /* 0x000fd60003fa4070 */
[--C-:B------:R-:W-:Y:S01]  /*35a0*/  @!P6 IMAD.IADD R47, R47, 0x1, -R0.reuse ;  /* 0x000000012f2fe824 */ /* 0x100fe200078e0a00 */
[----:B----4-:R-:W-:Y:S01]  /*35b0*/  IABS R16, R58 ;  /* 0x0000003a00107213 */ /* 0x010fe20000000000 */
[----:B------:R-:W-:Y:S01]  /*35c0*/  @!P5 IMAD.IADD R29, R29, 0x1, -R0 ;  /* 0x000000011d1dd824 */ /* 0x000fe200078e0a00 */
[----:B------:R-:W-:Y:S02]  /*35d0*/  ISETP.GE.AND P6, PT, R58, RZ, PT ;  /* 0x000000ff3a00720c */ /* 0x000fe40003fc6270 */
[----:B------:R-:W2:Y:S01]  /*35e0*/  LDL.LU R58, [R1+0x38c] ;  /* 0x00038c00013a7983 */ /* 0x000ea20000300800 */
[----:B------:R-:W-:Y:S01]  /*35f0*/  @!P1 IMAD.MOV R29, RZ, RZ, -R29 ;  /* 0x000000ffff1d9224 */ /* 0x000fe200078e0a1d */
[----:B------:R-:W-:Y:S02]  /*3600*/  IABS R7, R51 ;  /* 0x0000003300077213 */ /* 0x000fe40000000000 */
[----:B------:R-:W-:Y:S02]  /*3610*/  IABS R28, R59 ;  /* 0x0000003b001c7213 */ /* 0x000fe40000000000 */
[----:B------:R-:W-:-:S02]  /*3620*/  ISETP.GE.AND P1, PT, R59, RZ, PT ;  /* 0x000000ff3b00720c */ /* 0x000fc40003f26270 */
[----:B------:R-:W4:Y:S01]  /*3630*/  LDL.LU R59, [R1+0x390] ;  /* 0x00039000013b7983 */ /* 0x000f220000300800 */
[----:B------:R-:W-:Y:S01]  /*3640*/  @!P3 IMAD.MOV R13, RZ, RZ, -R13 ;  /* 0x000000ffff0db224 */ /* 0x000fe200078e0a0d */
[----:B------:R-:W-:Y:S01]  /*3650*/  ISETP.GT.U32.AND P3, PT, R0, R38, PT ;  /* 0x000000260000720c */ /* 0x000fe20003f64070 */
[----:B------:R-:W-:Y:S01]  /*3660*/  IMAD.HI.U32 R4, R6, R7, RZ ;  /* 0x0000000706047227 */ /* 0x000fe200078e00ff */
[----:B------:R-:W-:Y:S01]  /*3670*/  ISETP.GT.U32.AND P2, PT, R0, R11, PT ;  /* 0x0000000b0000720c */ /* 0x000fe20003f44070 */
[----:B------:R-:W4:Y:S02]  /*3680*/  LDL.LU R49, [R1+0x394] ;  /* 0x0003940001317983 */ /* 0x000f240000300800 */
[----:B------:R-:W-:-:S04]  /*3690*/  IMAD.MOV R4, RZ, RZ, -R4 ;  /* 0x000000ffff047224 */ /* 0x000fc800078e0a04 */
[----:B------:R-:W-:-:S04]  /*36a0*/  IMAD R7, R0, R4, R7 ;  /* 0x0000000400077224 */ /* 0x000fc800078e0207 */
[--C-:B------:R-:W-:Y:S01]  /*36b0*/  @!P3 IMAD.IADD R38, R38, 0x1, -R0.reuse ;  /* 0x000000012626b824 */ /* 0x100fe200078e0a00 */
[----:B------:R-:W-:Y:S01]  /*36c0*/  ISETP.GT.U32.AND P3, PT, R0, R7, PT ;  /* 0x000000070000720c */ /* 0x000fe20003f64070 */
[----:B------:R-:W-:Y:S01]  /*36d0*/  @!P2 IMAD.IADD R11, R11, 0x1, -R0 ;  /* 0x000000010b0ba824 */ /* 0x000fe200078e0a00 */
[----:B------:R-:W-:Y:S01]  /*36e0*/  ISETP.GE.AND P2, PT, R53, RZ, PT ;  /* 0x000000ff3500720c */ /* 0x000fe20003f46270 */
[----:B------:R-:W-:-:S04]  /*36f0*/  IMAD.HI.U32 R8, R6, R16, RZ ;  /* 0x0000001006087227 */ /* 0x000fc800078e00ff */
[----:B------:R-:W-:Y:S02]  /*3700*/  IMAD.MOV R8, RZ, RZ, -R8 ;  /* 0x000000ffff087224 */ /* 0x000fe400078e0a08 */
[----:B------:R-:W-:Y:S02]  /*3710*/  @!P0 IMAD.MOV R11, RZ, RZ, -R11 ;  /* 0x000000ffff0b8224 */ /* 0x000fe400078e0a0b */
[C---:B------:R-:W-:Y:S02]  /*3720*/  IMAD R16, R0.reuse, R8, R16 ;  /* 0x0000000800107224 */ /* 0x040fe400078e0210 */
[----:B------:R-:W-:Y:S01]  /*3730*/  @!P3 IMAD.IADD R7, R7, 0x1, -R0 ;  /* 0x000000010707b824 */ /* 0x000fe200078e0a00 */
[C---:B------:R-:W-:Y:S01]  /*3740*/  ISETP.GT.U32.AND P0, PT, R0.reuse, R47, PT ;  /* 0x0000002f0000720c */ /* 0x040fe20003f04070 */
[----:B------:R-:W-:Y:S01]  /*3750*/  @!P2 IMAD.MOV R38, RZ, RZ, -R38 ;  /* 0x000000ffff26a224 */ /* 0x000fe200078e0a26 */
[C---:B------:R-:W-:Y:S02]  /*3760*/  ISETP.GT.U32.AND P5, PT, R0.reuse, R16, PT ;  /* 0x000000100000720c */ /* 0x040fe40003fa4070 */
[----:B------:R-:W-:-:S02]  /*3770*/  ISETP.GT.U32.AND P2, PT, R0, R7, PT ;  /* 0x000000070000720c */ /* 0x000fc40003f44070 */
[----:B------:R-:W-:Y:S02]  /*3780*/  IABS R19, R52 ;  /* 0x0000003400137213 */ /* 0x000fe40000000000 */
[----:B------:R-:W-:-:S05]  /*3790*/  IABS R53, R46 ;  /* 0x0000002e00357213 */ /* 0x000fca0000000000 */
[--C-:B------:R-:W-:Y:S01]  /*37a0*/  @!P0 IMAD.IADD R47, R47, 0x1, -R0.reuse ;  /* 0x000000012f2f8824 */ /* 0x100fe200078e0a00 */
[----:B------:R-:W-:Y:S01]  /*37b0*/  ISETP.GE.AND P0, PT, R51, RZ, PT ;  /* 0x000000ff3300720c */ /* 0x000fe20003f06270 */
[--C-:B------:R-:W-:Y:S01]  /*37c0*/  @!P5 IMAD.IADD R16, R16, 0x1, -R0.reuse ;  /* 0x000000011010d824 */ /* 0x100fe200078e0a00 */
[----:B------:R-:W4:Y:S01]  /*37d0*/  LDL.LU R51, [R1+0x398] ;  /* 0x0003980001337983 */ /* 0x000f220000300800 */
[----:B------:R-:W-:Y:S01]  /*37e0*/  @!P2 IMAD.IADD R7, R7, 0x1, -R0 ;  /* 0x000000010707a824 */ /* 0x000fe200078e0a00 */
[----:B------:R-:W-:Y:S02]  /*37f0*/  ISETP.GE.AND P2, PT, R52, RZ, PT ;  /* 0x000000ff3400720c */ /* 0x000fe40003f46270 */
[----:B------:R-:W4:Y:S01]  /*3800*/  LDL.LU R52, [R1+0x39c] ;  /* 0x00039c0001347983 */ /* 0x000f220000300800 */
[----:B------:R-:W-:Y:S01]  /*3810*/  ISETP.GT.U32.AND P3, PT, R0, R16, PT ;  /* 0x000000100000720c */ /* 0x000fe20003f64070 */
[----:B------:R-:W-:-:S04]  /*3820*/  IMAD.HI.U32 R8, R6, R53, RZ ;  /* 0x0000003506087227 */ /* 0x000fc800078e00ff */
[----:B------:R-:W-:-:S04]  /*3830*/  IMAD.MOV R8, RZ, RZ, -R8 ;  /* 0x000000ffff087224 */ /* 0x000fc800078e0a08 */
[----:B------:R-:W-:-:S04]  /*3840*/  IMAD R53, R0, R8, R53 ;  /* 0x0000000800357224 */ /* 0x000fc800078e0235 */
[----:B------:R-:W-:Y:S01]  /*3850*/  @!P3 IMAD.IADD R16, R16, 0x1, -R0 ;  /* 0x000000011010b824 */ /* 0x000fe200078e0a00 */
[----:B------:R-:W-:Y:S01]  /*3860*/  ISETP.GT.U32.AND P3, PT, R0, R53, PT ;  /* 0x000000350000720c */ /* 0x000fe20003f64070 */
[----:B------:R-:W-:-:S04]  /*3870*/  IMAD.HI.U32 R4, R6, R28, RZ ;  /* 0x0000001c06047227 */ /* 0x000fc800078e00ff */
[----:B------:R-:W-:-:S04]  /*3880*/  IMAD.MOV R4, RZ, RZ, -R4 ;  /* 0x000000ffff047224 */ /* 0x000fc800078e0a04 */
[----:B------:R-:W-:-:S04]  /*3890*/  IMAD R28, R0, R4, R28 ;  /* 0x00000004001c7224 */ /* 0x000fc800078e021c */
[----:B------:R-:W-:Y:S01]  /*38a0*/  @!P3 IMAD.IADD R53, R53, 0x1, -R0 ;  /* 0x000000013535b824 */ /* 0x000fe200078e0a00 */
[----:B---3--:R-:W-:Y:S02]  /*38b0*/  IABS R4, R54 ;  /* 0x0000003600047213 */ /* 0x008fe40000000000 */
[----:B------:R-:W-:Y:S02]  /*38c0*/  ISETP.GE.AND P3, PT, R54, RZ, PT ;  /* 0x000000ff3600720c */ /* 0x000fe40003f66270 */
[----:B------:R-:W3:Y:S01]  /*38d0*/  LDL.LU R54, [R1+0x3a0] ;  /* 0x0003a00001367983 */ /* 0x000ee20000300800 */
[----:B------:R-:W-:-:S04]  /*38e0*/  IMAD.HI.U32 R9, R6, R19, RZ ;  /* 0x0000001306097227 */ /* 0x000fc800078e00ff */
[----:B------:R-:W-:Y:S01]  /*38f0*/  IMAD.MOV R9, RZ, RZ, -R9 ;  /* 0x000000ffff097224 */ /* 0x000fe200078e0a09 */
[----:B------:R-:W-:-:S03]  /*3900*/  ISETP.GT.U32.AND P5, PT, R0, R28, PT ;  /* 0x0000001c0000720c */ /* 0x000fc60003fa4070 */
[----:B------:R-:W-:Y:S02]  /*3910*/  IMAD R19, R0, R9, R19 ;  /* 0x0000000900137224 */ /* 0x000fe400078e0213 */
[----:B------:R-:W-:-:S03]  /*3920*/  @!P6 IMAD.MOV R16, RZ, RZ, -R16 ;  /* 0x000000ffff10e224 */ /* 0x000fc600078e0a10 */
[----:B------:R-:W-:-:S05]  /*3930*/  ISETP.GT.U32.AND P6, PT, R0, R19, PT ;  /* 0x000000130000720c */ /* 0x000fca0003fc4070 */
[----:B------:R-:W-:Y:S02]  /*3940*/  @!P5 IMAD.IADD R28, R28, 0x1, -R0 ;  /* 0x000000011c1cd824 */ /* 0x000fe400078e0a00 */
[----:B------:R-:W-:-:S03]  /*3950*/  IMAD.HI.U32 R9, R6, R4, RZ ;  /* 0x0000000406097227 */ /* 0x000fc600078e00ff */
[----:B------:R-:W-:-:S03]  /*3960*/  ISETP.GT.U32.AND P5, PT, R0, R28, PT ;  /* 0x0000001c0000720c */ /* 0x000fc60003fa4070 */
[----:B------:R-:W-:Y:S01]  /*3970*/  @!P6 IMAD.IADD R19, R19, 0x1, -R0 ;  /* 0x000000011313e824 */ /* 0x000fe200078e0a00 */
[----:B------:R-:W-:Y:S01]  /*3980*/  ISETP.GT.U32.AND P6, PT, R0, R53, PT ;  /* 0x000000350000720c */ /* 0x000fe20003fc4070 */
[----:B------:R-:W-:Y:S01]  /*3990*/  @!P4 IMAD.MOV R47, RZ, RZ, -R47 ;  /* 0x000000ffff2fc224 */ /* 0x000fe200078e0a2f */
[----:B------:R-:W-:Y:S01]  /*39a0*/  ISETP.GE.AND P4, PT, R46, RZ, PT ;  /* 0x000000ff2e00720c */ /* 0x000fe20003f86270 */
[----:B------:R-:W-:-:S04]  /*39b0*/  IMAD.MOV R9, RZ, RZ, -R9 ;  /* 0x000000ffff097224 */ /* 0x000fc800078e0a09 */
[----:B------:R-:W-:Y:S02]  /*39c0*/  IMAD R4, R0, R9, R4 ;  /* 0x0000000900047224 */ /* 0x000fe400078e0204 */
[----:B------:R-:W-:-:S04]  /*39d0*/  @!P5 IMAD.IADD R28, R28, 0x1, -R0 ;  /* 0x000000011c1cd824 */ /* 0x000fc800078e0a00 */
[----:B------:R-:W-:Y:S01]  /*39e0*/  @!P6 IMAD.IADD R53, R53, 0x1, -R0 ;  /* 0x000000013535e824 */ /* 0x000fe200078e0a00 */
[----:B------:R-:W-:Y:S02]  /*39f0*/  ISETP.GT.U32.AND P5, PT, R0, R4, PT ;  /* 0x000000040000720c */ /* 0x000fe40003fa4070 */
[----:B--2---:R-:W-:Y:S02]  /*3a00*/  IABS R8, R58 ;  /* 0x0000003a00087213 */ /* 0x004fe40000000000 */
[----:B------:R-:W-:Y:S02]  /*3a10*/  ISETP.GE.AND P6, PT, R58, RZ, PT ;  /* 0x000000ff3a00720c */ /* 0x000fe40003fc6270 */
[----:B------:R-:W2:Y:S01]  /*3a20*/  LDL.LU R58, [R1+0x3a4] ;  /* 0x0003a400013a7983 */ /* 0x000ea20000300800 */
[----:B------:R-:W-:Y:S01]  /*3a30*/  @!P4 IMAD.MOV R53, RZ, RZ, -R53 ;  /* 0x000000ffff35c224 */ /* 0x000fe200078e0a35 */
[----:B----4-:R-:W-:Y:S02]  /*3a40*/  IABS R26, R59 ;  /* 0x0000003b001a7213 */ /* 0x010fe40000000000 */
[----:B------:R-:W-:-:S02]  /*3a50*/  ISETP.GE.AND P4, PT, R59, RZ, PT ;  /* 0x000000ff3b00720c */ /* 0x000fc40003f86270 */
[----:B------:R-:W4:Y:S01]  /*3a60*/  LDL.LU R59, [R1+0x3a8] ;  /* 0x0003a800013b7983 */ /* 0x000f220000300800 */
[----:B------:R-:W-:Y:S01]  /*3a70*/  @!P5 IMAD.IADD R4, R4, 0x1, -R0 ;  /* 0x000000010404d824 */ /* 0x000fe200078e0a00 */
[----:B------:R-:W-:Y:S01]  /*3a80*/  ISETP.GT.U32.AND P5, PT, R0, R19, PT ;  /* 0x000000130000720c */ /* 0x000fe20003fa4070 */
[----:B------:R-:W-:Y:S01]  /*3a90*/  IMAD.HI.U32 R10, R6, R26, RZ ;  /* 0x0000001a060a7227 */ /* 0x000fe200078e00ff */
[----:B------:R-:W-:Y:S01]  /*3aa0*/  IABS R34, R49 ;  /* 0x0000003100227213 */ /* 0x000fe20000000000 */
[----:B------:R-:W4:Y:S02]  /*3ab0*/  LDL.LU R45, [R1+0x3ac] ;  /* 0x0003ac00012d7983 */ /* 0x000f240000300800 */
[----:B------:R-:W-:-:S04]  /*3ac0*/  IMAD.MOV R10, RZ, RZ, -R10 ;  /* 0x000000ffff0a7224 */ /* 0x000fc800078e0a0a */
[----:B------:R-:W-:-:S04]  /*3ad0*/  IMAD R26, R0, R10, R26 ;  /* 0x0000000a001a7224 */ /* 0x000fc800078e021a */
[----:B------:R-:W-:Y:S01]  /*3ae0*/  @!P5 IMAD.IADD R19, R19, 0x1, -R0 ;  /* 0x000000011313d824 */ /* 0x000fe200078e0a00 */
[C---:B------:R-:W-:Y:S01]  /*3af0*/  ISETP.GT.U32.AND P5, PT, R0.reuse, R26, PT ;  /* 0x0000001a0000720c */ /* 0x040fe20003fa4070 */
[----:B------:R-:W-:Y:S02]  /*3b00*/  @!P0 IMAD.MOV R7, RZ, RZ, -R7 ;  /* 0x000000ffff078224 */ /* 0x000fe400078e0a07 */
[----:B------:R-:W-:Y:S01]  /*3b10*/  @!P2 IMAD.MOV R19, RZ, RZ, -R19 ;  /* 0x000000ffff13a224 */ /* 0x000fe200078e0a13 */
[----:B------:R-:W-:Y:S01]  /*3b20*/  ISETP.GT.U32.AND P0, PT, R0, R4, PT ;  /* 0x000000040000720c */ /* 0x000fe20003f04070 */
[----:B------:R-:W-:-:S08]  /*3b30*/  IMAD.HI.U32 R9, R6, R34, RZ ;  /* 0x0000002206097227 */ /* 0x000fd000078e00ff */
[----:B------:R-:W-:-:S05]  /*3b40*/  @!P5 IMAD.IADD R26, R26, 0x1, -R0 ;  /* 0x000000011a1ad824 */ /* 0x000fca00078e0a00 */
[----:B------:R-:W-:Y:S01]  /*3b50*/  ISETP.GT.U32.AND P2, PT, R0, R26, PT ;  /* 0x0000001a0000720c */ /* 0x000fe20003f44070 */
[----:B------:R-:W-:-:S04]  /*3b60*/  IMAD.MOV R9, RZ, RZ, -R9 ;  /* 0x000000ffff097224 */ /* 0x000fc800078e0a09 */
[----:B------:R-:W-:Y:S01]  /*3b70*/  IMAD R34, R0, R9, R34 ;  /* 0x0000000900227224 */ /* 0x000fe200078e0222 */
[----:B------:R-:W-:Y:S01]  /*3b80*/  ISETP.GE.AND P5, PT, R49, RZ, PT ;  /* 0x000000ff3100720c */ /* 0x000fe20003fa6270 */
[----:B------:R-:W-:-:S03]  /*3b90*/  @!P0 IMAD.IADD R4, R4, 0x1, -R0 ;  /* 0x0000000104048824 */ /* 0x000fc600078e0a00 */
[----:B------:R-:W-:Y:S02]  /*3ba0*/  ISETP.GT.U32.AND P0, PT, R0, R34, PT ;  /* 0x000000220000720c */ /* 0x000fe40003f04070 */
[----:B------:R-:W-:Y:S01]  /*3bb0*/  IABS R10, R52 ;  /* 0x00000034000a7213 */ /* 0x000fe20000000000 */
[--C-:B------:R-:W-:Y:S01]  /*3bc0*/  @!P2 IMAD.IADD R26, R26, 0x1, -R0.reuse ;  /* 0x000000011a1aa824 */ /* 0x100fe200078e0a00 */
[----:B------:R-:W-:Y:S02]  /*3bd0*/  ISETP.GE.AND P2, PT, R52, RZ, PT ;  /* 0x000000ff3400720c */ /* 0x000fe40003f46270 */
[----:B------:R-:W4:Y:S04]  /*3be0*/  LDL.LU R52, [R1+0x3b0] ;  /* 0x0003b00001347983 */ /* 0x000f280000300800 */
[----:B------:R-:W4:Y:S03]  /*3bf0*/  LDL.LU R49, [R1+0x3b4] ;  /* 0x0003b40001317983 */ /* 0x000f260000300800 */
[----:B------:R-:W-:-:S05]  /*3c00*/  @!P0 IMAD.IADD R34, R34, 0x1, -R0 ;  /* 0x0000000122228824 */ /* 0x000fca00078e0a00 */
[----:B------:R-:W-:-:S13]  /*3c10*/  ISETP.GT.U32.AND P0, PT, R0, R34, PT ;  /* 0x000000220000720c */ /* 0x000fda0003f04070 */
[----:B------:R-:W-:Y:S02]  /*3c20*/  @!P0 IMAD.IADD R34, R34, 0x1, -R0 ;  /* 0x0000000122228824 */ /* 0x000fe400078e0a00 */
[----:B------:R-:W-:-:S04]  /*3c30*/  IMAD.HI.U32 R20, R6, R8, RZ ;  /* 0x0000000806147227 */ /* 0x000fc800078e00ff */
[----:B------:R-:W-:-:S04]  /*3c40*/  IMAD.MOV R20, RZ, RZ, -R20 ;  /* 0x000000ffff147224 */ /* 0x000fc800078e0a14 */
[----:B------:R-:W-:Y:S02]  /*3c50*/  IMAD R20, R0, R20, R8 ;  /* 0x0000001400147224 */ /* 0x000fe400078e0208 */
[----:B------:R-:W-:Y:S01]  /*3c60*/  @!P1 IMAD.MOV R28, RZ, RZ, -R28 ;  /* 0x000000ffff1c9224 */ /* 0x000fe200078e0a1c */
[----:B---3--:R-:W-:Y:S02]  /*3c70*/  IABS R46, R54 ;  /* 0x00000036002e7213 */ /* 0x008fe40000000000 */
[----:B------:R-:W-:Y:S02]  /*3c80*/  ISETP.GE.AND P0, PT, R54, RZ, PT ;  /* 0x000000ff3600720c */ /* 0x000fe40003f06270 */
[----:B------:R-:W3:Y:S01]  /*3c90*/  LDL.LU R54, [R1+0x3b8] ;  /* 0x0003b80001367983 */ /* 0x000ee20000300800 */
[----:B------:R-:W-:Y:S02]  /*3ca0*/  ISETP.GT.U32.AND P1, PT, R0, R20, PT ;  /* 0x000000140000720c */ /* 0x000fe40003f24070 */
[----:B------:R-:W-:Y:S01]  /*3cb0*/  IABS R8, R51 ;  /* 0x0000003300087213 */ /* 0x000fe20000000000 */
[----:B------:R-:W-:-:S04]  /*3cc0*/  IMAD.MOV.U32 R9, RZ, RZ, R10 ;  /* 0x000000ffff097224 */ /* 0x000fc800078e000a */
[----:B------:R-:W-:-:S06]  /*3cd0*/  IMAD.HI.U32 R10, R6, R8, RZ ;  /* 0x00000008060a7227 */ /* 0x000fcc00078e00ff */
[----:B------:R-:W-:-:S05]  /*3ce0*/  @!P1 IMAD.IADD R20, R20, 0x1, -R0 ;  /* 0x0000000114149824 */ /* 0x000fca00078e0a00 */
[----:B------:R-:W-:Y:S01]  /*3cf0*/  ISETP.GT.U32.AND P1, PT, R0, R20, PT ;  /* 0x000000140000720c */ /* 0x000fe20003f24070 */
[----:B------:R-:W-:-:S04]  /*3d00*/  IMAD.MOV R10, RZ, RZ, -R10 ;  /* 0x000000ffff0a7224 */ /* 0x000fc800078e0a0a */
[----:B------:R-:W-:-:S08]  /*3d10*/  IMAD R8, R0, R10, R8 ;  /* 0x0000000a00087224 */ /* 0x000fd000078e0208 */
[----:B------:R-:W-:Y:S01]  /*3d20*/  @!P1 IMAD.IADD R20, R20, 0x1, -R0 ;  /* 0x0000000114149824 */ /* 0x000fe200078e0a00 */
[----:B------:R-:W-:-:S13]  /*3d30*/  ISETP.GT.U32.AND P1, PT, R0, R8, PT ;  /* 0x000000080000720c */ /* 0x000fda0003f24070 */
[----:B------:R-:W-:-:S05]  /*3d40*/  @!P1 IMAD.IADD R8, R8, 0x1, -R0 ;  /* 0x0000000108089824 */ /* 0x000fca00078e0a00 */
[----:B------:R-:W-:Y:S01]  /*3d50*/  ISETP.GT.U32.AND P1, PT, R0, R8, PT ;  /* 0x000000080000720c */ /* 0x000fe20003f24070 */
[----:B------:R-:W-:Y:S01]  /*3d60*/  @!P5 IMAD.MOV R34, RZ, RZ, -R34 ;  /* 0x000000ffff22d224 */ /* 0x000fe200078e0a22 */
[----:B--2---:R-:W-:Y:S02]  /*3d70*/  IABS R10, R58 ;  /* 0x0000003a000a7213 */ /* 0x004fe40000000000 */
[----:B------:R-:W-:Y:S02]  /*3d80*/  ISETP.GE.AND P5, PT, R58, RZ, PT ;  /* 0x000000ff3a00720c */ /* 0x000fe40003fa6270 */
[----:B------:R-:W2:Y:S01]  /*3d90*/  LDL.LU R58, [R1+0x3bc] ;  /* 0x0003bc00013a7983 */ /* 0x000ea20000300800 */
[----:B------:R-:W-:Y:S01]  /*3da0*/  IMAD.MOV.U32 R44, RZ, RZ, R4 ;  /* 0x000000ffff2c7224 */ /* 0x000fe200078e0004 */
[----:B----4-:R-:W-:-:S05]  /*3db0*/  IABS R22, R59 ;  /* 0x0000003b00167213 */ /* 0x010fca0000000000 */
[----:B------:R-:W-:Y:S01]  /*3dc0*/  @!P1 IMAD.IADD R8, R8, 0x1, -R0 ;  /* 0x0000000108089824 */ /* 0x000fe200078e0a00 */
[----:B------:R-:W-:Y:S02]  /*3dd0*/  ISETP.GE.AND P1, PT, R59, RZ, PT ;  /* 0x000000ff3b00720c */ /* 0x000fe40003f26270 */
[----:B------:R-:W4:Y:S01]  /*3de0*/  LDL.LU R59, [R1+0x3c0] ;  /* 0x0003c000013b7983 */ /* 0x000f220000300800 */
[----:B------:R-:W-:-:S03]  /*3df0*/  IMAD.HI.U32 R4, R6, R46, RZ ;  /* 0x0000002e06047227 */ /* 0x000fc600078e00ff */
[----:B------:R-:W4:Y:S01]  /*3e00*/  LDL.LU R32, [R1+0x3c4] ;  /* 0x0003c40001207983 */ /* 0x000f220000300800 */
[----:B------:R-:W-:-:S03]  /*3e10*/  IMAD.HI.U32 R12, R6, R9, RZ ;  /* 0x00000009060c7227 */ /* 0x000fc600078e00ff */
[----:B------:R-:W4:Y:S01]  /*3e20*/  LDL.LU R33, [R1+0x3c8] ;  /* 0x0003c80001217983 */ /* 0x000f220000300800 */
[----:B------:R-:W-:Y:S02]  /*3e30*/  IMAD.MOV R4, RZ, RZ, -R4 ;  /* 0x000000ffff047224 */ /* 0x000fe400078e0a04 */
[----:B------:R-:W-:Y:S01]  /*3e40*/  IMAD.MOV R12, RZ, RZ, -R12 ;  /* 0x000000ffff0c7224 */ /* 0x000fe200078e0a0c */
[----:B------:R-:W4:Y:S01]  /*3e50*/  LDL.LU R43, [R1+0x3cc] ;  /* 0x0003cc00012b7983 */ /* 0x000f220000300800 */
[----:B------:R-:W-:Y:S01]  /*3e60*/  @!P3 IMAD.MOV R44, RZ, RZ, -R44 ;  /* 0x000000ffff2cb224 */ /* 0x000fe200078e0a2c */
[----:B------:R-:W-:Y:S01]  /*3e70*/  ISETP.GE.AND P3, PT, R51, RZ, PT ;  /* 0x000000ff3300720c */ /* 0x000fe20003f66270 */
[C---:B------:R-:W-:Y:S02]  /*3e80*/  IMAD R46, R0.reuse, R4, R46 ;  /* 0x00000004002e7224 */ /* 0x040fe400078e022e */
[----:B------:R-:W-:Y:S02]  /*3e90*/  IMAD R9, R0, R12, R9 ;  /* 0x0000000c00097224 */ /* 0x000fe400078e0209 */
[----:B------:R-:W-:-:S04]  /*3ea0*/  IMAD.HI.U32 R4, R6, R10, RZ ;  /* 0x0000000a06047227 */ /* 0x000fc800078e00ff */
[----:B------:R-:W-:-:S04]  /*3eb0*/  IMAD.HI.U32 R12, R6, R22, RZ ;  /* 0x00000016060c7227 */ /* 0x000fc800078e00ff */
[----:B------:R-:W-:Y:S02]  /*3ec0*/  IMAD.MOV R4, RZ, RZ, -R4 ;  /* 0x000000ffff047224 */ /* 0x000fe400078e0a04 */
[----:B------:R-:W-:Y:S02]  /*3ed0*/  IMAD.MOV R12, RZ, RZ, -R12 ;  /* 0x000000ffff0c7224 */ /* 0x000fe400078e0a0c */
[C---:B------:R-:W-:Y:S02]  /*3ee0*/  IMAD R10, R0.reuse, R4, R10 ;  /* 0x00000004000a7224 */ /* 0x040fe400078e020a */
[C---:B------:R-:W-:Y:S02]  /*3ef0*/  IMAD R22, R0.reuse, R12, R22 ;  /* 0x0000000c00167224 */ /* 0x040fe400078e0216 */
[----:B------:R-:W-:Y:S02]  /*3f00*/  IMAD.MOV.U32 R4, RZ, RZ, R8 ;  /* 0x000000ffff047224 */ /* 0x000fe400078e0008 */
[----:B------:R-:W-:Y:S01]  /*3f10*/  @!P6 IMAD.MOV R20, RZ, RZ, -R20 ;  /* 0x000000ffff14e224 */ /* 0x000fe200078e0a14 */
[C---:B------:R-:W-:Y:S01]  /*3f20*/  ISETP.GT.U32.AND P6, PT, R0.reuse, R9, PT ;  /* 0x000000090000720c */ /* 0x040fe20003fc4070 */
[----:B------:R-:W-:Y:S01]  /*3f30*/  @!P3 IMAD.MOV R4, RZ, RZ, -R4 ;  /* 0x000000ffff04b224 */ /* 0x000fe200078e0a04 */
[----:B------:R-:W-:-:S11]  /*3f40*/  ISETP.GT.U32.AND P3, PT, R0, R22, PT ;  /* 0x000000160000720c */ /* 0x000fd60003f64070 */
[--C-:B------:R-:W-:Y:S02]  /*3f50*/  @!P6 IMAD.IADD R9, R9, 0x1, -R0.reuse ;  /* 0x000000010909e824 */ /* 0x100fe400078e0a00 */
[----:B------:R-:W-:-:S03]  /*3f60*/  @!P3 IMAD.IADD R22, R22, 0x1, -R0 ;  /* 0x000000011616b824 */ /* 0x000fc600078e0a00 */
[C---:B------:R-:W-:Y:S02]  /*3f70*/  ISETP.GT.U32.AND P6, PT, R0.reuse, R9, PT ;  /* 0x000000090000720c */ /* 0x040fe40003fc4070 */
[C---:B------:R-:W-:Y:S01]  /*3f80*/  ISETP.GT.U32.AND P3, PT, R0.reuse, R22, PT ;  /* 0x000000160000720c */ /* 0x040fe20003f64070 */
[----:B------:R-:W-:Y:S01]  /*3f90*/  @!P4 IMAD.MOV R26, RZ, RZ, -R26 ;  /* 0x000000ffff1ac224 */ /* 0x000fe200078e0a1a */
[----:B------:R-:W-:Y:S02]  /*3fa0*/  ISETP.GT.U32.AND P4, PT, R0, R46, PT ;  /* 0x0000002e0000720c */ /* 0x000fe40003f84070 */
[----:B------:R-:W-:Y:S02]  /*3fb0*/  IABS R21, R49 ;  /* 0x0000003100157213 */ /* 0x000fe40000000000 */
[----:B------:R-:W-:-:S05]  /*3fc0*/  IABS R37, R45 ;  /* 0x0000002d00257213 */ /* 0x000fca0000000000 */
[--C-:B------:R-:W-:Y:S02]  /*3fd0*/  @!P6 IMAD.IADD R9, R9, 0x1, -R0.reuse ;  /* 0x000000010909e824 */ /* 0x100fe400078e0a00 */
[--C-:B------:R-:W-:Y:S01]  /*3fe0*/  @!P3 IMAD.IADD R22, R22, 0x1, -R0.reuse ;  /* 0x000000011616b824 */ /* 0x100fe200078e0a00 */
[----:B------:R-:W-:Y:S01]  /*3ff0*/  ISETP.GE.AND P3, PT, R49, RZ, PT ;  /* 0x000000ff3100720c */ /* 0x000fe20003f66270 */
[----:B------:R-:W-:Y:S01]  /*4000*/  @!P2 IMAD.MOV R9, RZ, RZ, -R9 ;  /* 0x000000ffff09a224 */ /* 0x000fe200078e0a09 */
[----:B------:R-:W-:Y:S01]  /*4010*/  ISETP.GE.AND P2, PT, R45, RZ, PT ;  /* 0x000000ff2d00720c */ /* 0x000fe20003f46270 */
[----:B------:R-:W4:Y:S04]  /*4020*/  LDL.LU R49, [R1+0x3d0] ;  /* 0x0003d00001317983 */ /* 0x000f280000300800 */
[----:B------:R-:W4:Y:S01]  /*4030*/  LDL.LU R45, [R1+0x3d4] ;  /* 0x0003d400012d7983 */ /* 0x000f220000300800 */
[----:B------:R-:W-:-:S05]  /*4040*/  @!P4 IMAD.IADD R46, R46, 0x1, -R0 ;  /* 0x000000012e2ec824 */ /* 0x000fca00078e0a00 */
[----:B------:R-:W-:Y:S01]  /*4050*/  ISETP.GT.U32.AND P4, PT, R0, R46, PT ;  /* 0x0000002e0000720c */ /* 0x000fe20003f84070 */
[----:B------:R-:W-:Y:S01]  /*4060*/  @!P1 IMAD.MOV R22, RZ, RZ, -R22 ;  /* 0x000000ffff169224 */ /* 0x000fe200078e0a16 */
[----:B------:R-:W-:-:S11]  /*4070*/  IABS R51, R52 ;  /* 0x0000003400337213 */ /* 0x000fd60000000000 */
[----:B------:R-:W-:Y:S01]  /*4080*/  @!P4 IMAD.IADD R46, R46, 0x1, -R0 ;  /* 0x000000012e2ec824 */ /* 0x000fe200078e0a00 */
[----:B------:R-:W-:Y:S02]  /*4090*/  ISETP.GE.AND P4, PT, R52, RZ, PT ;  /* 0x000000ff3400720c */ /* 0x000fe40003f86270 */
[----:B---3--:R-:W-:Y:S02]  /*40a0*/  IABS R52, R54 ;  /* 0x0000003600347213 */ /* 0x008fe40000000000 */
[----:B------:R-:W-:Y:S02]  /*40b0*/  ISETP.GE.AND P1, PT, R54, RZ, PT ;  /* 0x000000ff3600720c */ /* 0x000fe40003f26270 */
[----:B------:R-:W3:Y:S01]  /*40c0*/  LDL.LU R54, [R1+0x3d8] ;  /* 0x0003d80001367983 */ /* 0x000ee20000300800 */
[----:B------:R-:W-:Y:S01]  /*40d0*/  ISETP.GT.U32.AND P6, PT, R0, R10, PT ;  /* 0x0000000a0000720c */ /* 0x000fe20003fc4070 */
[----:B------:R-:W-:-:S04]  /*40e0*/  IMAD.HI.U32 R14, R6, R37, RZ ;  /* 0x00000025060e7227 */ /* 0x000fc800078e00ff */
[----:B------:R-:W-:Y:S02]  /*40f0*/  IMAD.MOV R14, RZ, RZ, -R14 ;  /* 0x000000ffff0e7224 */ /* 0x000fe400078e0a0e */
[----:B------:R-:W-:-:S06]  /*4100*/  IMAD.HI.U32 R12, R6, R51, RZ ;  /* 0x00000033060c7227 */ /* 0x000fcc00078e00ff */
[----:B------:R-:W-:Y:S02]  /*4110*/  @!P6 IMAD.IADD R10, R10, 0x1, -R0 ;  /* 0x000000010a0ae824 */ /* 0x000fe400078e0a00 */
[----:B------:R-:W-:-:S03]  /*4120*/  IMAD R37, R0, R14, R37 ;  /* 0x0000000e00257224 */ /* 0x000fc600078e0225 */
[C---:B------:R-:W-:Y:S01]  /*4130*/  ISETP.GT.U32.AND P6, PT, R0.reuse, R10, PT ;  /* 0x0000000a0000720c */ /* 0x040fe20003fc4070 */
[----:B------:R-:W-:Y:S01]  /*4140*/  @!P0 IMAD.MOV R46, RZ, RZ, -R46 ;  /* 0x000000ffff2e8224 */ /* 0x000fe200078e0a2e */
[----:B------:R-:W-:Y:S01]  /*4150*/  ISETP.GT.U32.AND P0, PT, R0, R37, PT ;  /* 0x000000250000720c */ /* 0x000fe20003f04070 */
[----:B------:R-:W-:-:S04]  /*4160*/  IMAD.MOV R12, RZ, RZ, -R12 ;  /* 0x000000ffff0c7224 */ /* 0x000fc800078e0a0c */
[----:B------:R-:W-:Y:S02]  /*4170*/  IMAD R51, R0, R12, R51 ;  /* 0x0000000c00337224 */ /* 0x000fe400078e0233 */
[----:B------:R-:W-:-:S04]  /*4180*/  IMAD.HI.U32 R8, R6, R21, RZ ;  /* 0x0000001506087227 */ /* 0x000fc800078e00ff */
[--C-:B------:R-:W-:Y:S01]  /*4190*/  @!P6 IMAD.IADD R10, R10, 0x1, -R0.reuse ;  /* 0x000000010a0ae824 */ /* 0x100fe200078e0a00 */
[----:B------:R-:W-:Y:S01]  /*41a0*/  ISETP.GT.U32.AND P6, PT, R0, R51, PT ;  /* 0x000000330000720c */ /* 0x000fe20003fc4070 */
[----:B------:R-:W-:Y:S02]  /*41b0*/  @!P0 IMAD.IADD R37, R37, 0x1, -R0 ;  /* 0x0000000125258824 */ /* 0x000fe400078e0a00 */
[----:B------:R-:W-:-:S03]  /*41c0*/  IMAD.MOV R8, RZ, RZ, -R8 ;  /* 0x000000ffff087224 */ /* 0x000fc600078e0a08 */
[C---:B------:R-:W-:Y:S01]  /*41d0*/  ISETP.GT.U32.AND P0, PT, R0.reuse, R37, PT ;  /* 0x000000250000720c */ /* 0x040fe20003f04070 */
[----:B------:R-:W-:Y:S02]  /*41e0*/  IMAD R21, R0, R8, R21 ;  /* 0x0000000800157224 */ /* 0x000fe400078e0215 */
[----:B------:R-:W-:-:S04]  /*41f0*/  IMAD.HI.U32 R8, R6, R52, RZ ;  /* 0x0000003406087227 */ /* 0x000fc800078e00ff */
[----:B------:R-:W-:Y:S01]  /*4200*/  @!P5 IMAD.MOV R10, RZ, RZ, -R10 ;  /* 0x000000ffff0ad224 */ /* 0x000fe200078e0a0a */
[----:B------:R-:W-:Y:S01]  /*4210*/  ISETP.GT.U32.AND P5, PT, R0, R21, PT ;  /* 0x000000150000720c */ /* 0x000fe20003fa4070 */
[----:B------:R-:W-:Y:S02]  /*4220*/  @!P6 IMAD.IADD R51, R51, 0x1, -R0 ;  /* 0x000000013333e824 */ /* 0x000fe400078e0a00 */
[----:B------:R-:W-:Y:S01]  /*4230*/  IMAD.MOV R8, RZ, RZ, -R8 ;  /* 0x000000ffff087224 */ /* 0x000fe200078e0a08 */
[----:B--2---:R-:W-:-:S03]  /*4240*/  IABS R41, R58 ;  /* 0x0000003a00297213 */ /* 0x004fc60000000000 */
[C---:B------:R-:W-:Y:S01]  /*4250*/  IMAD R52, R0.reuse, R8, R52 ;  /* 0x0000000800347224 */ /* 0x040fe200078e0234 */
[----:B------:R-:W-:Y:S01]  /*4260*/  ISETP.GT.U32.AND P6, PT, R0, R51, PT ;  /* 0x000000330000720c */ /* 0x000fe20003fc4070 */
[----:B------:R-:W-:Y:S02]  /*4270*/  @!P0 IMAD.IADD R37, R37, 0x1, -R0 ;  /* 0x0000000125258824 */ /* 0x000fe400078e0a00 */
[----:B------:R-:W-:Y:S01]  /*4280*/  IMAD.HI.U32 R12, R6, R41, RZ ;  /* 0x00000029060c7227 */ /* 0x000fe200078e00ff */
[----:B------:R-:W-:Y:S02]  /*4290*/  ISETP.GT.U32.AND P0, PT, R0, R52, PT ;  /* 0x000000340000720c */ /* 0x000fe40003f04070 */
[----:B----4-:R-:W-:Y:S01]  /*42a0*/  IABS R23, R59 ;  /* 0x0000003b00177213 */ /* 0x010fe20000000000 */
[----:B------:R-:W-:-:S04]  /*42b0*/  IMAD.MOV R12, RZ, RZ, -R12 ;  /* 0x000000ffff0c7224 */ /* 0x000fc800078e0a0c */
[----:B------:R-:W-:-:S04]  /*42c0*/  IMAD.HI.U32 R8, R6, R23, RZ ;  /* 0x0000001706087227 */ /* 0x000fc800078e00ff */
[----:B------:R-:W-:Y:S02]  /*42d0*/  @!P5 IMAD.IADD R21, R21, 0x1, -R0 ;  /* 0x000000011515d824 */ /* 0x000fe400078e0a00 */
[C---:B------:R-:W-:Y:S02]  /*42e0*/  IMAD R41, R0.reuse, R12, R41 ;  /* 0x0000000c00297224 */ /* 0x040fe400078e0229 */
[----:B------:R-:W-:Y:S01]  /*42f0*/  IMAD.MOV R8, RZ, RZ, -R8 ;  /* 0x000000ffff087224 */ /* 0x000fe200078e0a08 */
[C---:B------:R-:W-:Y:S01]  /*4300*/  ISETP.GT.U32.AND P5, PT, R0.reuse, R21, PT ;  /* 0x000000150000720c */ /* 0x040fe20003fa4070 */
[--C-:B------:R-:W-:Y:S01]  /*4310*/  @!P6 IMAD.IADD R51, R51, 0x1, -R0.reuse ;  /* 0x000000013333e824 */ /* 0x100fe200078e0a00 */
[C---:B------:R-:W-:Y:S01]  /*4320*/  ISETP.GT.U32.AND P6, PT, R0.reuse, R41, PT ;  /* 0x000000290000720c */ /* 0x040fe20003fc4070 */
[----:B------:R-:W-:Y:S02]  /*4330*/  IMAD R23, R0, R8, R23 ;  /* 0x0000000800177224 */ /* 0x000fe400078e0217 */
[----:B------:R-:W-:Y:S01]  /*4340*/  @!P0 IMAD.IADD R52, R52, 0x1, -R0 ;  /* 0x0000000134348824 */ /* 0x000fe200078e0a00 */
[----:B------:R-:W-:-:S02]  /*4350*/  IABS R17, R33 ;  /* 0x0000002100117213 */ /* 0x000fc40000000000 */
[----:B------:R-:W-:-:S03]  /*4360*/  ISETP.GT.U32.AND P0, PT, R0, R23, PT ;  /* 0x000000170000720c */ /* 0x000fc60003f04070 */
[----:B------:R-:W-:-:S04]  /*4370*/  IMAD.HI.U32 R8, R6, R17, RZ ;  /* 0x0000001106087227 */ /* 0x000fc800078e00ff */
[--C-:B------:R-:W-:Y:S01]  /*4380*/  @!P5 IMAD.IADD R21, R21, 0x1, -R0.reuse ;  /* 0x000000011515d824 */ /* 0x100fe200078e0a00 */
[----:B------:R-:W-:Y:S01]  /*4390*/  ISETP.GE.AND P5, PT, R58, RZ, PT ;  /* 0x000000ff3a00720c */ /* 0x000fe20003fa6270 */
[----:B------:R-:W-:Y:S01]  /*43a0*/  @!P6 IMAD.IADD R41, R41, 0x1, -R0 ;  /* 0x000000012929e824 */ /* 0x000fe200078e0a00 */
[----:B------:R-:W-:Y:S01]  /*43b0*/  IABS R58, R43 ;  /* 0x0000002b003a7213 */ /* 0x000fe20000000000 */
[----:B------:R-:W-:Y:S02]  /*43c0*/  IMAD.MOV R8, RZ, RZ, -R8 ;  /* 0x000000ffff087224 */ /* 0x000fe400078e0a08 */
[----:B------:R-:W-:Y:S01]  /*43d0*/  @!P0 IMAD.IADD R23, R23, 0x1, -R0 ;  /* 0x0000000117178824 */ /* 0x000fe200078e0a00 */
[C---:B------:R-:W-:Y:S01]  /*43e0*/  ISETP.GT.U32.AND P0, PT, R0.reuse, R52, PT ;  /* 0x000000340000720c */ /* 0x040fe20003f04070 */
[----:B------:R-:W-:Y:S01]  /*43f0*/  @!P2 IMAD.MOV R37, RZ, RZ, -R37 ;  /* 0x000000ffff25a224 */ /* 0x000fe200078e0a25 */
[C---:B------:R-:W-:Y:S01]  /*4400*/  ISETP.GT.U32.AND P2, PT, R0.reuse, R41, PT ;  /* 0x000000290000720c */ /* 0x040fe20003f44070 */
[----:B------:R-:W-:-:S02]  /*4410*/  IMAD R17, R0, R8, R17 ;  /* 0x0000000800117224 */ /* 0x000fc400078e0211 */
[----:B------:R-:W-:Y:S01]  /*4420*/  IMAD.HI.U32 R8, R6, R58, RZ ;  /* 0x0000003a06087227 */ /* 0x000fe200078e00ff */
[----:B------:R-:W-:-:S03]  /*4430*/  IABS R31, R32 ;  /* 0x00000020001f7213 */ /* 0x000fc60000000000 */
[----:B------:R-:W-:Y:S02]  /*4440*/  IMAD.MOV R8, RZ, RZ, -R8 ;  /* 0x000000ffff087224 */ /* 0x000fe400078e0a08 */
[----:B------:R-:W-:-:S04]  /*4450*/  IMAD.HI.U32 R12, R6, R31, RZ ;  /* 0x0000001f060c7227 */ /* 0x000fc800078e00ff */
[----:B------:R-:W-:Y:S01]  /*4460*/  IMAD R58, R0, R8, R58 ;  /* 0x00000008003a7224 */ /* 0x000fe200078e023a */
[----:B------:R-:W-:Y:S01]  /*4470*/  ISETP.GE.AND P6, PT, R59, RZ, PT ;  /* 0x000000ff3b00720c */ /* 0x000fe20003fc6270 */
[--C-:B------:R-:W-:Y:S01]  /*4480*/  @!P0 IMAD.IADD R52, R52, 0x1, -R0.reuse ;  /* 0x0000000134348824 */ /* 0x100fe200078e0a00 */
[----:B------:R-:W2:Y:S01]  /*4490*/  LDL.LU R59, [R1+0x3dc] ;  /* 0x0003dc00013b7983 */ /* 0x000ea20000300800 */
[----:B------:R-:W-:Y:S01]  /*44a0*/  @!P2 IMAD.IADD R41, R41, 0x1, -R0 ;  /* 0x000000012929a824 */ /* 0x000fe200078e0a00 */
[C---:B------:R-:W-:Y:S01]  /*44b0*/  ISETP.GT.U32.AND P0, PT, R0.reuse, R17, PT ;  /* 0x000000110000720c */ /* 0x040fe20003f04070 */
[----:B------:R-:W-:Y:S01]  /*44c0*/  IMAD.MOV R12, RZ, RZ, -R12 ;  /* 0x000000ffff0c7224 */ /* 0x000fe200078e0a0c */
[C---:B------:R-:W-:Y:S01]  /*44d0*/  ISETP.GT.U32.AND P2, PT, R0.reuse, R58, PT ;  /* 0x0000003a0000720c */ /* 0x040fe20003f44070 */
[----:B------:R-:W4:Y:S02]  /*44e0*/  LDL.LU R24, [R1+0x3e0] ;  /* 0x0003e00001187983 */ /* 0x000f240000300800 */
[----:B------:R-:W-:-:S02]  /*44f0*/  IMAD R31, R0, R12, R31 ;  /* 0x0000000c001f7224 */ /* 0x000fc400078e021f */
[----:B------:R-:W-:Y:S01]  /*4500*/  @!P4 IMAD.MOV R51, RZ, RZ, -R51 ;  /* 0x000000ffff33c224 */ /* 0x000fe200078e0a33 */
[C---:B------:R-:W-:Y:S01]  /*4510*/  ISETP.GT.U32.AND P4, PT, R0.reuse, R23, PT ;  /* 0x000000170000720c */ /* 0x040fe20003f84070 */
[----:B------:R-:W-:Y:S01]  /*4520*/  @!P3 IMAD.MOV R21, RZ, RZ, -R21 ;  /* 0x000000ffff15b224 */ /* 0x000fe200078e0a15 */
[----:B------:R-:W-:-:S03]  /*4530*/  ISETP.GT.U32.AND P3, PT, R0, R31, PT ;  /* 0x0000001f0000720c */ /* 0x000fc60003f64070 */
[--C-:B------:R-:W-:Y:S02]  /*4540*/  @!P0 IMAD.IADD R17, R17, 0x1, -R0.reuse ;  /* 0x0000000111118824 */ /* 0x100fe400078e0a00 */
[----:B------:R-:W-:Y:S02]  /*4550*/  @!P2 IMAD.IADD R58, R58, 0x1, -R0 ;  /* 0x000000013a3aa824 */ /* 0x000fe400078e0a00 */
[----:B------:R-:W-:Y:S01]  /*4560*/  @!P1 IMAD.MOV R52, RZ, RZ, -R52 ;  /* 0x000000ffff349224 */ /* 0x000fe200078e0a34 */
[C---:B------:R-:W-:Y:S02]  /*4570*/  ISETP.GT.U32.AND P1, PT, R0.reuse, R17, PT ;  /* 0x000000110000720c */ /* 0x040fe40003f24070 */
[----:B------:R-:W-:Y:S02]  /*4580*/  IABS R40, R45 ;  /* 0x0000002d00287213 */ /* 0x000fe40000000000 */
[----:B------:R-:W-:Y:S01]  /*4590*/  ISETP.GT.U32.AND P2, PT, R0, R58, PT ;  /* 0x0000003a0000720c */ /* 0x000fe20003f44070 */
[----:B------:R-:W-:-:S02]  /*45a0*/  @!P4 IMAD.IADD R23, R23, 0x1, -R0 ;  /* 0x000000011717c824 */ /* 0x000fc400078e0a00 */
[----:B------:R-:W-:Y:S01]  /*45b0*/  IMAD.HI.U32 R8, R6, R40, RZ ;  /* 0x0000002806087227 */ /* 0x000fe200078e00ff */
[----:B------:R-:W-:Y:S02]  /*45c0*/  ISETP.GE.AND P4, PT, R32, RZ, PT ;  /* 0x000000ff2000720c */ /* 0x000fe40003f86270 */
[----:B------:R-:W2:Y:S01]  /*45d0*/  LDL.LU R32, [R1+0x3e4] ;  /* 0x0003e40001207983 */ /* 0x000ea20000300800 */
[----:B------:R-:W-:Y:S01]  /*45e0*/  @!P3 IMAD.IADD R31, R31, 0x1, -R0 ;  /* 0x000000011f1fb824 */ /* 0x000fe200078e0a00 */
[----:B------:R-:W-:Y:S01]  /*45f0*/  ISETP.GE.AND P3, PT, R33, RZ, PT ;  /* 0x000000ff2100720c */ /* 0x000fe20003f66270 */
[----:B------:R-:W-:Y:S01]  /*4600*/  IMAD.MOV R8, RZ, RZ, -R8 ;  /* 0x000000ffff087224 */ /* 0x000fe200078e0a08 */
[----:B------:R-:W2:Y:S03]  /*4610*/  LDL.LU R33, [R1+0x3e8] ;  /* 0x0003e80001217983 */ /* 0x000ea60000300800 */
[----:B------:R-:W-:-:S02]  /*4620*/  IMAD R40, R0, R8, R40 ;  /* 0x0000000800287224 */ /* 0x000fc400078e0228 */
[--C-:B------:R-:W-:Y:S02]  /*4630*/  @!P1 IMAD.IADD R17, R17, 0x1, -R0.reuse ;  /* 0x0000000111119824 */ /* 0x100fe400078e0a00 */
[--C-:B------:R-:W-:Y:S01]  /*4640*/  @!P2 IMAD.IADD R58, R58, 0x1, -R0.reuse ;  /* 0x000000013a3aa824 */ /* 0x100fe200078e0a00 */
[----:B------:R-:W-:Y:S02]  /*4650*/  ISETP.GT.U32.AND P1, PT, R0, R40, PT ;  /* 0x000000280000720c */ /* 0x000fe40003f24070 */
[----:B------:R-:W-:Y:S02]  /*4660*/  ISETP.GE.AND P2, PT, R45, RZ, PT ;  /* 0x000000ff2d00720c */ /* 0x000fe40003f46270 */
[----:B------:R-:W2:Y:S09]  /*4670*/  LDL.LU R45, [R1+0x3ec] ;  /* 0x0003ec00012d7983 */ /* 0x000eb20000300800 */
[----:B------:R-:W-:Y:S01]  /*4680*/  @!P1 IMAD.IADD R40, R40, 0x1, -R0 ;  /* 0x0000000128289824 */ /* 0x000fe200078e0a00 */
[----:B---3--:R-:W-:-:S02]  /*4690*/  IABS R25, R54 ;  /* 0x0000003600197213 */ /* 0x008fc40000000000 */
[----:B------:R-:W-:Y:S02]  /*46a0*/  ISETP.GE.AND P1, PT, R54, RZ, PT ;  /* 0x000000ff3600720c */ /* 0x000fe40003f26270 */
[----:B------:R-:W3:Y:S04]  /*46b0*/  LDL.LU R54, [R1+0x3f0] ;  /* 0x0003f00001367983 */ /* 0x000ee80000300800 */
[----:B0-----:R-:W3:Y:S04]  /*46c0*/  LDL.LU R56, [R1+0x3f4] ;  /* 0x0003f40001387983 */ /* 0x001ee80000300800 */
[----:B------:R-:W3:Y:S04]  /*46d0*/  LDL.LU R48, [R1+0x3f8] ;  /* 0x0003f80001307983 */ /* 0x000ee80000300800 */
[----:B------:R-:W3:Y:S04]  /*46e0*/  LDL.LU R42, [R1+0x3fc] ;  /* 0x0003fc00012a7983 */ /* 0x000ee80000300800 */
[----:B------:R-:W3:Y:S04]  /*46f0*/  LDL.LU R35, [R1+0x400] ;  /* 0x0004000001237983 */ /* 0x000ee80000300800 */
[----:B------:R-:W3:Y:S04]  /*4700*/  LDL.LU R27, [R1+0x404] ;  /* 0x00040400011b7983 */ /* 0x000ee80000300800 */
[----:B------:R-:W3:Y:S04]  /*4710*/  LDL.LU R3, [R1+0x408] ;  /* 0x0004080001037983 */ /* 0x000ee80000300800 */
[----:B------:R-:W3:Y:S04]  /*4720*/  LDL.LU R61, [R1+0x40c] ;  /* 0x00040c00013d7983 */ /* 0x000ee80000300800 */
[----:B-1----:R-:W3:Y:S04]  /*4730*/  LDL.LU R5, [R1+0x410] ;  /* 0x0004100001057983 */ /* 0x002ee80000300800 */
[----:B------:R-:W3:Y:S01]  /*4740*/  LDL R2, [R1+0x15b8] ;  /* 0x0015b80001027983 */ /* 0x000ee20000100800 */
[----:B------:R-:W-:-:S05]  /*4750*/  IABS R39, R49 ;  /* 0x0000003100277213 */ /* 0x000fca0000000000 */
[----:B------:R-:W-:-:S04]  /*4760*/  IMAD.HI.U32 R12, R6, R39, RZ ;  /* 0x00000027060c7227 */ /* 0x000fc800078e00ff */
[----:B------:R-:W-:-:S04]  /*4770*/  IMAD.MOV R12, RZ, RZ, -R12 ;  /* 0x000000ffff0c7224 */ /* 0x000fc800078e0a0c */
[C---:B------:R-:W-:Y:S01]  /*4780*/  IMAD R39, R0.reuse, R12, R39 ;  /* 0x0000000c00277224 */ /* 0x040fe200078e0227 */
[----:B------:R-:W-:Y:S01]  /*4790*/  ISETP.GT.U32.AND P0, PT, R0, R31, PT ;  /* 0x0000001f0000720c */ /* 0x000fe20003f04070 */
[----:B------:R-:W-:-:S03]  /*47a0*/  @!P6 IMAD.MOV R23, RZ, RZ, -R23 ;  /* 0x000000ffff17e224 */ /* 0x000fc600078e0a17 */
[----:B------:R-:W-:-:S09]  /*47b0*/  ISETP.GT.U32.AND P6, PT, R0, R39, PT ;  /* 0x000000270000720c */ /* 0x000fd20003fc4070 */
[----:B------:R-:W-:-:S04]  /*47c0*/  @!P0 IMAD.IADD R31, R31, 0x1, -R0 ;  /* 0x000000011f1f8824 */ /* 0x000fc800078e0a00 */
[----:B------:R-:W-:Y:S02]  /*47d0*/  @!P6 IMAD.IADD R39, R39, 0x1, -R0 ;  /* 0x000000012727e824 */ /* 0x000fe400078e0a00 */
[----:B------:R-:W-:-:S03]  /*47e0*/  @!P4 IMAD.MOV R31, RZ, RZ, -R31 ;  /* 0x000000ffff1fc224 */ /* 0x000fc600078e0a1f */
[----:B------:R-:W-:Y:S01]  /*47f0*/  ISETP.GT.U32.AND P4, PT, R0, R39, PT ;  /* 0x000000270000720c */ /* 0x000fe20003f84070 */
[----:B------:R-:W-:Y:S01]  /*4800*/  IMAD.HI.U32 R8, R6, R25, RZ ;  /* 0x0000001906087227 */ /* 0x000fe200078e00ff */
[----:B------:R-:W-:-:S03]  /*4810*/  ISETP.GE.AND P0, PT, R49, RZ, PT ;  /* 0x000000ff3100720c */ /* 0x000fc60003f06270 */
[----:B------:R-:W-:-:S04]  /*4820*/  IMAD.MOV R8, RZ, RZ, -R8 ;  /* 0x000000ffff087224 */ /* 0x000fc800078e0a08 */
[----:B------:R-:W-:-:S04]  /*4830*/  IMAD R25, R0, R8, R25 ;  /* 0x0000000800197224 */ /* 0x000fc800078e0219 */
[----:B------:R-:W-:Y:S02]  /*4840*/  @!P4 IMAD.IADD R39, R39, 0x1, -R0 ;  /* 0x000000012727c824 */ /* 0x000fe400078e0a00 */
[----:B------:R-:W-:Y:S01]  /*4850*/  @!P5 IMAD.MOV R41, RZ, RZ, -R41 ;  /* 0x000000ffff29d224 */ /* 0x000fe200078e0a29 */
[----:B------:R-:W-:Y:S02]  /*4860*/  ISETP.GE.AND P5, PT, R43, RZ, PT ;  /* 0x000000ff2b00720c */ /* 0x000fe40003fa6270 */
[----:B------:R-:W-:Y:S02]  /*4870*/  ISETP.GT.U32.AND P6, PT, R0, R25, PT ;  /* 0x000000190000720c */ /* 0x000fe40003fc4070 */
[----:B----4-:R-:W-:-:S05]  /*4880*/  IABS R30, R24 ;  /* 0x00000018001e7213 */ /* 0x010fca0000000000 */
[----:B------:R-:W-:-:S04]  /*4890*/  IMAD.HI.U32 R15, R6, R30, RZ ;  /* 0x0000001e060f7227 */ /* 0x000fc800078e00ff */
[----:B------:R-:W-:Y:S01]  /*48a0*/  IMAD.MOV R15, RZ, RZ, -R15 ;  /* 0x000000ffff0f7224 */ /* 0x000fe200078e0a0f */
[----:B--2---:R-:W-:-:S03]  /*48b0*/  IABS R49, R59 ;  /* 0x0000003b00317213 */ /* 0x004fc60000000000 */
[----:B------:R-:W-:Y:S02]  /*48c0*/  IMAD R30, R0, R15, R30 ;  /* 0x0000000f001e7224 */ /* 0x000fe400078e021e */
[----:B------:R-:W-:-:S03]  /*48d0*/  IMAD.HI.U32 R8, R6, R49, RZ ;  /* 0x0000003106087227 */ /* 0x000fc600078e00ff */
[----:B------:R-:W-:Y:S01]  /*48e0*/  ISETP.GT.U32.AND P4, PT, R0, R30, PT ;  /* 0x0000001e0000720c */ /* 0x000fe20003f84070 */
[----:B------:R-:W-:-:S04]  /*48f0*/  IMAD.MOV R8, RZ, RZ, -R8 ;  /* 0x000000ffff087224 */ /* 0x000fc800078e0a08 */
[----:B------:R-:W-:Y:S02]  /*4900*/  IMAD R49, R0, R8, R49 ;  /* 0x0000000800317224 */ /* 0x000fe400078e0231 */
[----:B------:R-:W-:Y:S01]  /*4910*/  @!P3 IMAD.MOV R17, RZ, RZ, -R17 ;  /* 0x000000ffff11b224 */ /* 0x000fe200078e0a11 */
[----:B------:R-:W-:-:S05]  /*4920*/  IABS R43, R33 ;  /* 0x00000021002b7213 */ /* 0x000fca0000000000 */
[----:B------:R-:W-:Y:S01]  /*4930*/  @!P4 IMAD.IADD R30, R30, 0x1, -R0 ;  /* 0x000000011e1ec824 */ /* 0x000fe200078e0a00 */
[----:B------:R-:W-:Y:S01]  /*4940*/  ISETP.GT.U32.AND P3, PT, R0, R40, PT ;  /* 0x000000280000720c */ /* 0x000fe20003f64070 */
[----:B------:R-:W-:-:S04]  /*4950*/  IMAD.HI.U32 R8, R6, R43, RZ ;  /* 0x0000002b06087227 */ /* 0x000fc800078e00ff */
[----:B------:R-:W-:Y:S01]  /*4960*/  IMAD.MOV R8, RZ, RZ, -R8 ;  /* 0x000000ffff087224 */ /* 0x000fe200078e0a08 */
[----:B------:R-:W-:Y:S01]  /*4970*/  IABS R15, R45 ;  /* 0x0000002d000f7213 */ /* 0x000fe20000000000 */
[----:B------:R-:W-:Y:S01]  /*4980*/  @!P0 IMAD.MOV R39, RZ, RZ, -R39 ;  /* 0x000000ffff278224 */ /* 0x000fe200078e0a27 */
[C---:B------:R-:W-:Y:S01]  /*4990*/  ISETP.GT.U32.AND P0, PT, R0.reuse, R30, PT ;  /* 0x0000001e0000720c */ /* 0x040fe20003f04070 */
[----:B------:R-:W-:Y:S02]  /*49a0*/  IMAD R43, R0, R8, R43 ;  /* 0x00000008002b7224 */ /* 0x000fe400078e022b */
[----:B------:R-:W-:Y:S01]  /*49b0*/  IMAD.HI.U32 R8, R6, R15, RZ ;  /* 0x0000000f06087227 */ /* 0x000fe200078e00ff */
[----:B------:R-:W-:-:S03]  /*49c0*/  IABS R14, R32 ;  /* 0x00000020000e7213 */ /* 0x000fc60000000000 */
[----:B------:R-:W-:Y:S02]  /*49d0*/  @!P6 IMAD.IADD R25, R25, 0x1, -R0 ;  /* 0x000000011919e824 */ /* 0x000fe400078e0a00 */
[----:B------:R-:W-:Y:S02]  /*49e0*/  IMAD.MOV R8, RZ, RZ, -R8 ;  /* 0x000000ffff087224 */ /* 0x000fe400078e0a08 */
[----:B------:R-:W-:Y:S01]  /*49f0*/  @!P5 IMAD.MOV R58, RZ, RZ, -R58 ;  /* 0x000000ffff3ad224 */ /* 0x000fe200078e0a3a */
[----:B------:R-:W-:Y:S01]  /*4a00*/  ISETP.GT.U32.AND P6, PT, R0, R25, PT ;  /* 0x000000190000720c */ /* 0x000fe20003fc4070 */
[----:B------:R-:W-:Y:S01]  /*4a10*/  @!P3 IMAD.IADD R40, R40, 0x1, -R0 ;  /* 0x000000012828b824 */ /* 0x000fe200078e0a00 */
[C---:B------:R-:W-:Y:S01]  /*4a20*/  ISETP.GT.U32.AND P5, PT, R0.reuse, R49, PT ;  /* 0x000000310000720c */ /* 0x040fe20003fa4070 */
[----:B------:R-:W-:Y:S01]  /*4a30*/  IMAD R15, R0, R8, R15 ;  /* 0x00000008000f7224 */ /* 0x000fe200078e020f */
[----:B------:R-:W-:Y:S01]  /*4a40*/  ISETP.GE.AND P3, PT, R59, RZ, PT ;  /* 0x000000ff3b00720c */ /* 0x000fe20003f66270 */
[----:B------:R-:W-:Y:S01]  /*4a50*/  IMAD.HI.U32 R12, R6, R14, RZ ;  /* 0x0000000e060c7227 */ /* 0x000fe200078e00ff */
[----:B------:R-:W-:-:S03]  /*4a60*/  ISETP.GE.AND P4, PT, R24, RZ, PT ;  /* 0x000000ff1800720c */ /* 0x000fc60003f86270 */
[----:B------:R-:W-:Y:S01]  /*4a70*/  @!P0 IMAD.IADD R30, R30, 0x1, -R0 ;  /* 0x000000011e1e8824 */ /* 0x000fe200078e0a00 */
[----:B------:R-:W-:Y:S01]  /*4a80*/  ISETP.GT.U32.AND P0, PT, R0, R15, PT ;  /* 0x0000000f0000720c */ /* 0x000fe20003f04070 */
[----:B------:R-:W-:-:S04]  /*4a90*/  IMAD.MOV R12, RZ, RZ, -R12 ;  /* 0x000000ffff0c7224 */ /* 0x000fc800078e0a0c */
[C---:B------:R-:W-:Y:S02]  /*4aa0*/  IMAD R14, R0.reuse, R12, R14 ;  /* 0x0000000c000e7224 */ /* 0x040fe400078e020e */
[--C-:B------:R-:W-:Y:S02]  /*4ab0*/  @!P6 IMAD.IADD R25, R25, 0x1, -R0.reuse ;  /* 0x000000011919e824 */ /* 0x100fe400078e0a00 */
[--C-:B------:R-:W-:Y:S01]  /*4ac0*/  @!P5 IMAD.IADD R49, R49, 0x1, -R0.reuse ;  /* 0x000000013131d824 */ /* 0x100fe200078e0a00 */
[C---:B------:R-:W-:Y:S02]  /*4ad0*/  ISETP.GT.U32.AND P6, PT, R0.reuse, R14, PT ;  /* 0x0000000e0000720c */ /* 0x040fe40003fc4070 */
[----:B------:R-:W-:Y:S01]  /*4ae0*/  ISETP.GT.U32.AND P5, PT, R0, R43, PT ;  /* 0x0000002b0000720c */ /* 0x000fe20003fa4070 */
[----:B------:R-:W-:Y:S02]  /*4af0*/  @!P0 IMAD.IADD R15, R15, 0x1, -R0 ;  /* 0x000000010f0f8824 */ /* 0x000fe400078e0a00 */
[----:B------:R-:W-:-:S08]  /*4b00*/  @!P2 IMAD.MOV R40, RZ, RZ, -R40 ;  /* 0x000000ffff28a224 */ /* 0x000fd000078e0a28 */
[--C-:B------:R-:W-:Y:S01]  /*4b10*/  @!P6 IMAD.IADD R14, R14, 0x1, -R0.reuse ;  /* 0x000000010e0ee824 */ /* 0x100fe200078e0a00 */
[----:B------:R-:W-:Y:S01]  /*4b20*/  ISETP.GT.U32.AND P6, PT, R0, R49, PT ;  /* 0x000000310000720c */ /* 0x000fe20003fc4070 */
[----:B------:R-:W-:-:S05]  /*4b30*/  @!P5 IMAD.IADD R43, R43, 0x1, -R0 ;  /* 0x000000012b2bd824 */ /* 0x000fca00078e0a00 */
[C---:B------:R-:W-:Y:S02]  /*4b40*/  ISETP.GT.U32.AND P5, PT, R0.reuse, R43, PT ;  /* 0x0000002b0000720c */ /* 0x040fe40003fa4070 */
[----:B------:R-:W-:Y:S01]  /*4b50*/  ISETP.GT.U32.AND P2, PT, R0, R14, PT ;  /* 0x0000000e0000720c */ /* 0x000fe20003f44070 */
[----:B------:R-:W-:Y:S01]  /*4b60*/  @!P1 IMAD.MOV R25, RZ, RZ, -R25 ;  /* 0x000000ffff199224 */ /* 0x000fe200078e0a19 */
[----:B------:R-:W-:-:S03]  /*4b70*/  ISETP.GE.AND P1, PT, R32, RZ, PT ;  /* 0x000000ff2000720c */ /* 0x000fc60003f26270 */
[----:B------:R-:W-:Y:S01]  /*4b80*/  @!P6 IMAD.IADD R49, R49, 0x1, -R0 ;  /* 0x000000013131e824 */ /* 0x000fe200078e0a00 */
[----:B------:R-:W-:-:S05]  /*4b90*/  ISETP.GE.AND P6, PT, R33, RZ, PT ;  /* 0x000000ff2100720c */ /* 0x000fca0003fc6270 */
[--C-:B------:R-:W-:Y:S02]  /*4ba0*/  @!P5 IMAD.IADD R43, R43, 0x1, -R0.reuse ;  /* 0x000000012b2bd824 */ /* 0x100fe400078e0a00 */
[----:B------:R-:W-:Y:S01]  /*4bb0*/  @!P2 IMAD.IADD R14, R14, 0x1, -R0 ;  /* 0x000000010e0ea824 */ /* 0x000fe200078e0a00 */
[----:B------:R-:W-:Y:S01]  /*4bc0*/  ISETP.GE.AND P2, PT, R45, RZ, PT ;  /* 0x000000ff2d00720c */ /* 0x000fe20003f46270 */
[----:B------:R-:W-:Y:S02]  /*4bd0*/  @!P3 IMAD.MOV R49, RZ, RZ, -R49 ;  /* 0x000000ffff31b224 */ /* 0x000fe400078e0a31 */
[----:B------:R-:W-:Y:S02]  /*4be0*/  @!P4 IMAD.MOV R30, RZ, RZ, -R30 ;  /* 0x000000ffff1ec224 */ /* 0x000fe400078e0a1e */
[----:B------:R-:W-:Y:S01]  /*4bf0*/  @!P1 IMAD.MOV R14, RZ, RZ, -R14 ;  /* 0x000000ffff0e9224 */ /* 0x000fe200078e0a0e */
[----:B---3--:R-:W-:-:S05]  /*4c00*/  IABS R59, R54 ;  /* 0x00000036003b7213 */ /* 0x008fca0000000000 */
[----:B------:R-:W-:-:S04]  /*4c10*/  IMAD.HI.U32 R24, R6, R59, RZ ;  /* 0x0000003b06187227 */ /* 0x000fc800078e00ff */
[----:B------:R-:W-:Y:S01]  /*4c20*/  IMAD.MOV R24, RZ, RZ, -R24 ;  /* 0x000000ffff187224 */ /* 0x000fe200078e0a18 */
[----:B------:R-:W-:-:S03]  /*4c30*/  IABS R12, R56 ;  /* 0x00000038000c7213 */ /* 0x000fc60000000000 */
[----:B------:R-:W-:Y:S02]  /*4c40*/  IMAD R59, R0, R24, R59 ;  /* 0x00000018003b7224 */ /* 0x000fe400078e023b */
[----:B------:R-:W-:-:S03]  /*4c50*/  IMAD.HI.U32 R8, R6, R12, RZ ;  /* 0x0000000c06087227 */ /* 0x000fc600078e00ff */
[----:B------:R-:W-:Y:S01]  /*4c60*/  ISETP.GT.U32.AND P0, PT, R0, R59, PT ;  /* 0x0000003b0000720c */ /* 0x000fe20003f04070 */
[----:B------:R-:W-:-:S04]  /*4c70*/  IMAD.MOV R8, RZ, RZ, -R8 ;  /* 0x000000ffff087224 */ /* 0x000fc800078e0a08 */
[----:B------:R-:W-:Y:S01]  /*4c80*/  IMAD R12, R0, R8, R12 ;  /* 0x00000008000c7224 */ /* 0x000fe200078e020c */
[----:B------:R-:W-:-:S07]  /*4c90*/  IABS R8, R48 ;  /* 0x0000003000087213 */ /* 0x000fce0000000000 */
[----:B------:R-:W-:Y:S01]  /*4ca0*/  @!P0 IMAD.IADD R59, R59, 0x1, -R0 ;  /* 0x000000013b3b8824 */ /* 0x000fe200078e0a00 */
[----:B------:R-:W-:Y:S01]  /*4cb0*/  ISETP.GT.U32.AND P0, PT, R0, R12, PT ;  /* 0x0000000c0000720c */ /* 0x000fe20003f04070 */
[----:B------:R-:W-:Y:S01]  /*4cc0*/  IMAD.HI.U32 R33, R6, R8, RZ ;  /* 0x0000000806217227 */ /* 0x000fe200078e00ff */
[----:B------:R-:W-:Y:S02]  /*4cd0*/  IABS R32, R35 ;  /* 0x0000002300207213 */ /* 0x000fe40000000000 */
[----:B------:R-:W-:Y:S01]  /*4ce0*/  ISETP.GE.AND P5, PT, R54, RZ, PT ;  /* 0x000000ff3600720c */ /* 0x000fe20003fa6270 */
[----:B------:R-:W-:Y:S01]  /*4cf0*/  IMAD.MOV R33, RZ, RZ, -R33 ;  /* 0x000000ffff217224 */ /* 0x000fe200078e0a21 */
[----:B------:R-:W-:Y:S01]  /*4d00*/  IABS R60, R42 ;  /* 0x0000002a003c7213 */ /* 0x000fe20000000000 */
[----:B------:R-:W-:Y:S01]  /*4d10*/  IMAD.HI.U32 R55, R6, R32, RZ ;  /* 0x0000002006377227 */ /* 0x000fe200078e00ff */
[----:B------:R-:W-:-:S05]  /*4d20*/  IABS R54, R27 ;  /* 0x0000001b00367213 */ /* 0x000fca0000000000 */
[----:B------:R-:W-:Y:S01]  /*4d30*/  @!P0 IMAD.IADD R12, R12, 0x1, -R0 ;  /* 0x000000010c0c8824 */ /* 0x000fe200078e0a00 */
[----:B------:R-:W-:Y:S01]  /*4d40*/  ISETP.GT.U32.AND P0, PT, R0, R15, PT ;  /* 0x0000000f0000720c */ /* 0x000fe20003f04070 */
[----:B------:R-:W-:Y:S01]  /*4d50*/  IMAD.HI.U32 R45, R6, R60, RZ ;  /* 0x0000003c062d7227 */ /* 0x000fe200078e00ff */
[----:B------:R-:W-:Y:S02]  /*4d60*/  IABS R24, R3 ;  /* 0x0000000300187213 */ /* 0x000fe40000000000 */
[C---:B------:R-:W-:Y:S01]  /*4d70*/  ISETP.GT.U32.AND P3, PT, R0.reuse, R59, PT ;  /* 0x0000003b0000720c */ /* 0x040fe20003f64070 */
[----:B------:R-:W-:Y:S02]  /*4d80*/  IMAD R8, R0, R33, R8 ;  /* 0x0000002100087224 */ /* 0x000fe400078e0208 */
[----:B------:R-:W-:Y:S01]  /*4d90*/  IMAD.HI.U32 R50, R6, R54, RZ ;  /* 0x0000003606327227 */ /* 0x000fe200078e00ff */
[----:B------:R-:W-:-:S03]  /*4da0*/  ISETP.GT.U32.AND P4, PT, R0, R12, PT ;  /* 0x0000000c0000720c */ /* 0x000fc60003f84070 */
[----:B------:R-:W-:Y:S02]  /*4db0*/  IMAD.MOV R33, RZ, RZ, -R55 ;  /* 0x000000ffff217224 */ /* 0x000fe400078e0a37 */
[----:B------:R-:W-:-:S04]  /*4dc0*/  IMAD.HI.U32 R18, R6, R24, RZ ;  /* 0x0000001806127227 */ /* 0x000fc800078e00ff */
[----:B------:R-:W-:Y:S02]  /*4dd0*/  IMAD.MOV R45, RZ, RZ, -R45 ;  /* 0x000000ffff2d7224 */ /* 0x000fe400078e0a2d */
[----:B------:R-:W-:Y:S02]  /*4de0*/  IMAD.MOV R50, RZ, RZ, -R50 ;  /* 0x000000ffff327224 */ /* 0x000fe400078e0a32 */
[C---:B------:R-:W-:Y:S01]  /*4df0*/  IMAD R32, R0.reuse, R33, R32 ;  /* 0x0000002100207224 */ /* 0x040fe200078e0220 */
[C---:B------:R-:W-:Y:S01]  /*4e00*/  ISETP.GT.U32.AND P1, PT, R0.reuse, R8, PT ;  /* 0x000000080000720c */ /* 0x040fe20003f24070 */
[----:B------:R-:W-:Y:S02]  /*4e10*/  IMAD.MOV R18, RZ, RZ, -R18 ;  /* 0x000000ffff127224 */ /* 0x000fe400078e0a12 */
[C---:B------:R-:W-:Y:S02]  /*4e20*/  IMAD R60, R0.reuse, R45, R60 ;  /* 0x0000002d003c7224 */ /* 0x040fe400078e023c */
[----:B------:R-:W-:-:S02]  /*4e30*/  IMAD R54, R0, R50, R54 ;  /* 0x0000003200367224 */ /* 0x000fc400078e0236 */
[----:B------:R-:W-:Y:S01]  /*4e40*/  @!P0 IMAD.IADD R15, R15, 0x1, -R0 ;  /* 0x000000010f0f8824 */ /* 0x000fe200078e0a00 */
[C---:B------:R-:W-:Y:S01]  /*4e50*/  ISETP.GT.U32.AND P0, PT, R0.reuse, R32, PT ;  /* 0x000000200000720c */ /* 0x040fe20003f04070 */
[C---:B------:R-:W-:Y:S02]  /*4e60*/  IMAD R24, R0.reuse, R18, R24 ;  /* 0x0000001200187224 */ /* 0x040fe400078e0218 */
[----:B------:R-:W-:Y:S01]  /*4e70*/  @!P6 IMAD.MOV R43, RZ, RZ, -R43 ;  /* 0x000000ffff2be224 */ /* 0x000fe200078e0a2b */
[C---:B------:R-:W-:Y:S01]  /*4e80*/  ISETP.GT.U32.AND P6, PT, R0.reuse, R60, PT ;  /* 0x0000003c0000720c */ /* 0x040fe20003fc4070 */
[--C-:B------:R-:W-:Y:S01]  /*4e90*/  @!P3 IMAD.IADD R59, R59, 0x1, -R0.reuse ;  /* 0x000000013b3bb824 */ /* 0x100fe200078e0a00 */
[----:B------:R-:W-:Y:S01]  /*4ea0*/  ISETP.GT.U32.AND P3, PT, R0, R54, PT ;  /* 0x000000360000720c */ /* 0x000fe20003f64070 */
[--C-:B------:R-:W-:Y:S01]  /*4eb0*/  @!P4 IMAD.IADD R12, R12, 0x1, -R0.reuse ;  /* 0x000000010c0cc824 */ /* 0x100fe200078e0a00 */
[----:B------:R-:W-:Y:S02]  /*4ec0*/  IABS R45, R61 ;  /* 0x0000003d002d7213 */ /* 0x000fe40000000000 */
[----:B------:R-:W-:Y:S01]  /*4ed0*/  ISETP.GT.U32.AND P4, PT, R0, R24, PT ;  /* 0x000000180000720c */ /* 0x000fe20003f84070 */
[----:B------:R-:W-:-:S02]  /*4ee0*/  @!P1 IMAD.IADD R8, R8, 0x1, -R0 ;  /* 0x0000000108089824 */ /* 0x000fc400078e0a00 */
[----:B------:R-:W-:Y:S01]  /*4ef0*/  IMAD.HI.U32 R50, R6, R45, RZ ;  /* 0x0000002d06327227 */ /* 0x000fe200078e00ff */
[----:B------:R-:W-:-:S03]  /*4f00*/  IABS R33, R5 ;  /* 0x0000000500217213 */ /* 0x000fc60000000000 */
[----:B------:R-:W-:Y:S02]  /*4f10*/  @!P0 IMAD.IADD R32, R32, 0x1, -R0 ;  /* 0x0000000120208824 */ /* 0x000fe400078e0a00 */
[----:B------:R-:W-:Y:S01]  /*4f20*/  IMAD.MOV R50, RZ, RZ, -R50 ;  /* 0x000000ffff327224 */ /* 0x000fe200078e0a32 */
[----:B------:R-:W0:Y:S01]  /*4f30*/  S2R R57, SR_TID.X ;  /* 0x0000000000397919 */ /* 0x000e220000002100 */
[--C-:B------:R-:W-:Y:S01]  /*4f40*/  @!P6 IMAD.IADD R60, R60, 0x1, -R0.reuse ;  /* 0x000000013c3ce824 */ /* 0x100fe200078e0a00 */
[----:B------:R-:W-:Y:S01]  /*4f50*/  ISETP.GT.U32.AND P6, PT, R0, R8, PT ;  /* 0x000000080000720c */ /* 0x000fe20003fc4070 */
[----:B------:R-:W-:Y:S01]  /*4f60*/  @!P3 IMAD.IADD R54, R54, 0x1, -R0 ;  /* 0x000000013636b824 */ /* 0x000fe200078e0a00 */
[C---:B------:R-:W-:Y:S01]  /*4f70*/  ISETP.GT.U32.AND P3, PT, R0.reuse, R32, PT ;  /* 0x000000200000720c */ /* 0x040fe20003f64070 */
[----:B------:R-:W-:Y:S02]  /*4f80*/  IMAD R45, R0, R50, R45 ;  /* 0x00000032002d7224 */ /* 0x000fe400078e022d */
[----:B------:R-:W-:Y:S01]  /*4f90*/  IMAD.HI.U32 R50, R6, R33, RZ ;  /* 0x0000002106327227 */ /* 0x000fe200078e00ff */
[----:B------:R-:W-:-:S03]  /*4fa0*/  IABS R18, R2 ;  /* 0x0000000200127213 */ /* 0x000fc60000000000 */
[----:B------:R-:W-:Y:S02]  /*4fb0*/  @!P4 IMAD.IADD R24, R24, 0x1, -R0 ;  /* 0x000000011818c824 */ /* 0x000fe400078e0a00 */
[----:B------:R-:W-:Y:S02]  /*4fc0*/  IMAD.MOV R50, RZ, RZ, -R50 ;  /* 0x000000ffff327224 */ /* 0x000fe400078e0a32 */
[----:B------:R-:W-:Y:S01]  /*4fd0*/  IMAD.HI.U32 R6, R6, R18, RZ ;  /* 0x0000001206067227 */ /* 0x000fe200078e00ff */
[----:B------:R-:W-:-:S03]  /*4fe0*/  ISETP.GT.U32.AND P4, PT, R0, R24, PT ;  /* 0x000000180000720c */ /* 0x000fc60003f84070 */
[----:B------:R-:W-:Y:S02]  /*4ff0*/  IMAD R33, R0, R50, R33 ;  /* 0x0000003200217224 */ /* 0x000fe400078e0221 */
[----:B------:R-:W-:Y:S01]  /*5000*/  @!P6 IMAD.IADD R8, R8, 0x1, -R0 ;  /* 0x000000010808e824 */ /* 0x000fe200078e0a00 */
[----:B------:R-:W-:Y:S01]  /*5010*/  ISETP.GT.U32.AND P6, PT, R0, R45, PT ;  /* 0x0000002d0000720c */ /* 0x000fe20003fc4070 */
[----:B------:R-:W-:Y:S02]  /*5020*/  IMAD.MOV R6, RZ, RZ, -R6 ;  /* 0x000000ffff067224 */ /* 0x000fe400078e0a06 */
[----:B------:R-:W-:Y:S01]  /*5030*/  @!P3 IMAD.IADD R32, R32, 0x1, -R0 ;  /* 0x000000012020b824 */ /* 0x000fe200078e0a00 */
[C---:B------:R-:W-:Y:S01]  /*5040*/  ISETP.GT.U32.AND P3, PT, R0.reuse, R33, PT ;  /* 0x000000210000720c */ /* 0x040fe20003f64070 */
[----:B------:R-:W-:Y:S01]  /*5050*/  IMAD R6, R0, R6, R18 ;  /* 0x0000000600067224 */ /* 0x000fe200078e0212 */
[----:B------:R-:W-:Y:S01]  /*5060*/  ISETP.GE.AND P1, PT, R56, RZ, PT ;  /* 0x000000ff3800720c */ /* 0x000fe20003f26270 */
[----:B------:R-:W-:Y:S01]  /*5070*/  @!P4 IMAD.IADD R24, R24, 0x1, -R0 ;  /* 0x000000011818c824 */ /* 0x000fe200078e0a00 */
[C---:B------:R-:W-:Y:S01]  /*5080*/  ISETP.GT.U32.AND P0, PT, R0.reuse, R60, PT ;  /* 0x0000003c0000720c */ /* 0x040fe20003f04070 */
[----:B------:R-:W-:Y:S01]  /*5090*/  @!P2 IMAD.MOV R15, RZ, RZ, -R15 ;  /* 0x000000ffff0fa224 */ /* 0x000fe200078e0a0f */
[----:B------:R-:W-:-:S03]  /*50a0*/  ISETP.GT.U32.AND P4, PT, R0, R6, PT ;  /* 0x000000060000720c */ /* 0x000fc60003f84070 */
[----:B------:R-:W-:Y:S01]  /*50b0*/  @!P6 IMAD.IADD R45, R45, 0x1, -R0 ;  /* 0x000000012d2de824 */ /* 0x000fe200078e0a00 */
[----:B------:R-:W-:-:S03]  /*50c0*/  ISETP.GT.U32.AND P2, PT, R0, R54, PT ;  /* 0x000000360000720c */ /* 0x000fc60003f44070 */
[----:B------:R-:W-:Y:S01]  /*50d0*/  @!P3 IMAD.IADD R33, R33, 0x1, -R0 ;  /* 0x000000012121b824 */ /* 0x000fe200078e0a00 */
[----:B------:R-:W1:Y:S01]  /*50e0*/  LDC R56, c[0x0][0x3ac] ;  /* 0x0000eb00ff387b82 */ /* 0x000e620000000800 */
[----:B------:R-:W-:Y:S01]  /*50f0*/  @!P1 IMAD.MOV R12, RZ, RZ, -R12 ;  /* 0x000000ffff0c9224 */ /* 0x000fe200078e0a0c */
[----:B------:R-:W-:Y:S02]  /*5100*/  ISETP.GE.AND P1, PT, R27, RZ, PT ;  /* 0x000000ff1b00720c */ /* 0x000fe40003f26270 */
[C---:B------:R-:W-:Y:S02]  /*5110*/  ISETP.GT.U32.AND P6, PT, R0.reuse, R45, PT ;  /* 0x0000002d0000720c */ /* 0x040fe40003fc4070 */
[----:B0-----:R-:W-:Y:S02]  /*5120*/  LOP3.LUT R27, R57, 0x7, RZ, 0xc0, !PT ;  /* 0x00000007391b7812 */ /* 0x001fe400078ec0ff */
[----:B------:R-:W-:Y:S01]  /*5130*/  ISETP.GT.U32.AND P3, PT, R0, R33, PT ;  /* 0x000000210000720c */ /* 0x000fe20003f64070 */
[----:B------:R-:W-:Y:S01]  /*5140*/  @!P4 IMAD.IADD R6, R6, 0x1, -R0 ;  /* 0x000000010606c824 */ /* 0x000fe200078e0a00 */
[----:B------:R-:W-:Y:S01]  /*5150*/  ISETP.GE.AND P4, PT, R3, RZ, PT ;  /* 0x000000ff0300720c */ /* 0x000fe20003f86270 */
[----:B------:R-:W-:-:S02]  /*5160*/  IMAD.SHL.U32 R18, R57, 0x2, RZ ;  /* 0x0000000239127824 */ /* 0x000fc400078e00ff */
[C---:B------:R-:W-:Y:S02]  /*5170*/  IMAD R3, R27.reuse, 0x210, RZ ;  /* 0x000002101b037824 */ /* 0x040fe400078e02ff */
[----:B------:R-:W-:Y:S02]  /*5180*/  IMAD R55, R27, 0x110, RZ ;  /* 0x000001101b377824 */ /* 0x000fe400078e02ff */
[----:B------:R-:W-:Y:S01]  /*5190*/  @!P0 IMAD.IADD R60, R60, 0x1, -R0 ;  /* 0x000000013c3c8824 */ /* 0x000fe200078e0a00 */
[----:B------:R-:W-:Y:S01]  /*51a0*/  ISETP.GE.AND P0, PT, R48, RZ, PT ;  /* 0x000000ff3000720c */ /* 0x000fe20003f06270 */
[----:B------:R-:W-:Y:S01]  /*51b0*/  IMAD.SHL.U32 R50, R57, 0x100, RZ ;  /* 0x0000010039327824 */ /* 0x000fe200078e00ff */
[----:B------:R-:W-:Y:S01]  /*51c0*/  LOP3.LUT R3, R3, 0x10, R18, 0x78, !PT ;  /* 0x0000001003037812 */ /* 0x000fe200078e7812 */
[--C-:B------:R-:W-:Y:S01]  /*51d0*/  @!P2 IMAD.IADD R54, R54, 0x1, -R0.reuse ;  /* 0x000000013636a824 */ /* 0x100fe200078e0a00 */
[----:B------:R-:W-:Y:S01]  /*51e0*/  ISETP.GE.AND P2, PT, R42, RZ, PT ;  /* 0x000000ff2a00720c */ /* 0x000fe20003f46270 */
[----:B------:R-:W-:Y:S01]  /*51f0*/  @!P5 IMAD.MOV R59, RZ, RZ, -R59 ;  /* 0x000000ffff3bd224 */ /* 0x000fe200078e0a3b */
[----:B------:R-:W2:Y:S01]  /*5200*/  LDL.LU R48, [R1+0x10] ;  /* 0x0000100001307983 */ /* 0x000ea20000300800 */
[----:B------:R-:W-:Y:S01]  /*5210*/  ISETP.GE.AND P5, PT, R35, RZ, PT ;  /* 0x000000ff2300720c */ /* 0x000fe20003fa6270 */
[----:B------:R-:W-:Y:S01]  /*5220*/  @!P6 IMAD.IADD R45, R45, 0x1, -R0 ;  /* 0x000000012d2de824 */ /* 0x000fe200078e0a00 */
[----:B------:R-:W-:Y:S01]  /*5230*/  LOP3.LUT R55, R55, 0x30, R18, 0x78, !PT ;  /* 0x0000003037377812 */ /* 0x000fe200078e7812 */
[----:B------:R-:W3:Y:S01]  /*5240*/  LDL.LU R42, [R1+0xc] ;  /* 0x00000c00012a7983 */ /* 0x000ee20000300800 */
[----:B------:R-:W-:Y:S01]  /*5250*/  ISETP.GE.AND P6, PT, R61, RZ, PT ;  /* 0x000000ff3d00720c */ /* 0x000fe20003fc6270 */
[----:B------:R-:W-:Y:S01]  /*5260*/  @!P3 IMAD.IADD R33, R33, 0x1, -R0 ;  /* 0x000000012121b824 */ /* 0x000fe200078e0a00 */
[----:B------:R-:W-:Y:S01]  /*5270*/  LOP3.LUT R3, R3, 0x1000, R50, 0xf8, !PT ;  /* 0x0000100003037812 */ /* 0x000fe200078ef832 */
[----:B------:R-:W4:Y:S01]  /*5280*/  LDL.LU R35, [R1+0x8] ;  /* 0x0000080001237983 */ /* 0x000f220000300800 */
[----:B------:R-:W-:-:S03]  /*5290*/  ISETP.GE.AND P3, PT, R5, RZ, PT ;  /* 0x000000ff0500720c */ /* 0x000fc60003f66270 */
[----:B------:R-:W2:Y:S04]  /*52a0*/  LDL.LU R27, [R1+0x4] ;  /* 0x00000400011b7983 */ /* 0x000ea80000300800 */
[----:B------:R-:W2:Y:S04]  /*52b0*/  LDL.LU R61, [R1] ;  /* 0x00000000013d7983 */ /* 0x000ea80000300800 */
[----:B------:R-:W2:Y:S04]  /*52c0*/  LDL.LU R5, [R1+0x4150] ;  /* 0x0041500001057983 */ /* 0x000ea80000300800 */
[----:B------:R-:W2:Y:S04]  /*52d0*/  LDL.LU R18, [R1+0x414c] ;  /* 0x00414c0001127983 */ /* 0x000ea80000300800 */
[----:B------:R-:W2:Y:S04]  /*52e0*/  LDL.LU R55, [R1+0x4148] ;  /* 0x0041480001377983 */ /* 0x000ea80000300800 */
[----:B------:R-:W2:Y:S04]  /*52f0*/  LDL.LU R50, [R1+0x4144] ;  /* 0x0041440001327983 */ /* 0x000ea80000300800 */
[----:B------:R-:W2:Y:S01]  /*5300*/  LDL.LU R3, [R1+0x4140] ;  /* 0x0041400001037983 */ /* 0x000ea20000300800 */
[----:B------:R-:W-:Y:S01]  /*5310*/  @!P0 IMAD.MOV R8, RZ, RZ, -R8 ;  /* 0x000000ffff088224 */ /* 0x000fe200078e0a08 */
[----:B------:R-:W-:-:S02]  /*5320*/  ISETP.GT.U32.AND P0, PT, R0, R6, PT ;  /* 0x000000060000720c */ /* 0x000fc40003f04070 */
[----:B------:R-:W-:-:S05]  /*5330*/  LOP3.LUT R57, R57, 0x1f, RZ, 0xc0, !PT ;  /* 0x0000001f39397812 */ /* 0x000fca00078ec0ff */
[----:B-1----:R-:W-:-:S06]  /*5340*/  IMAD R57, R57, R56, RZ ;  /* 0x0000003839397224 */ /* 0x002fcc00078e02ff */
[----:B------:R-:W-:Y:S02]  /*5350*/  @!P0 IMAD.IADD R6, R6, 0x1, -R0 ;  /* 0x0000000106068824 */ /* 0x000fe400078e0a00 */
[C---:B------:R-:W-:Y:S02]  /*5360*/  IMAD R0, R56.reuse, 0x20, R57 ;  /* 0x0000002038007824 */ /* 0x040fe400078e0239 */
[----:B------:R-:W-:Y:S01]  /*5370*/  @!P2 IMAD.MOV R60, RZ, RZ, -R60 ;  /* 0x000000ffff3ca224 */ /* 0x000fe200078e0a3c */
[----:B------:R-:W4:Y:S01]  /*5380*/  LDL.LU R57, [R1+0x413c] ;  /* 0x00413c0001397983 */ /* 0x000f220000300800 */
[----:B------:R-:W-:Y:S01]  /*5390*/  IMAD R56, R56, 0x20, R0 ;  /* 0x0000002038387824 */ /* 0x000fe200078e0200 */
[----:B------:R-:W-:Y:S02]  /*53a0*/  ISETP.GE.AND P2, PT, R2, RZ, PT ;  /* 0x000000ff0200720c */ /* 0x000fe40003f46270 */
[----:B------:R-:W4:Y:S04]  /*53b0*/  LDL.LU R2, [R1+0x4138] ;  /* 0x0041380001027983 */ /* 0x000f280000300800 */
[----:B------:R-:W4:Y:S01]  /*53c0*/  LDL.LU R56, [R1+0x4134] ;  /* 0x0041340001387983 */ /* 0x000f220000300800 */
[----:B--2---:R-:W-:-:S02]  /*53d0*/  ISETP.NE.AND P0, PT, R3, RZ, PT ;  /* 0x000000ff0300720c */ /* 0x004fc40003f05270 */
[----:B------:R-:W-:-:S04]  /*53e0*/  LOP3.LUT R3, RZ, R3, RZ, 0x33, !PT ;  /* 0x00000003ff037212 */ /* 0x000fc800078e33ff */
[C---:B------:R-:W-:Y:S02]  /*53f0*/  SEL R48, R3.reuse, R48, !P0 ;  /* 0x0000003003307207 */ /* 0x040fe40004000000 */
[C---:B---3--:R-:W-:Y:S02]  /*5400*/  SEL R42, R3.reuse, R42, !P0 ;  /* 0x0000002a032a7207 */ /* 0x048fe40004000000 */
[C---:B----4-:R-:W-:Y:S01]  /*5410*/  SEL R35, R3.reuse, R35, !P0 ;  /* 0x0000002303237207 */ /* 0x050fe20004000000 */
[----:B------:R0:W-:Y:S01]  /*5420*/  STL [R1+0x4c], R48 ;  /* 0x00004c3001007387 */ /* 0x0001e20000100800 */
[C---:B------:R-:W-:Y:S02]  /*5430*/  SEL R27, R3.reuse, R27, !P0 ;  /* 0x0000001b031b7207 */ /* 0x040fe40004000000 */
[C---:B------:R-:W-:Y:S01]  /*5440*/  SEL R61, R3.reuse, R61, !P0 ;  /* 0x0000003d033d7207 */ /* 0x040fe20004000000 */
[----:B0-----:R-:W2:Y:S04]  /*5450*/  LDL.LU R48, [R1+0x4130] ;  /* 0x0041300001307983 */ /* 0x001ea80000300800 */
[----:B------:R0:W-:Y:S04]  /*5460*/  STL [R1+0x48], R42 ;  /* 0x0000482a01007387 */ /* 0x0001e80000100800 */
[----:B0-----:R-:W3:Y:S04]  /*5470*/  LDL.LU R42, [R1+0x412c] ;  /* 0x00412c00012a7983 */ /* 0x001ee80000300800 */
[----:B------:R0:W-:Y:S04]  /*5480*/  STL [R1+0x44], R35 ;  /* 0x0000442301007387 */ /* 0x0001e80000100800 */
[----:B0-----:R-:W4:Y:S04]  /*5490*/  LDL.LU R35, [R1+0x4128] ;  /* 0x0041280001237983 */ /* 0x001f280000300800 */
[----:B------:R0:W-:Y:S04]  /*54a0*/  STL [R1+0x40], R27 ;  /* 0x0000401b01007387 */ /* 0x0001e80000100800 */
[----:B0-----:R-:W2:Y:S04]  /*54b0*/  LDL.LU R27, [R1+0x4124] ;  /* 0x00412400011b7983 */ /* 0x001ea80000300800 */
[----:B------:R0:W-:Y:S04]  /*54c0*/  STL [R1+0x3c], R61 ;  /* 0x00003c3d01007387 */ /* 0x0001e80000100800 */
[----:B0-----:R-:W2:Y:S01]  /*54d0*/  LDL.LU R61, [R1+0x4120] ;  /* 0x00412000013d7983 */ /* 0x001ea20000300800 */
[----:B----4-:R-:W-:-:S02]  /*54e0*/  SEL R35, R3, R35, !P0 ;  /* 0x0000002303237207 */ /* 0x010fc40004000000 */
[----:B--2---:R-:W-:-:S05]  /*54f0*/  SEL R61, R3, R61, !P0 ;  /* 0x0000003d033d7207 */ /* 0x004fca0004000000 */
[----:B------:R0:W-:Y:S02]  /*5500*/  STL [R1+0x38], R61 ;  /* 0x0000383d01007387 */ /* 0x0001e40000100800 */
[C---:B0-----:R-:W-:Y:S02]  /*5510*/  SEL R61, R3.reuse, R27, !P0 ;  /* 0x0000001b033d7207 */ /* 0x041fe40004000000 */
[C---:B---3--:R-:W-:Y:S02]  /*5520*/  SEL R27, R3.reuse, R42, !P0 ;  /* 0x0000002a031b7207 */ /* 0x048fe40004000000 */
[C---:B------:R-:W-:Y:S01]  /*5530*/  SEL R42, R3.reuse, R48, !P0 ;  /* 0x00000030032a7207 */ /* 0x040fe20004000000 */
[----:B------:R-:W-:Y:S04]  /*5540*/  STL [R1+0x34], R61 ;  /* 0x0000343d01007387 */ /* 0x000fe80000100800 */
[----:B------:R0:W-:Y:S04]  /*5550*/  STL [R1+0x30], R35 ;  /* 0x0000302301007387 */ /* 0x0001e80000100800 */
[----:B------:R1:W-:Y:S01]  /*5560*/  STL [R1+0x2c], R27 ;  /* 0x00002c1b01007387 */ /* 0x0003e20000100800 */
[----:B0-----:R-:W-:-:S03]  /*5570*/  SEL R35, R3, R56, !P0 ;  /* 0x0000003803237207 */ /* 0x001fc60004000000 */
[----:B------:R-:W-:Y:S01]  /*5580*/  STL [R1+0x28], R42 ;  /* 0x0000282a01007387 */ /* 0x000fe20000100800 */
[C---:B-1----:R-:W-:Y:S02]  /*5590*/  SEL R27, R3.reuse, R2, !P0 ;  /* 0x00000002031b7207 */ /* 0x042fe40004000000 */
[C---:B------:R-:W-:Y:S01]  /*55a0*/  SEL R2, R3.reuse, R57, !P0 ;  /* 0x0000003903027207 */ /* 0x040fe20004000000 */
[----:B------:R0:W-:Y:S04]  /*55b0*/  STL [R1+0x24], R35 ;  /* 0x0000242301007387 */ /* 0x0001e80000100800 */
[----:B------:R1:W-:Y:S04]  /*55c0*/  STL [R1+0x20], R27 ;  /* 0x0000201b01007387 */ /* 0x0003e80000100800 */
[----:B------:R2:W-:Y:S01]  /*55d0*/  STL [R1+0x1c], R2 ;  /* 0x00001c0201007387 */ /* 0x0005e20000100800 */
[----:B0-----:R-:W-:-:S02]  /*55e0*/  SEL R35, R3, R50, !P0 ;  /* 0x0000003203237207 */ /* 0x001fc40004000000 */
[----:B-1----:R-:W-:-:S03]  /*55f0*/  SEL R27, R3, R55, !P0 ;  /* 0x00000037031b7207 */ /* 0x002fc60004000000 */
[----:B------:R-:W-:Y:S01]  /*5600*/  STL [R1+0x18], R35 ;  /* 0x0000182301007387 */ /* 0x000fe20000100800 */
[C---:B--2---:R-:W-:Y:S02]  /*5610*/  SEL R2, R3.reuse, R18, !P0 ;  /* 0x0000001203027207 */ /* 0x044fe40004000000 */
[C---:B------:R-:W-:Y:S01]  /*5620*/  SEL R18, R3.reuse, R5, !P0 ;  /* 0x0000000503127207 */ /* 0x040fe20004000000 */
[----:B------:R0:W-:Y:S01]  /*5630*/  STL [R1+0x10], R27 ;  /* 0x0000101b01007387 */ /* 0x0001e20000100800 */
[----:B------:R-:W-:-:S03]  /*5640*/  SEL R5, R3, R36, !P0 ;  /* 0x0000002403057207 */ /* 0x000fc60004000000 */
[----:B------:R1:W-:Y:S01]  /*5650*/  STL [R1+0xc], R2 ;  /* 0x00000c0201007387 */ /* 0x0003e20000100800 */
[----:B------:R-:W-:-:S03]  /*5660*/  SEL R61, R3, R11, !P0 ;  /* 0x0000000b033d7207 */ /* 0x000fc60004000000 */
[----:B------:R2:W-:Y:S01]  /*5670*/  STL [R1+0x8], R18 ;  /* 0x0000081201007387 */ /* 0x0005e20000100800 */
[----:B------:R-:W-:-:S03]  /*5680*/  SEL R57, R3, R29, !P0 ;  /* 0x0000001d03397207 */ /* 0x000fc60004000000 */
[----:B0-----:R-:W3:Y:S01]  /*5690*/  LDL.LU R27, [R1+0x6c] ;  /* 0x00006c00011b7983 */ /* 0x001ee20000300800 */
[----:B-1----:R-:W-:-:S03]  /*56a0*/  SEL R2, R3, R13, !P0 ;  /* 0x0000000d03027207 */ /* 0x002fc60004000000 */
[----:B------:R-:W-:Y:S01]  /*56b0*/  STL [R1+0x4], R5 ;  /* 0x0000040501007387 */ /* 0x000fe20000100800 */
[----:B------:R-:W-:-:S03]  /*56c0*/  SEL R56, R3, R38, !P0 ;  /* 0x0000002603387207 */ /* 0x000fc60004000000 */
[----:B------:R-:W4:Y:S04]  /*56d0*/  LDL.LU R13, [R1+0x64] ;  /* 0x00006400010d7983 */ /* 0x000f280000300800 */
[----:B------:R0:W-:Y:S01]  /*56e0*/  STL [R1], R2 ;  /* 0x0000000201007387 */ /* 0x0001e20000100800 */
[----:B------:R-:W-:-:S03]  /*56f0*/  SEL R55, R3, R47, !P0 ;  /* 0x0000002f03377207 */ /* 0x000fc60004000000 */
[----:B--2---:R-:W2:Y:S04]  /*5700*/  LDL.LU R18, [R1+0x60] ;  /* 0x0000600001127983 */ /* 0x004ea80000300800 */
[----:B------:R1:W-:Y:S01]  /*5710*/  STL [R1+0x40d0], R61 ;  /* 0x0040d03d01007387 */ /* 0x0003e20000100800 */
[----:B0-----:R-:W0:Y:S03]  /*5720*/  LDC R2, c[0x0][0x3ac] ;  /* 0x0000eb00ff027b82 */ /* 0x001e260000000800 */
[----:B-1----:R-:W2:Y:S04]  /*5730*/  LDL.LU R61, [R1+0x54] ;  /* 0x00005400013d7983 */ /* 0x002ea80000300800 */
[----:B------:R-:W3:Y:S04]  /*5740*/  LDL.LU R29, [R1+0x70] ;  /* 0x00007000011d7983 */ /* 0x000ee80000300800 */
[----:B------:R1:W-:Y:S04]  /*5750*/  STL [R1+0x40d4], R57 ;  /* 0x0040d43901007387 */ /* 0x0003e80000100800 */
[----:B-1----:R-:W3:Y:S04]  /*5760*/  LDL.LU R57, [R1+0x58] ;  /* 0x0000580001397983 */ /* 0x002ee80000300800 */
[----:B------:R1:W-:Y:S04]  /*5770*/  STL [R1+0x40d8], R56 ;  /* 0x0040d83801007387 */ /* 0x0003e80000100800 */
[----:B-1----:R-:W4:Y:S04]  /*5780*/  LDL.LU R56, [R1+0x5c] ;  /* 0x00005c0001387983 */ /* 0x002f280000300800 */
[----:B------:R1:W-:Y:S04]  /*5790*/  STL [R1+0x40dc], R55 ;  /* 0x0040dc3701007387 */ /* 0x0003e80000100800 */
[----:B-1----:R-:W4:Y:S01]  /*57a0*/  LDL.LU R55, [R1+0x68] ;  /* 0x0000680001377983 */ /* 0x002f220000300800 */
[----:B------:R-:W1:Y:S01]  /*57b0*/  S2R R11, SR_TID.X ;  /* 0x00000000000b7919 */ /* 0x000e620000002100 */
[----:B------:R-:W-:-:S02]  /*57c0*/  SEL R50, R3, R16, !P0 ;  /* 0x0000001003327207 */ /* 0x000fc40004000000 */
[----:B------:R-:W-:Y:S01]  /*57d0*/  SEL R48, R3, R7, !P0 ;  /* 0x0000000703307207 */ /* 0x000fe20004000000 */
[----:B------:R-:W-:Y:S02]  /*57e0*/  @!P5 IMAD.MOV R32, RZ, RZ, -R32 ;  /* 0x000000ffff20d224 */ /* 0x000fe400078e0a20 */
[----:B------:R0:W-:Y:S01]  /*57f0*/  STL [R1+0x40e0], R50 ;  /* 0x0040e03201007387 */ /* 0x0001e20000100800 */
[----:B------:R-:W-:Y:S02]  /*5800*/  @!P1 IMAD.MOV R54, RZ, RZ, -R54 ;  /* 0x000000ffff369224 */ /* 0x000fe400078e0a36 */
[----:B------:R-:W-:Y:S01]  /*5810*/  @!P4 IMAD.MOV R24, RZ, RZ, -R24 ;  /* 0x000000ffff18c224 */ /* 0x000fe200078e0a18 */
[----:B------:R1:W-:Y:S01]  /*5820*/  STL [R1+0x40e4], R48 ;  /* 0x0040e43001007387 */ /* 0x0003e20000100800 */
[----:B------:R-:W-:Y:S02]  /*5830*/  @!P6 IMAD.MOV R45, RZ, RZ, -R45 ;  /* 0x000000ffff2de224 */ /* 0x000fe400078e0a2d */
[----:B------:R-:W-:-:S02]  /*5840*/  @!P3 IMAD.MOV R33, RZ, RZ, -R33 ;  /* 0x000000ffff21b224 */ /* 0x000fc400078e0a21 */
[----:B------:R-:W-:Y:S01]  /*5850*/  @!P2 IMAD.MOV R6, RZ, RZ, -R6 ;  /* 0x000000ffff06a224 */ /* 0x000fe200078e0a06 */
[C---:B------:R-:W-:Y:S01]  /*5860*/  SEL R47, R3.reuse, R28, !P0 ;  /* 0x0000001c032f7207 */ /* 0x040fe20004000000 */
[C---:B0-----:R-:W-:Y:S01]  /*5870*/  IMAD R50, R2.reuse, 0x20, R0 ;  /* 0x0000002002327824 */ /* 0x041fe200078e0200 */
[C---:B------:R-:W-:Y:S02]  /*5880*/  SEL R35, R3.reuse, R34, !P0 ;  /* 0x0000002203237207 */ /* 0x040fe40004000000 */
[C---:B------:R-:W-:Y:S01]  /*5890*/  SEL R34, R3.reuse, R4, !P0 ;  /* 0x0000000403227207 */ /* 0x040fe20004000000 */
[----:B------:R-:W-:Y:S01]  /*58a0*/  IMAD R7, R2, 0x20, R50 ;  /* 0x0000002002077824 */ /* 0x000fe200078e0232 */
[C---:B------:R-:W-:Y:S02]  /*58b0*/  SEL R36, R3.reuse, R26, !P0 ;  /* 0x0000001a03247207 */ /* 0x040fe40004000000 */
[----:B------:R-:W-:Y:S02]  /*58c0*/  SEL R28, R3, R9, !P0 ;  /* 0x00000009031c7207 */ /* 0x000fe40004000000 */
[----:B-1----:R-:W-:-:S02]  /*58d0*/  LOP3.LUT R11, R11, 0x1f, RZ, 0xc0, !PT ;  /* 0x0000001f0b0b7812 */ /* 0x002fc400078ec0ff */
[----:B------:R-:W-:-:S03]  /*58e0*/  SEL R37, R3, R37, !P0 ;  /* 0x0000002503257207 */ /* 0x000fc60004000000 */
[----:B------:R-:W-:Y:S01]  /*58f0*/  IMAD R48, R11, R2, RZ ;  /* 0x000000020b307224 */ /* 0x000fe200078e02ff */
[C---:B------:R-:W-:Y:S02]  /*5900*/  SEL R53, R3.reuse, R53, !P0 ;  /* 0x0000003503357207 */ /* 0x040fe40004000000 */
[C---:B------:R-:W-:Y:S02]  /*5910*/  SEL R42, R3.reuse, R19, !P0 ;  /* 0x00000013032a7207 */ /* 0x040fe40004000000 */
[C---:B------:R-:W-:Y:S02]  /*5920*/  SEL R44, R3.reuse, R44, !P0 ;  /* 0x0000002c032c7207 */ /* 0x040fe40004000000 */
[C---:B------:R-:W-:Y:S02]  /*5930*/  SEL R38, R3.reuse, R20, !P0 ;  /* 0x0000001403267207 */ /* 0x040fe40004000000 */
[C---:B------:R-:W-:Y:S02]  /*5940*/  SEL R46, R3.reuse, R46, !P0 ;  /* 0x0000002e032e7207 */ /* 0x040fe40004000000 */
[----:B------:R-:W-:-:S02]  /*5950*/  SEL R10, R3, R10, !P0 ;  /* 0x0000000a030a7207 */ /* 0x000fc40004000000 */
        /* <DEDUP_REMOVED lines=26> */
[----:B------:R-:W-:Y:S01]  /*5b00*/  SEL R11, R3, R6, !P0 ;  /* 0x00000006030b7207 */ /* 0x000fe20004000000 */
[----:B------:R0:W-:Y:S01]  /*5b10*/  STL [R1+0x40e8], R47 ;  /* 0x0040e82f01007387 */ /* 0x0001e20000100800 */
[----:B------:R-:W-:Y:S02]  /*5b20*/  LEA R2, P0, R48, UR14, 0x1 ;  /* 0x0000000e30027c11 */ /* 0x000fe4000f8008ff */
[----:B------:R-:W-:Y:S01]  /*5b30*/  LEA R30, P1, R0, UR14, 0x1 ;  /* 0x0000000e001e7c11 */ /* 0x000fe2000f8208ff */
[----:B------:R-:W-:Y:S01]  /*5b40*/  STL.64 [R1+0x40f0], R34 ;  /* 0x0040f02201007387 */ /* 0x000fe20000100a00 */
[----:B------:R-:W-:-:S02]  /*5b50*/  LEA R16, P2, R50, UR14, 0x1 ;  /* 0x0000000e32107c11 */ /* 0x000fc4000f8408ff */
[----:B------:R-:W-:Y:S01]  /*5b60*/  LEA.HI.X.SX32 R3, R48, UR15, 0x1, P0 ;  /* 0x0000000f30037c11 */ /* 0x000fe200080f0eff */
[----:B------:R-:W-:Y:S01]  /*5b70*/  STL.64 [R1+0x40f8], R36 ;  /* 0x0040f82401007387 */ /* 0x000fe20000100a00 */
[----:B------:R-:W-:-:S03]  /*5b80*/  LEA.HI.X.SX32 R31, R0, UR15, 0x1, P1 ;  /* 0x0000000f001f7c11 */ /* 0x000fc600088f0eff */
[----:B------:R-:W-:Y:S01]  /*5b90*/  STL.64 [R1+0x4100], R52 ;  /* 0x0041003401007387 */ /* 0x000fe20000100a00 */
[----:B------:R-:W-:-:S03]  /*5ba0*/  LEA.HI.X.SX32 R17, R50, UR15, 0x1, P2 ;  /* 0x0000000f32117c11 */ /* 0x000fc600090f0eff */
[----:B------:R-:W-:Y:S04]  /*5bb0*/  STL.64 [R1+0x4108], R22 ;  /* 0x0041081601007387 */ /* 0x000fe80000100a00 */
[----:B------:R-:W-:Y:S04]  /*5bc0*/  STL.64 [R1+0x4110], R4 ;  /* 0x0041100401007387 */ /* 0x000fe80000100a00 */
[----:B------:R-:W-:Y:S04]  /*5bd0*/  STL.64 [R1+0x4118], R38 ;  /* 0x0041182601007387 */ /* 0x000fe80000100a00 */
[----:B------:R-:W-:Y:S04]  /*5be0*/  STL [R1+0x4084], R2 ;  /* 0x0040840201007387 */ /* 0x000fe80000100800 */
[----:B------:R-:W-:Y:S04]  /*5bf0*/  STL [R1+0x4080], R3 ;  /* 0x0040800301007387 */ /* 0x000fe80000100800 */
[----:B------:R-:W-:Y:S04]  /*5c00*/  STL [R1+0x408c], R30 ;  /* 0x00408c1e01007387 */ /* 0x000fe80000100800 */
[----:B------:R-:W-:Y:S04]  /*5c10*/  STL [R1+0x4088], R31 ;  /* 0x0040881f01007387 */ /* 0x000fe80000100800 */
[----:B------:R-:W-:Y:S04]  /*5c20*/  STL [R1+0x40ac], R16 ;  /* 0x0040ac1001007387 */ /* 0x000fe80000100800 */
[----:B------:R1:W-:Y:S04]  /*5c30*/  STL [R1+0x40a8], R17 ;  /* 0x0040a81101007387 */ /* 0x0003e80000100800 */
[----:B0-----:R-:W4:Y:S04]  /*5c40*/  LDL.LU R47, [R1+0x48] ;  /* 0x00004800012f7983 */ /* 0x001f280000300800 */
[----:B------:R-:W4:Y:S04]  /*5c50*/  LDL.LU R48, [R1+0x44] ;  /* 0x0000440001307983 */ /* 0x000f280000300800 */
[----:B------:R-:W4:Y:S01]  /*5c60*/  LDL.LU R50, [R1+0x40] ;  /* 0x0000400001327983 */ /* 0x000f220000300800 */
[----:B--2---:R-:W-:-:S02]  /*5c70*/  IMAD R26, R61, UR6, RZ ;  /* 0x000000063d1a7c24 */ /* 0x004fc4000f8e02ff */
[----:B---3--:R-:W-:Y:S02]  /*5c80*/  IMAD R20, R57, UR6, RZ ;  /* 0x0000000639147c24 */ /* 0x008fe4000f8e02ff */
[----:B----4-:R-:W-:Y:S02]  /*5c90*/  IMAD R19, R56, UR6, RZ ;  /* 0x0000000638137c24 */ /* 0x010fe4000f8e02ff */
[----:B------:R-:W-:Y:S02]  /*5ca0*/  IMAD R0, R55, UR6, RZ ;  /* 0x0000000637007c24 */ /* 0x000fe4000f8e02ff */
[----:B------:R-:W2:Y:S04]  /*5cb0*/  LDL.LU R55, [R1+0x3c] ;  /* 0x00003c0001377983 */ /* 0x000ea80000300800 */
[----:B------:R-:W3:Y:S04]  /*5cc0*/  LDL.LU R56, [R1+0x38] ;  /* 0x0000380001387983 */ /* 0x000ee80000300800 */
[----:B------:R-:W4:Y:S04]  /*5cd0*/  LDL.LU R57, [R1+0x34] ;  /* 0x0000340001397983 */ /* 0x000f280000300800 */
[----:B------:R-:W4:Y:S01]  /*5ce0*/  LDL.LU R61, [R1+0x30] ;  /* 0x00003000013d7983 */ /* 0x000f220000300800 */
[----:B------:R-:W-:Y:S01]  /*5cf0*/  IMAD R27, R27, UR6, RZ ;  /* 0x000000061b1b7c24 */ /* 0x000fe2000f8e02ff */
[----:B------:R-:W-:Y:S01]  /*5d00*/  LEA R6, P3, R7, UR14, 0x1 ;  /* 0x0000000e07067c11 */ /* 0x000fe2000f8608ff */
[----:B------:R-:W-:Y:S01]  /*5d10*/  IMAD R29, R29, UR6, RZ ;  /* 0x000000061d1d7c24 */ /* 0x000fe2000f8e02ff */
[----:B-1----:R-:W4:Y:S01]  /*5d20*/  LDL.LU R17, [R1+0xc] ;  /* 0x00000c0001117983 */ /* 0x002f220000300800 */
[----:B------:R-:W-:Y:S01]  /*5d30*/  IMAD R13, R13, UR6, RZ ;  /* 0x000000060d0d7c24 */ /* 0x000fe2000f8e02ff */
[----:B------:R-:W-:-:S02]  /*5d40*/  LEA R34, P5, R27, UR12, 0x1 ;  /* 0x0000000c1b227c11 */ /* 0x000fc4000f8a08ff */
[----:B------:R-:W-:Y:S01]  /*5d50*/  LEA.HI.X.SX32 R7, R7, UR15, 0x1, P3 ;  /* 0x0000000f07077c11 */ /* 0x000fe200098f0eff */
[----:B------:R-:W-:Y:S01]  /*5d60*/  IMAD R18, R18, UR6, RZ ;  /* 0x0000000612127c24 */ /* 0x000fe2000f8e02ff */
[----:B------:R-:W-:Y:S01]  /*5d70*/  LEA R2, P4, R29, UR12, 0x1 ;  /* 0x0000000c1d027c11 */ /* 0x000fe2000f8808ff */
[----:B------:R-:W4:Y:S01]  /*5d80*/  LDL.LU R16, [R1+0x8] ;  /* 0x0000080001107983 */ /* 0x000f220000300800 */
[C---:B------:R-:W-:Y:S02]  /*5d90*/  LEA R38, P3, R0.reuse, UR12, 0x1 ;  /* 0x0000000c00267c11 */ /* 0x040fe4000f8608ff */
[----:B------:R-:W-:Y:S01]  /*5da0*/  LEA.HI.X.SX32 R35, R27, UR13, 0x1, P5 ;  /* 0x0000000d1b237c11 */ /* 0x000fe2000a8f0eff */
[----:B------:R-:W4:Y:S01]  /*5db0*/  LDL.LU R31, [R1+0x4] ;  /* 0x00000400011f7983 */ /* 0x000f220000300800 */
[----:B------:R-:W-:Y:S02]  /*5dc0*/  LEA R4, P2, R13, UR12, 0x1 ;  /* 0x0000000c0d047c11 */ /* 0x000fe4000f8408ff */
[----:B------:R-:W-:Y:S01]  /*5dd0*/  LEA.HI.X.SX32 R3, R29, UR13, 0x1, P4 ;  /* 0x0000000d1d037c11 */ /* 0x000fe2000a0f0eff */
[----:B------:R-:W4:Y:S01]  /*5de0*/  LDL.LU R30, [R1] ;  /* 0x00000000011e7983 */ /* 0x000f220000300800 */
[----:B------:R-:W-:-:S02]  /*5df0*/  LEA.HI.X.SX32 R39, R0, UR13, 0x1, P3 ;  /* 0x0000000d00277c11 */ /* 0x000fc400098f0eff */
[----:B------:R-:W-:Y:S01]  /*5e00*/  LEA R22, P1, R18, UR12, 0x1 ;  /* 0x0000000c12167c11 */ /* 0x000fe2000f8208ff */
[----:B------:R-:W4:Y:S01]  /*5e10*/  LDL.LU R29, [R1+0x18] ;  /* 0x00001800011d7983 */ /* 0x000f220000300800 */
[----:B------:R-:W-:-:S03]  /*5e20*/  LEA.HI.X.SX32 R5, R13, UR13, 0x1, P2 ;  /* 0x0000000d0d057c11 */ /* 0x000fc600090f0eff */
[----:B------:R-:W4:Y:S01]  /*5e30*/  LDL.LU R27, [R1+0x10] ;  /* 0x00001000011b7983 */ /* 0x000f220000300800 */
[----:B------:R-:W-:-:S03]  /*5e40*/  LEA R52, P0, R19, UR12, 0x1 ;  /* 0x0000000c13347c11 */ /* 0x000fc6000f8008ff */
[----:B------:R0:W-:Y:S01]  /*5e50*/  STL.64 [R1+0xd38], R34 ;  /* 0x000d382201007387 */ /* 0x0001e20000100a00 */
[----:B------:R-:W-:-:S03]  /*5e60*/  LEA.HI.X.SX32 R23, R18, UR13, 0x1, P1 ;  /* 0x0000000d12177c11 */ /* 0x000fc600088f0eff */
[----:B------:R-:W-:Y:S01]  /*5e70*/  STL.64 [R1+0xd40], R2 ;  /* 0x000d400201007387 */ /* 0x000fe20000100a00 */
[----:B------:R-:W-:-:S03]  /*5e80*/  LEA R36, P4, R20, UR12, 0x1 ;  /* 0x0000000c14247c11 */ /* 0x000fc6000f8808ff */
[----:B------:R1:W-:Y:S01]  /*5e90*/  STL.64 [R1+0xd30], R38 ;  /* 0x000d302601007387 */ /* 0x0003e20000100a00 */
[----:B------:R-:W-:Y:S02]  /*5ea0*/  LEA.HI.X.SX32 R53, R19, UR13, 0x1, P0 ;  /* 0x0000000d13357c11 */ /* 0x000fe400080f0eff */
[----:B------:R-:W-:Y:S02]  /*5eb0*/  LEA.HI.X.SX32 R37, R20, UR13, 0x1, P4 ;  /* 0x0000000d14257c11 */ /* 0x000fe4000a0f0eff */
[C---:B0-----:R-:W-:Y:S01]  /*5ec0*/  LEA R34, P5, R26.reuse, UR12, 0x1 ;  /* 0x0000000c1a227c11 */ /* 0x041fe2000f8a08ff */
[----:B-1----:R-:W4:Y:S04]  /*5ed0*/  LDL.LU.64 R38, [R1+0x4118] ;  /* 0x0041180001267983 */ /* 0x002f280000300a00 */
[----:B------:R-:W4:Y:S04]  /*5ee0*/  LDL.LU R0, [R1+0x4c] ;  /* 0x00004c0001007983 */ /* 0x000f280000300800 */
[----:B------:R0:W-:Y:S01]  /*5ef0*/  STL.64 [R1+0xd28], R4 ;  /* 0x000d280401007387 */ /* 0x0001e20000100a00 */
[----:B------:R-:W-:-:S03]  /*5f00*/  LEA.HI.X.SX32 R35, R26, UR13, 0x1, P5 ;  /* 0x0000000d1a237c11 */ /* 0x000fc6000a8f0eff */
[----:B0-----:R-:W4:Y:S04]  /*5f10*/  LDL.LU.64 R4, [R1+0x4110] ;  /* 0x0041100001047983 */ /* 0x001f280000300a00 */
[----:B------:R-:W4:Y:S04]  /*5f20*/  LDL.LU R13, [R1+0x1c] ;  /* 0x00001c00010d7983 */ /* 0x000f280000300800 */
[----:B------:R0:W-:Y:S04]  /*5f30*/  STL.64 [R1+0xd20], R22 ;  /* 0x000d201601007387 */ /* 0x0001e80000100a00 */
        /* <DEDUP_REMOVED lines=8> */
[----:B------:R0:W-:Y:S01]  /*5fc0*/  STL.64 [R1+0x858], R34 ;  /* 0x0008582201007387 */ /* 0x0001e20000100a00 */
[----:B------:R-:W-:-:S02]  /*5fd0*/  IMAD R47, R47, UR7, RZ ;  /* 0x000000072f2f7c24 */ /* 0x000fc4000f8e02ff */
[----:B------:R-:W-:Y:S01]  /*5fe0*/  IMAD R48, R48, UR7, RZ ;  /* 0x0000000730307c24 */ /* 0x000fe2000f8e02ff */
[----:B0-----:R-:W4:Y:S04]  /*5ff0*/  LDL.LU.64 R34, [R1+0x40f0] ;  /* 0x0040f00001227983 */ /* 0x001f280000300a00 */
[----:B------:R-:W4:Y:S01]  /*6000*/  LDL.LU R26, [R1+0x2c] ;  /* 0x00002c00011a7983 */ /* 0x000f220000300800 */
[----:B------:R-:W-:-:S03]  /*6010*/  IMAD R50, R50, UR7, RZ ;  /* 0x0000000732327c24 */ /* 0x000fc6000f8e02ff */
[----:B------:R0:W-:Y:S04]  /*6020*/  STL [R1+0x14], R47 ;  /* 0x0000142f01007387 */ /* 0x0001e80000100800 */
[----:B0-----:R-:W4:Y:S04]  /*6030*/  LDL.LU R47, [R1+0x40e8] ;  /* 0x0040e800012f7983 */ /* 0x001f280000300800 */
[----:B------:R0:W-:Y:S04]  /*6040*/  STL [R1+0x44], R48 ;  /* 0x0000443001007387 */ /* 0x0001e80000100800 */
[----:B0-----:R-:W4:Y:S04]  /*6050*/  LDL.LU R48, [R1+0x40e4] ;  /* 0x0040e40001307983 */ /* 0x001f280000300800 */
[----:B------:R0:W-:Y:S04]  /*6060*/  STL [R1+0x40], R50 ;  /* 0x0000403201007387 */ /* 0x0001e80000100800 */
[----:B0-----:R-:W4:Y:S01]  /*6070*/  LDL.LU R50, [R1+0x40e0] ;  /* 0x0040e00001327983 */ /* 0x001f220000300800 */
[----:B--2---:R-:W-:-:S02]  /*6080*/  IMAD R55, R55, UR7, RZ ;  /* 0x0000000737377c24 */ /* 0x004fc4000f8e02ff */
[----:B---3--:R-:W-:-:S03]  /*6090*/  IMAD R56, R56, UR7, RZ ;  /* 0x0000000738387c24 */ /* 0x008fc6000f8e02ff */
[----:B------:R0:W-:Y:S01]  /*60a0*/  STL [R1+0x3c], R55 ;  /* 0x00003c3701007387 */ /* 0x0001e20000100800 */
[----:B----4-:R-:W-:Y:S02]  /*60b0*/  IMAD R57, R57, UR7, RZ ;  /* 0x0000000739397c24 */ /* 0x010fe4000f8e02ff */
[----:B------:R-:W-:Y:S01]  /*60c0*/  IMAD R61, R61, UR7, RZ ;  /* 0x000000073d3d7c24 */ /* 0x000fe2000f8e02ff */
[----:B0-----:R-:W2:Y:S04]  /*60d0*/  LDL.LU R55, [R1+0x40dc] ;  /* 0x0040dc0001377983 */ /* 0x001ea80000300800 */
[----:B------:R0:W-:Y:S04]  /*60e0*/  STL [R1+0x38], R56 ;  /* 0x0000383801007387 */ /* 0x0001e80000100800 */
[----:B0-----:R-:W3:Y:S04]  /*60f0*/  LDL.LU R56, [R1+0x40d8] ;  /* 0x0040d80001387983 */ /* 0x001ee80000300800 */
[----:B------:R0:W-:Y:S04]  /*6100*/  STL [R1+0x34], R57 ;  /* 0x0000343901007387 */ /* 0x0001e80000100800 */
[----:B0-----:R-:W4:Y:S04]  /*6110*/  LDL.LU R57, [R1+0x40d4] ;  /* 0x0040d40001397983 */ /* 0x001f280000300800 */
[----:B------:R0:W-:Y:S04]  /*6120*/  STL [R1+0x30], R61 ;  /* 0x0000303d01007387 */ /* 0x0001e80000100800 */
[----:B0-----:R-:W3:Y:S01]  /*6130*/  LDL.LU R61, [R1+0x40d0] ;  /* 0x0040d000013d7983 */ /* 0x001ee20000300800 */
[----:B------:R-:W-:-:S02]  /*6140*/  IMAD R29, R29, UR7, RZ ;  /* 0x000000071d1d7c24 */ /* 0x000fc4000f8e02ff */
[----:B------:R-:W-:Y:S02]  /*6150*/  IMAD R27, R27, UR7, RZ ;  /* 0x000000071b1b7c24 */ /* 0x000fe4000f8e02ff */
[----:B------:R-:W-:Y:S02]  /*6160*/  IMAD R13, R13, UR7, RZ ;  /* 0x000000070d0d7c24 */ /* 0x000fe4000f8e02ff */
[----:B------:R-:W-:Y:S02]  /*6170*/  IMAD R18, R18, UR7, RZ ;  /* 0x0000000712127c24 */ /* 0x000fe4000f8e02ff */
[----:B------:R-:W-:Y:S02]  /*6180*/  IMAD R19, R19, UR7, RZ ;  /* 0x0000000713137c24 */ /* 0x000fe4000f8e02ff */
[----:B------:R-:W-:Y:S02]  /*6190*/  IMAD R20, R20, UR7, RZ ;  /* 0x0000000714147c24 */ /* 0x000fe4000f8e02ff */
[----:B------:R-:W-:-:S05]  /*61a0*/  IMAD R26, R26, UR7, RZ ;  /* 0x000000071a1a7c24 */ /* 0x000fca000f8e02ff */
[----:B------:R0:W-:Y:S04]  /*61b0*/  STL [R1+0x2c], R26 ;  /* 0x00002c1a01007387 */ /* 0x0001e80000100800 */
[----:B------:R1:W-:Y:S04]  /*61c0*/  STL [R1+0x28], R20 ;  /* 0x0000281401007387 */ /* 0x0003e80000100800 */
[----:B------:R-:W-:Y:S04]  /*61d0*/  STL [R1+0x24], R19 ;  /* 0x0000241301007387 */ /* 0x000fe80000100800 */
[----:B------:R-:W-:Y:S01]  /*61e0*/  STL [R1+0x20], R18 ;  /* 0x0000201201007387 */ /* 0x000fe20000100800 */
[----:B0-----:R-:W-:-:S03]  /*61f0*/  IMAD R26, R17, UR7, RZ ;  /* 0x00000007111a7c24 */ /* 0x001fc6000f8e02ff */
[----:B------:R0:W-:Y:S01]  /*6200*/  STL [R1+0x1c], R13 ;  /* 0x00001c0d01007387 */ /* 0x0001e20000100800 */
[----:B-1----:R-:W-:Y:S02]  /*6210*/  IMAD R20, R16, UR7, RZ ;  /* 0x0000000710147c24 */ /* 0x002fe4000f8e02ff */
[----:B------:R-:W-:Y:S01]  /*6220*/  IMAD R16, R30, UR7, RZ ;  /* 0x000000071e107c24 */ /* 0x000fe2000f8e02ff */
[----:B------:R-:W-:Y:S01]  /*6230*/  STL [R1+0x18], R29 ;  /* 0x0000181d01007387 */ /* 0x000fe20000100800 */
[----:B0-----:R-:W-:-:S03]  /*6240*/  IMAD R13, R31, UR7, RZ ;  /* 0x000000071f0d7c24 */ /* 0x001fc6000f8e02ff */
[----:B------:R-:W-:Y:S04]  /*6250*/  STL [R1+0x10], R27 ;  /* 0x0000101b01007387 */ /* 0x000fe80000100800 */
[----:B------:R-:W-:Y:S01]  /*6260*/  STL [R1+0x4], R13 ;  /* 0x0000040d01007387 */ /* 0x000fe20000100800 */
[----:B------:R-:W-:-:S03]  /*6270*/  IMAD R18, R35, UR7, RZ ;  /* 0x0000000723127c24 */ /* 0x000fc6000f8e02ff */
[----:B------:R-:W-:Y:S01]  /*6280*/  STL [R1+0x48], R26 ;  /* 0x0000481a01007387 */ /* 0x000fe20000100800 */
[----:B------:R-:W-:-:S03]  /*6290*/  IMAD R17, R34, UR7, RZ ;  /* 0x0000000722117c24 */ /* 0x000fc6000f8e02ff */
[----:B------:R2:W-:Y:S04]  /*62a0*/  STL [R1], R16 ;  /* 0x0000001001007387 */ /* 0x0005e80000100800 */
[----:B------:R-:W-:Y:S01]  /*62b0*/  STL [R1+0x4c], R20 ;  /* 0x00004c1401007387 */ /* 0x000fe20000100800 */
[----:B------:R-:W-:Y:S02]  /*62c0*/  IMAD R34, R4, UR7, RZ ;  /* 0x0000000704227c24 */ /* 0x000fe4000f8e02ff */
[----:B------:R-:W-:Y:S02]  /*62d0*/  IMAD R35, R5, UR7, RZ ;  /* 0x0000000705237c24 */ /* 0x000fe4000f8e02ff */
[----:B------:R-:W-:Y:S02]  /*62e0*/  IMAD R14, R14, UR7, RZ ;  /* 0x000000070e0e7c24 */ /* 0x000fe4000f8e02ff */
[----:B------:R-:W-:-:S02]  /*62f0*/  IMAD R30, R12, UR7, RZ ;  /* 0x000000070c1e7c24 */ /* 0x000fc4000f8e02ff */
[----:B------:R-:W-:Y:S02]  /*6300*/  IMAD R31, R8, UR7, RZ ;  /* 0x00000007081f7c24 */ /* 0x000fe4000f8e02ff */
[----:B------:R-:W-:Y:S02]  /*6310*/  IMAD.MOV.U32 R19, RZ, RZ, R3 ;  /* 0x000000ffff137224 */ /* 0x000fe400078e0003 */
[----:B------:R-:W-:Y:S02]  /*6320*/  IMAD R3, R32, UR7, RZ ;  /* 0x0000000720037c24 */ /* 0x000fe4000f8e02ff */
[----:B------:R-:W-:Y:S02]  /*6330*/  IMAD R54, R54, UR7, RZ ;  /* 0x0000000736367c24 */ /* 0x000fe4000f8e02ff */
[----:B--2---:R-:W-:Y:S02]  /*6340*/  IMAD R16, R55, UR7, RZ ;  /* 0x0000000737107c24 */ /* 0x004fe4000f8e02ff */
[----:B---3--:R-:W-:-:S05]  /*6350*/  IMAD R13, R61, UR7, RZ ;  /* 0x000000073d0d7c24 */ /* 0x008fca000f8e02ff */
[----:B------:R-:W-:Y:S04]  /*6360*/  STL [R1+0x3ac], R13 ;  /* 0x0003ac0d01007387 */ /* 0x000fe80000100800 */
[----:B------:R0:W-:Y:S04]  /*6370*/  STL [R1+0x3bc], R16 ;  /* 0x0003bc1001007387 */ /* 0x0001e80000100800 */
[----:B------:R-:W-:Y:S04]  /*6380*/  STL [R1+0x3e4], R18 ;  /* 0x0003e41201007387 */ /* 0x000fe80000100800 */
[----:B------:R1:W-:Y:S01]  /*6390*/  STL [R1+0x3ec], R17 ;  /* 0x0003ec1101007387 */ /* 0x0003e20000100800 */
[----:B0-----:R-:W-:-:S02]  /*63a0*/  IMAD R16, R28, UR7, RZ ;  /* 0x000000071c107c24 */ /* 0x001fc4000f8e02ff */
[----:B-1----:R-:W-:Y:S02]  /*63b0*/  IMAD R17, R10, UR7, RZ ;  /* 0x000000070a117c24 */ /* 0x002fe4000f8e02ff */
[----:B------:R-:W-:Y:S01]  /*63c0*/  IMAD R10, R22, UR7, RZ ;  /* 0x00000007160a7c24 */ /* 0x000fe2000f8e02ff */
[----:B------:R0:W-:Y:S04]  /*63d0*/  STL [R1+0x3f4], R16 ;  /* 0x0003f41001007387 */ /* 0x0001e80000100800 */
[----:B------:R1:W-:Y:S04]  /*63e0*/  STL [R1+0x400], R17 ;  /* 0x0004001101007387 */ /* 0x0003e80000100800 */
[----:B------:R2:W-:Y:S01]  /*63f0*/  STL [R1+0x408], R10 ;  /* 0x0004080a01007387 */ /* 0x0005e20000100800 */
[----:B0-----:R-:W-:-:S02]  /*6400*/  IMAD R16, R37, UR7, RZ ;  /* 0x0000000725107c24 */ /* 0x001fc4000f8e02ff */
[----:B-1----:R-:W-:-:S03]  /*6410*/  IMAD R17, R52, UR7, RZ ;  /* 0x0000000734117c24 */ /* 0x002fc6000f8e02ff */
[----:B------:R0:W-:Y:S01]  /*6420*/  STL [R1+0x410], R16 ;  /* 0x0004101001007387 */ /* 0x0001e20000100800 */
[----:B--2---:R-:W-:-:S03]  /*6430*/  IMAD R10, R21, UR7, RZ ;  /* 0x00000007150a7c24 */ /* 0x004fc6000f8e02ff */
[----:B------:R-:W2:Y:S04]  /*6440*/  LDL R55, [R1+0x4] ;  /* 0x0000040001377983 */ /* 0x000ea80000100800 */
[----:B------:R-:W3:Y:S01]  /*6450*/  LDL R61, [R1] ;  /* 0x00000000013d7983 */ /* 0x000ee20000100800 */
[----:B0-----:R-:W-:-:S03]  /*6460*/  IMAD R16, R41, UR7, RZ ;  /* 0x0000000729107c24 */ /* 0x001fc6000f8e02ff */
[----:B------:R0:W-:Y:S04]  /*6470*/  STL [R1+0x41c], R10 ;  /* 0x00041c0a01007387 */ /* 0x0001e80000100800 */
[----:B------:R-:W2:Y:S04]  /*6480*/  LDL R21, [R1+0x24] ;  /* 0x0000240001157983 */ /* 0x000ea80000100800 */
[----:B------:R-:W2:Y:S01]  /*6490*/  LDL R22, [R1+0x20] ;  /* 0x0000200001167983 */ /* 0x000ea20000100800 */
[----:B0-----:R-:W-:-:S03]  /*64a0*/  IMAD R10, R23, UR7, RZ ;  /* 0x00000007170a7c24 */ /* 0x001fc6000f8e02ff */
[----:B------:R-:W2:Y:S04]  /*64b0*/  LDL R28, [R1+0x1c] ;  /* 0x00001c00011c7983 */ /* 0x000ea80000100800 */
[----:B------:R0:W-:Y:S04]  /*64c0*/  STL [R1+0x420], R17 ;  /* 0x0004201101007387 */ /* 0x0001e80000100800 */
[----:B------:R-:W2:Y:S04]  /*64d0*/  LDL R23, [R1+0x28] ;  /* 0x0000280001177983 */ /* 0x000ea80000100800 */
[----:B------:R1:W-:Y:S01]  /*64e0*/  STL [R1+0x418], R16 ;  /* 0x0004181001007387 */ /* 0x0003e20000100800 */
[----:B0-----:R-:W-:-:S03]  /*64f0*/  IMAD R17, R39, UR7, RZ ;  /* 0x0000000727117c24 */ /* 0x001fc6000f8e02ff */
[----:B------:R0:W-:Y:S04]  /*6500*/  STL [R1+0x414], R10 ;  /* 0x0004140a01007387 */ /* 0x0001e80000100800 */
[----:B------:R-:W2:Y:S01]  /*6510*/  LDL R4, [R1+0x44] ;  /* 0x0000440001047983 */ /* 0x000ea20000100800 */
[----:B-1----:R-:W-:-:S03]  /*6520*/  IMAD R16, R25, UR7, RZ ;  /* 0x0000000719107c24 */ /* 0x002fc6000f8e02ff */
[----:B------:R1:W-:Y:S01]  /*6530*/  STL.64 [R1+0x40c0], R34 ;  /* 0x0040c02201007387 */ /* 0x0003e20000100a00 */
[----:B0-----:R-:W-:-:S03]  /*6540*/  IMAD R10, R40, UR7, RZ ;  /* 0x00000007280a7c24 */ /* 0x001fc6000f8e02ff */
[----:B------:R-:W3:Y:S01]  /*6550*/  LDL R5, [R1+0x14] ;  /* 0x0000140001057983 */ /* 0x000ee20000100800 */
[----:B-1----:R-:W-:-:S03]  /*6560*/  IMAD R35, R58, UR7, RZ ;  /* 0x000000073a237c24 */ /* 0x002fc6000f8e02ff */
[----:B------:R-:W4:Y:S04]  /*6570*/  LDL R58, [R1+0x2c] ;  /* 0x00002c00013a7983 */ /* 0x000f280000100800 */
[----:B------:R0:W-:Y:S04]  /*6580*/  STL [R1+0x3f8], R17 ;  /* 0x0003f81101007387 */ /* 0x0001e80000100800 */
[----:B------:R-:W4:Y:S04]  /*6590*/  LDL R25, [R1+0x30] ;  /* 0x0000300001197983 */ /* 0x000f280000100800 */
[----:B------:R-:W-:Y:S04]  /*65a0*/  STL [R1+0x3f0], R10 ;  /* 0x0003f00a01007387 */ /* 0x000fe80000100800 */
[----:B------:R1:W-:Y:S01]  /*65b0*/  STL [R1+0x3e8], R16 ;  /* 0x0003e81001007387 */ /* 0x0003e20000100800 */
[----:B0-----:R-:W-:-:S02]  /*65c0*/  IMAD R17, R59, UR7, RZ ;  /* 0x000000073b117c24 */ /* 0x001fc4000f8e02ff */
[----:B-1----:R-:W-:Y:S02]  /*65d0*/  IMAD R16, R9, UR7, RZ ;  /* 0x0000000709107c24 */ /* 0x002fe4000f8e02ff */
[----:B------:R-:W-:-:S03]  /*65e0*/  IMAD R9, R43, UR7, RZ ;  /* 0x000000072b097c24 */ /* 0x000fc6000f8e02ff */
[----:B------:R0:W-:Y:S04]  /*65f0*/  STL [R1+0x3dc], R16 ;  /* 0x0003dc1001007387 */ /* 0x0001e80000100800 */
[----:B------:R-:W-:Y:S04]  /*6600*/  STL [R1+0x3d8], R14 ;  /* 0x0003d80e01007387 */ /* 0x000fe80000100800 */
[----:B------:R-:W4:Y:S01]  /*6610*/  LDL.LU R43, [R1+0x3bc] ;  /* 0x0003bc00012b7983 */ /* 0x000f220000300800 */
[----:B0-----:R-:W-:-:S03]  /*6620*/  IMAD R16, R15, UR7, RZ ;  /* 0x000000070f107c24 */ /* 0x001fc6000f8e02ff */
[----:B------:R0:W-:Y:S01]  /*6630*/  STL [R1+0x3d4], R9 ;  /* 0x0003d40901007387 */ /* 0x0001e20000100800 */
[----:B------:R-:W-:-:S03]  /*6640*/  IMAD.MOV.U32 R18, RZ, RZ, R2 ;  /* 0x000000ffff127224 */ /* 0x000fc600078e0002 */
[----:B------:R-:W4:Y:S01]  /*6650*/  LDL R59, [R1+0x34] ;  /* 0x00003400013b7983 */ /* 0x000f220000100800 */
[----:B------:R-:W-:-:S03]  /*6660*/  IMAD R2, R60, UR7, RZ ;  /* 0x000000073c027c24 */ /* 0x000fc6000f8e02ff */
[----:B------:R-:W-:Y:S04]  /*6670*/  STL [R1+0x3d0], R16 ;  /* 0x0003d01001007387 */ /* 0x000fe80000100800 */
[----:B------:R-:W-:Y:S01]  /*6680*/  STL [R1+0x3cc], R17 ;  /* 0x0003cc1101007387 */ /* 0x000fe20000100800 */
[----:B------:R-:W-:-:S03]  /*6690*/  IMAD R15, R24, UR7, RZ ;  /* 0x00000007180f7c24 */ /* 0x000fc6000f8e02ff */
[----:B------:R-:W-:Y:S04]  /*66a0*/  STL.64 [R1+0x40b0], R16 ;  /* 0x0040b01001007387 */ /* 0x000fe80000100a00 */
[----:B------:R-:W-:Y:S04]  /*66b0*/  STL [R1+0x3c8], R30 ;  /* 0x0003c81e01007387 */ /* 0x000fe80000100800 */
[----:B------:R-:W4:Y:S04]  /*66c0*/  LDL R32, [R1+0x38] ;  /* 0x0000380001207983 */ /* 0x000f280000100800 */
[----:B------:R-:W-:Y:S04]  /*66d0*/  STL [R1+0x3c4], R31 ;  /* 0x0003c41f01007387 */ /* 0x000fe80000100800 */
[----:B------:R-:W-:Y:S04]  /*66e0*/  STL.64 [R1+0x40b8], R30 ;  /* 0x0040b81e01007387 */ /* 0x000fe80000100a00 */
[----:B------:R-:W4:Y:S04]  /*66f0*/  LDL R24, [R1+0x3c] ;  /* 0x00003c0001187983 */ /* 0x000f280000100800 */
[----:B------:R-:W-:Y:S01]  /*6700*/  STL [R1+0x3c0], R2 ;  /* 0x0003c00201007387 */ /* 0x000fe20000100800 */
[----:B0-----:R-:W-:-:S03]  /*6710*/  IMAD R9, R33, UR7, RZ ;  /* 0x0000000721097c24 */ /* 0x001fc6000f8e02ff */
[----:B------:R-:W-:Y:S04]  /*6720*/  STL [R1+0x3b4], R54 ;  /* 0x0003b43601007387 */ /* 0x000fe80000100800 */
[----:B------:R-:W-:Y:S04]  /*6730*/  STL [R1+0x3b0], R15 ;  /* 0x0003b00f01007387 */ /* 0x000fe80000100800 */
[----:B------:R-:W-:Y:S04]  /*6740*/  STL [R1+0x3b8], R3 ;  /* 0x0003b80301007387 */ /* 0x000fe80000100800 */
[----:B------:R0:W-:Y:S04]  /*6750*/  STL.64 [R1+0x40c8], R2 ;  /* 0x0040c80201007387 */ /* 0x0001e80000100a00 */
[----:B------:R-:W4:Y:S01]  /*6760*/  LDL R33, [R1+0x40] ;  /* 0x0000400001217983 */ /* 0x000f220000100800 */
[----:B------:R-:W-:-:S02]  /*6770*/  IMAD R0, R0, UR7, RZ ;  /* 0x0000000700007c24 */ /* 0x000fc4000f8e02ff */
[----:B------:R-:W-:Y:S02]  /*6780*/  IMAD R14, R45, UR7, RZ ;  /* 0x000000072d0e7c24 */ /* 0x000fe4000f8e02ff */
[----:B0-----:R-:W-:-:S03]  /*6790*/  IMAD.WIDE R2, R0, 0x2, R6 ;  /* 0x0000000200027825 */ /* 0x001fc600078e0206 */
[----:B------:R-:W-:Y:S01]  /*67a0*/  STL [R1+0x3a8], R14 ;  /* 0x0003a80e01007387 */ /* 0x000fe20000100800 */
[----:B------:R-:W-:-:S03]  /*67b0*/  IMAD R11, R11, UR7, RZ ;  /* 0x000000070b0b7c24 */ /* 0x000fc6000f8e02ff */
[----:B------:R-:W-:Y:S04]  /*67c0*/  STL [R1+0x3a4], R9 ;  /* 0x0003a40901007387 */ /* 0x000fe80000100800 */
[----:B------:R2:W-:Y:S04]  /*67d0*/  STL.64 [R1+0x398], R2 ;  /* 0x0003980201007387 */ /* 0x0005e80000100a00 */
[----:B------:R-:W-:Y:S01]  /*67e0*/  STL [R1+0x3a0], R11 ;  /* 0x0003a00b01007387 */ /* 0x000fe20000100800 */
[----:B------:R-:W-:Y:S02]  /*67f0*/  IMAD R10, R49, UR7, RZ ;  /* 0x00000007310a7c24 */ /* 0x000fe4000f8e02ff */
[----:B------:R-:W-:-:S02]  /*6800*/  IMAD.MOV.U32 R40, RZ, RZ, R35 ;  /* 0x000000ffff287224 */ /* 0x000fc400078e0023 */
[----:B------:R-:W-:-:S04]  /*6810*/  IMAD.WIDE R34, R26, 0x2, R6 ;  /* 0x000000021a227825 */ /* 0x000fc800078e0206 */
[----:B--2---:R-:W-:-:S04]  /*6820*/  IMAD.WIDE R2, R4, 0x2, R6 ;  /* 0x0000000204027825 */ /* 0x004fc800078e0206 */
[----:B---3--:R-:W-:-:S05]  /*6830*/  IMAD.WIDE R16, R5, 0x2, R6 ;  /* 0x0000000205107825 */ /* 0x008fca00078e0206 */
[----:B------:R-:W-:Y:S04]  /*6840*/  STL.64 [R1+0x390], R16 ;  /* 0x0003901001007387 */ /* 0x000fe80000100a00 */
[----:B------:R4:W-:Y:S02]  /*6850*/  STL.64 [R1+0x388], R2 ;  /* 0x0003880201007387 */ /* 0x0009e40000100a00 */
[----:B----4-:R-:W-:-:S04]  /*6860*/  IMAD.WIDE R2, R32, 0x2, R6 ;  /* 0x0000000220027825 */ /* 0x010fc800078e0206 */
[----:B------:R-:W-:-:S04]  /*6870*/  IMAD.WIDE R16, R24, 0x2, R6 ;  /* 0x0000000218107825 */ /* 0x000fc800078e0206 */
[----:B------:R-:W-:-:S05]  /*6880*/  IMAD.WIDE R30, R33, 0x2, R6 ;  /* 0x00000002211e7825 */ /* 0x000fca00078e0206 */
[----:B------:R-:W-:Y:S04]  /*6890*/  STL.64 [R1+0x380], R30 ;  /* 0x0003801e01007387 */ /* 0x000fe80000100a00 */
[----:B------:R-:W2:Y:S04]  /*68a0*/  LDL.LU R37, [R1+0x3e4] ;  /* 0x0003e40001257983 */ /* 0x000ea80000300800 */
[----:B------:R0:W-:Y:S04]  /*68b0*/  STL.64 [R1+0x378], R16 ;  /* 0x0003781001007387 */ /* 0x0001e80000100a00 */
[----:B------:R-:W3:Y:S04]  /*68c0*/  LDL.LU R39, [R1+0x3ec] ;  /* 0x0003ec0001277983 */ /* 0x000ee80000300800 */
[----:B------:R1:W-:Y:S04]  /*68d0*/  STL.64 [R1+0x370], R2 ;  /* 0x0003700201007387 */ /* 0x0003e80000100a00 */
[----:B------:R-:W4:Y:S01]  /*68e0*/  LDL.LU R41, [R1+0x3f4] ;  /* 0x0003f40001297983 */ /* 0x000f220000300800 */
[----:B0-----:R-:W-:-:S03]  /*68f0*/  IMAD.WIDE R16, R25, 0x2, R6 ;  /* 0x0000000219107825 */ /* 0x001fc600078e0206 */
[----:B------:R-:W2:Y:S01]  /*6900*/  LDL.LU R45, [R1+0x400] ;  /* 0x00040000012d7983 */ /* 0x000ea20000300800 */
[----:B-1----:R-:W-:-:S05]  /*6910*/  IMAD.WIDE R2, R59, 0x2, R6 ;  /* 0x000000023b027825 */ /* 0x002fca00078e0206 */
[----:B------:R0:W-:Y:S01]  /*6920*/  STL.64 [R1+0x368], R2 ;  /* 0x0003680201007387 */ /* 0x0001e20000100a00 */
[----:B------:R-:W-:-:S03]  /*6930*/  IMAD.WIDE R30, R23, 0x2, R6 ;  /* 0x00000002171e7825 */ /* 0x000fc600078e0206 */
[----:B------:R-:W3:Y:S04]  /*6940*/  LDL.LU R49, [R1+0x410] ;  /* 0x0004100001317983 */ /* 0x000ee80000300800 */
[----:B------:R1:W-:Y:S01]  /*6950*/  STL.64 [R1+0x360], R16 ;  /* 0x0003601001007387 */ /* 0x0003e20000100a00 */
[----:B0-----:R-:W-:-:S03]  /*6960*/  IMAD.WIDE R2, R58, 0x2, R6 ;  /* 0x000000023a027825 */ /* 0x001fc600078e0206 */
[----:B------:R-:W4:Y:S04]  /*6970*/  LDL.LU R52, [R1+0x41c] ;  /* 0x00041c0001347983 */ /* 0x000f280000300800 */
[----:B------:R0:W-:Y:S01]  /*6980*/  STL.64 [R1+0x358], R2 ;  /* 0x0003580201007387 */ /* 0x0001e20000100a00 */
[----:B-1----:R-:W-:-:S03]  /*6990*/  IMAD.WIDE R16, R21, 0x2, R6 ;  /* 0x0000000215107825 */ /* 0x002fc600078e0206 */
[----:B------:R1:W-:Y:S04]  /*69a0*/  STL.64 [R1+0x350], R30 ;  /* 0x0003501e01007387 */ /* 0x0003e80000100a00 */
[----:B------:R1:W-:Y:S01]  /*69b0*/  STL.64 [R1+0x348], R16 ;  /* 0x0003481001007387 */ /* 0x0003e20000100a00 */
[----:B0-----:R-:W-:-:S04]  /*69c0*/  IMAD.WIDE R2, R22, 0x2, R6 ;  /* 0x0000000216027825 */ /* 0x001fc800078e0206 */
[--C-:B-1----:R-:W-:Y:S01]  /*69d0*/  IMAD.WIDE R30, R28, 0x2, R6.reuse ;  /* 0x000000021c1e7825 */ /* 0x102fe200078e0206 */
[----:B------:R0:W-:Y:S03]  /*69e0*/  STL.64 [R1+0x340], R2 ;  /* 0x0003400201007387 */ /* 0x0001e60000100a00 */
[--C-:B------:R-:W-:Y:S01]  /*69f0*/  IMAD.WIDE R16, R29, 0x2, R6.reuse ;  /* 0x000000021d107825 */ /* 0x100fe200078e0206 */
[----:B------:R1:W-:Y:S04]  /*6a00*/  STL.64 [R1+0x338], R30 ;  /* 0x0003381e01007387 */ /* 0x0003e80000100a00 */
[----:B------:R1:W-:Y:S01]  /*6a10*/  STL.64 [R1+0x330], R16 ;  /* 0x0003301001007387 */ /* 0x0003e20000100a00 */
[----:B0-----:R-:W-:-:S05]  /*6a20*/  IMAD.WIDE R2, R27, 0x2, R6 ;  /* 0x000000021b027825 */ /* 0x001fca00078e0206 */
[----:B------:R-:W-:Y:S04]  /*6a30*/  STL.64 [R1+0x328], R2 ;  /* 0x0003280201007387 */ /* 0x000fe80000100a00 */
[----:B-1----:R-:W4:Y:S01]  /*6a40*/  LDL R30, [R1+0x408] ;  /* 0x00040800011e7983 */ /* 0x002f220000100800 */
[----:B------:R-:W-:-:S03]  /*6a50*/  IMAD.WIDE R16, R20, 0x2, R6 ;  /* 0x0000000214107825 */ /* 0x000fc600078e0206 */
[----:B------:R0:W-:Y:S04]  /*6a60*/  STL.64 [R1+0x320], R34 ;  /* 0x0003202201007387 */ /* 0x0001e80000100a00 */
[----:B0-----:R-:W4:Y:S04]  /*6a70*/  LDL R34, [R1+0x420] ;  /* 0x0004200001227983 */ /* 0x001f280000100800 */
[----:B------:R0:W-:Y:S04]  /*6a80*/  STL.64 [R1+0x318], R16 ;  /* 0x0003181001007387 */ /* 0x0001e80000100a00 */
[----:B------:R-:W4:Y:S01]  /*6a90*/  LDL R35, [R1+0x418] ;  /* 0x0004180001237983 */ /* 0x000f220000100800 */
[----:B------:R-:W-:-:S05]  /*6aa0*/  IMAD.WIDE R2, R55, 0x2, R6 ;  /* 0x0000000237027825 */ /* 0x000fca00078e0206 */
[----:B------:R1:W-:Y:S01]  /*6ab0*/  STL.64 [R1+0x310], R2 ;  /* 0x0003100201007387 */ /* 0x0003e20000100a00 */
[----:B------:R-:W-:Y:S02]  /*6ac0*/  IMAD R57, R57, UR7, RZ ;  /* 0x0000000739397c24 */ /* 0x000fe4000f8e02ff */
[--C-:B0-----:R-:W-:Y:S01]  /*6ad0*/  IMAD.WIDE R16, R13, 0x2, R6.reuse ;  /* 0x000000020d107825 */ /* 0x101fe200078e0206 */
[----:B------:R-:W4:Y:S03]  /*6ae0*/  LDL R31, [R1+0x414] ;  /* 0x00041400011f7983 */ /* 0x000f260000100800 */
[----:B-1----:R-:W-:-:S04]  /*6af0*/  IMAD.WIDE R2, R61, 0x2, R6 ;  /* 0x000000023d027825 */ /* 0x002fc800078e0206 */
[----:B------:R-:W-:Y:S01]  /*6b00*/  IMAD R56, R56, UR7, RZ ;  /* 0x0000000738387c24 */ /* 0x000fe2000f8e02ff */
[----:B------:R0:W-:Y:S04]  /*6b10*/  STL.64 [R1+0x308], R2 ;  /* 0x0003080201007387 */ /* 0x0001e80000100a00 */
[----:B------:R1:W-:Y:S01]  /*6b20*/  STL.64 [R1+0x300], R16 ;  /* 0x0003001001007387 */ /* 0x0003e20000100a00 */
[----:B0-----:R-:W-:-:S04]  /*6b30*/  IMAD.WIDE R2, R57, 0x2, R6 ;  /* 0x0000000239027825 */ /* 0x001fc800078e0206 */
[--C-:B-1----:R-:W-:Y:S01]  /*6b40*/  IMAD.WIDE R16, R56, 0x2, R6.reuse ;  /* 0x0000000238107825 */ /* 0x102fe200078e0206 */
[----:B------:R0:W-:Y:S03]  /*6b50*/  STL.64 [R1+0x2f8], R2 ;  /* 0x0002f80201007387 */ /* 0x0001e60000100a00 */
[----:B------:R-:W-:Y:S01]  /*6b60*/  IMAD R50, R50, UR7, RZ ;  /* 0x0000000732327c24 */ /* 0x000fe2000f8e02ff */
[----:B------:R1:W-:Y:S01]  /*6b70*/  STL.64 [R1+0x2f0], R16 ;  /* 0x0002f01001007387 */ /* 0x0003e20000100a00 */
[----:B0-----:R-:W-:-:S03]  /*6b80*/  IMAD.WIDE R2, R43, 0x2, R6 ;  /* 0x000000022b027825 */ /* 0x001fc600078e0206 */
[----:B-1----:R-:W4:Y:S04]  /*6b90*/  LDL R16, [R1+0x3f8] ;  /* 0x0003f80001107983 */ /* 0x002f280000100800 */
[----:B------:R-:W4:Y:S01]  /*6ba0*/  LDL R17, [R1+0x3f0] ;  /* 0x0003f00001117983 */ /* 0x000f220000100800 */
[----:B------:R-:W-:-:S03]  /*6bb0*/  IMAD R48, R48, UR7, RZ ;  /* 0x0000000730307c24 */ /* 0x000fc6000f8e02ff */
[----:B------:R0:W-:Y:S04]  /*6bc0*/  STL.64 [R1+0x2e8], R2 ;  /* 0x0002e80201007387 */ /* 0x0001e80000100a00 */
[----:B------:R-:W4:Y:S04]  /*6bd0*/  LDL R60, [R1+0x3dc] ;  /* 0x0003dc00013c7983 */ /* 0x000f280000100800 */
[----:B------:R-:W4:Y:S01]  /*6be0*/  LDL R8, [R1+0x3d8] ;  /* 0x0003d80001087983 */ /* 0x000f220000100800 */
[----:B0-----:R-:W-:-:S05]  /*6bf0*/  IMAD.WIDE R2, R50, 0x2, R6 ;  /* 0x0000000232027825 */ /* 0x001fca00078e0206 */
[----:B------:R0:W-:Y:S01]  /*6c00*/  STL.64 [R1+0x2e0], R2 ;  /* 0x0002e00201007387 */ /* 0x0001e20000100a00 */
[----:B------:R-:W-:-:S03]  /*6c10*/  IMAD R47, R47, UR7, RZ ;  /* 0x000000072f2f7c24 */ /* 0x000fc6000f8e02ff */
[----:B------:R-:W4:Y:S01]  /*6c20*/  LDL R12, [R1+0x3d4] ;  /* 0x0003d400010c7983 */ /* 0x000f220000100800 */
[----:B0-----:R-:W-:-:S05]  /*6c30*/  IMAD.WIDE R2, R48, 0x2, R6 ;  /* 0x0000000230027825 */ /* 0x001fca00078e0206 */
[----:B------:R0:W-:Y:S01]  /*6c40*/  STL.64 [R1+0x2d8], R2 ;  /* 0x0002d80201007387 */ /* 0x0001e20000100a00 */
[----:B------:R-:W-:Y:S02]  /*6c50*/  IMAD R53, R53, UR7, RZ ;  /* 0x0000000735357c24 */ /* 0x000fe4000f8e02ff */
[----:B------:R-:W-:Y:S02]  /*6c60*/  IMAD R42, R42, UR7, RZ ;  /* 0x000000072a2a7c24 */ /* 0x000fe4000f8e02ff */
[----:B0-----:R-:W-:-:S05]  /*6c70*/  IMAD.WIDE R2, R47, 0x2, R6 ;  /* 0x000000022f027825 */ /* 0x001fca00078e0206 */
[----:B------:R0:W-:Y:S01]  /*6c80*/  STL.64 [R1+0x2d0], R2 ;  /* 0x0002d00201007387 */ /* 0x0001e20000100a00 */
        /* <DEDUP_REMOVED lines=8> */
[----:B------:R0:W-:Y:S02]  /*6d10*/  STL.64 [R1+0x2b8], R2 ;  /* 0x0002b80201007387 */ /* 0x0001e40000100a00 */
[----:B0-----:R-:W-:-:S05]  /*6d20*/  IMAD.WIDE R2, R38, 0x2, R6 ;  /* 0x0000000226027825 */ /* 0x001fca00078e0206 */
[----:B------:R0:W-:Y:S02]  /*6d30*/  STL.64 [R1+0x2b0], R2 ;  /* 0x0002b00201007387 */ /* 0x0001e40000100a00 */
[----:B0-----:R-:W-:-:S05]  /*6d40*/  IMAD.WIDE R2, R36, 0x2, R6 ;  /* 0x0000000224027825 */ /* 0x001fca00078e0206 */
[----:B------:R2:W-:Y:S02]  /*6d50*/  STL.64 [R1+0x2a8], R2 ;  /* 0x0002a80201007387 */ /* 0x0005e40000100a00 */
[----:B--2---:R-:W-:-:S05]  /*6d60*/  IMAD.WIDE R2, R37, 0x2, R6 ;  /* 0x0000000225027825 */ /* 0x004fca00078e0206 */
[----:B------:R3:W-:Y:S01]  /*6d70*/  STL.64 [R1+0x2a0], R2 ;  /* 0x0002a00201007387 */ /* 0x0007e20000100a00 */
[----:B------:R-:W-:Y:S02]  /*6d80*/  IMAD R46, R46, UR7, RZ ;  /* 0x000000072e2e7c24 */ /* 0x000fe4000f8e02ff */
[----:B---3--:R-:W-:-:S05]  /*6d90*/  IMAD.WIDE R2, R39, 0x2, R6 ;  /* 0x0000000227027825 */ /* 0x008fca00078e0206 */
[----:B------:R4:W-:Y:S02]  /*6da0*/  STL.64 [R1+0x298], R2 ;  /* 0x0002980201007387 */ /* 0x0009e40000100a00 */
[----:B----4-:R-:W-:-:S05]  /*6db0*/  IMAD.WIDE R2, R41, 0x2, R6 ;  /* 0x0000000229027825 */ /* 0x010fca00078e0206 */
[----:B------:R0:W-:Y:S02]  /*6dc0*/  STL.64 [R1+0x290], R2 ;  /* 0x0002900201007387 */ /* 0x0001e40000100a00 */
[----:B0-----:R-:W-:-:S05]  /*6dd0*/  IMAD.WIDE R2, R46, 0x2, R6 ;  /* 0x000000022e027825 */ /* 0x001fca00078e0206 */
[----:B------:R0:W-:Y:S02]  /*6de0*/  STL.64 [R1+0x288], R2 ;  /* 0x0002880201007387 */ /* 0x0001e40000100a00 */
        /* <DEDUP_REMOVED lines=9> */
[----:B0-----:R-:W-:-:S05]  /*6e80*/  IMAD.WIDE R2, R52, 0x2, R6 ;  /* 0x0000000234027825 */ /* 0x001fca00078e0206 */
[----:B------:R0:W-:Y:S02]  /*6e90*/  STL.64 [R1+0x488], R2 ;  /* 0x0004880201007387 */ /* 0x0001e40000100a00 */
[----:B0-----:R-:W-:-:S04]  /*6ea0*/  IMAD.WIDE R2, R34, 0x2, R6 ;  /* 0x0000000222027825 */ /* 0x001fc800078e0206 */
[--C-:B------:R-:W-:Y:S01]  /*6eb0*/  IMAD.WIDE R34, R35, 0x2, R6.reuse ;  /* 0x0000000223227825 */ /* 0x100fe200078e0206 */
[----:B------:R0:W-:Y:S04]  /*6ec0*/  STL.64 [R1+0x4a8], R2 ;  /* 0x0004a80201007387 */ /* 0x0001e80000100a00 */
[----:B0-----:R-:W2:Y:S04]  /*6ed0*/  LDL.LU.64 R2, [R1+0x40c8] ;  /* 0x0040c80001027983 */ /* 0x001ea80000300a00 */
[----:B------:R0:W-:Y:S04]  /*6ee0*/  STL.64 [R1+0x4c0], R34 ;  /* 0x0004c02201007387 */ /* 0x0001e80000100a00 */
[----:B0-----:R-:W3:Y:S01]  /*6ef0*/  LDL.LU.64 R34, [R1+0x40c0] ;  /* 0x0040c00001227983 */ /* 0x001ee20000300a00 */
[----:B------:R-:W-:-:S05]  /*6f00*/  IMAD.WIDE R30, R31, 0x2, R6 ;  /* 0x000000021f1e7825 */ /* 0x000fca00078e0206 */
[----:B------:R3:W-:Y:S02]  /*6f10*/  STL.64 [R1+0x4d8], R30 ;  /* 0x0004d81e01007387 */ /* 0x0007e40000100a00 */
[----:B---3--:R-:W-:-:S05]  /*6f20*/  IMAD.WIDE R30, R34, 0x2, R6 ;  /* 0x00000002221e7825 */ /* 0x008fca00078e0206 */
[----:B------:R0:W-:Y:S04]  /*6f30*/  STL.64 [R1+0x4f0], R30 ;  /* 0x0004f01e01007387 */ /* 0x0001e80000100a00 */
[----:B------:R1:W-:Y:S01]  /*6f40*/  STL.64 [R1+0x40a0], R34 ;  /* 0x0040a02201007387 */ /* 0x0003e20000100a00 */
[----:B0-----:R-:W-:-:S03]  /*6f50*/  IMAD.WIDE R30, R35, 0x2, R6 ;  /* 0x00000002231e7825 */ /* 0x001fc600078e0206 */
[----:B-1----:R-:W3:Y:S04]  /*6f60*/  LDL R35, [R1+0x3e8] ;  /* 0x0003e80001237983 */ /* 0x002ee80000100800 */
[----:B------:R0:W-:Y:S02]  /*6f70*/  STL.64 [R1+0x510], R30 ;  /* 0x0005101e01007387 */ /* 0x0001e40000100a00 */
[----:B0-----:R-:W-:-:S05]  /*6f80*/  IMAD.WIDE R30, R40, 0x2, R6 ;  /* 0x00000002281e7825 */ /* 0x001fca00078e0206 */
[----:B------:R0:W-:Y:S02]  /*6f90*/  STL.64 [R1+0x528], R30 ;  /* 0x0005281e01007387 */ /* 0x0001e40000100a00 */
[----:B0-----:R-:W-:-:S04]  /*6fa0*/  IMAD.WIDE R30, R16, 0x2, R6 ;  /* 0x00000002101e7825 */ /* 0x001fc800078e0206 */
[--C-:B------:R-:W-:Y:S01]  /*6fb0*/  IMAD.WIDE R16, R17, 0x2, R6.reuse ;  /* 0x0000000211107825 */ /* 0x100fe200078e0206 */
[----:B------:R0:W-:Y:S04]  /*6fc0*/  STL.64 [R1+0x548], R30 ;  /* 0x0005481e01007387 */ /* 0x0001e80000100a00 */
[----:B0-----:R-:W4:Y:S04]  /*6fd0*/  LDL.LU.64 R30, [R1+0x40b8] ;  /* 0x0040b800011e7983 */ /* 0x001f280000300a00 */
[----:B------:R0:W-:Y:S04]  /*6fe0*/  STL.64 [R1+0x560], R16 ;  /* 0x0005601001007387 */ /* 0x0001e80000100a00 */
[----:B0-----:R-:W2:Y:S01]  /*6ff0*/  LDL.LU.64 R16, [R1+0x40b0] ;  /* 0x0040b00001107983 */ /* 0x001ea20000300a00 */
[----:B---3--:R-:W-:-:S05]  /*7000*/  IMAD.WIDE R34, R35, 0x2, R6 ;  /* 0x0000000223227825 */ /* 0x008fca00078e0206 */
[----:B------:R0:W-:Y:S02]  /*7010*/  STL.64 [R1+0x580], R34 ;  /* 0x0005802201007387 */ /* 0x0001e40000100a00 */
        /* <DEDUP_REMOVED lines=8> */
[--C-:B--2---:R-:W-:Y:S02]  /*70a0*/  IMAD.WIDE R34, R16, 0x2, R6.reuse ;  /* 0x0000000210227825 */ /* 0x104fe400078e0206 */
[----:B------:R-:W2:Y:S04]  /*70b0*/  LDL.LU R16, [R1+0x40ac] ;  /* 0x0040ac0001107983 */ /* 0x000ea80000300800 */
[----:B------:R0:W-:Y:S02]  /*70c0*/  STL.64 [R1+0x608], R34 ;  /* 0x0006082201007387 */ /* 0x0001e40000100a00 */
[----:B0-----:R-:W-:-:S02]  /*70d0*/  IMAD.WIDE R34, R17, 0x2, R6 ;  /* 0x0000000211227825 */ /* 0x001fc400078e0206 */
[----:B------:R-:W2:Y:S04]  /*70e0*/  LDL.LU R17, [R1+0x40a8] ;  /* 0x0040a80001117983 */ /* 0x000ea80000300800 */
[----:B------:R4:W-:Y:S02]  /*70f0*/  STL.64 [R1+0x620], R34 ;  /* 0x0006202201007387 */ /* 0x0009e40000100a00 */
[----:B----4-:R-:W-:-:S05]  /*7100*/  IMAD.WIDE R34, R30, 0x2, R6 ;  /* 0x000000021e227825 */ /* 0x010fca00078e0206 */
[----:B------:R0:W-:Y:S04]  /*7110*/  STL.64 [R1+0x640], R34 ;  /* 0x0006402201007387 */ /* 0x0001e80000100a00 */
[----:B------:R1:W-:Y:S01]  /*7120*/  STL.64 [R1+0x4090], R30 ;  /* 0x0040901e01007387 */ /* 0x0003e20000100a00 */
[----:B0-----:R-:W-:-:S05]  /*7130*/  IMAD.WIDE R34, R31, 0x2, R6 ;  /* 0x000000021f227825 */ /* 0x001fca00078e0206 */
[----:B------:R0:W-:Y:S01]  /*7140*/  STL.64 [R1+0x658], R34 ;  /* 0x0006582201007387 */ /* 0x0001e20000100a00 */
[----:B-1----:R-:W-:-:S03]  /*7150*/  IMAD.WIDE R30, R3, 0x2, R6 ;  /* 0x00000002031e7825 */ /* 0x002fc600078e0206 */
[----:B------:R1:W-:Y:S01]  /*7160*/  STL.64 [R1+0x4098], R2 ;  /* 0x0040980201007387 */ /* 0x0003e20000100a00 */
[----:B0-----:R-:W-:-:S05]  /*7170*/  IMAD.WIDE R34, R2, 0x2, R6 ;  /* 0x0000000202227825 */ /* 0x001fca00078e0206 */
[----:B------:R0:W-:Y:S01]  /*7180*/  STL.64 [R1+0x670], R34 ;  /* 0x0006702201007387 */ /* 0x0001e20000100a00 */
[----:B-1----:R-:W-:-:S03]  /*7190*/  IMAD.WIDE R2, R14, 0x2, R6 ;  /* 0x000000020e027825 */ /* 0x002fc600078e0206 */
[----:B------:R1:W-:Y:S01]  /*71a0*/  STL.64 [R1+0x688], R30 ;  /* 0x0006881e01007387 */ /* 0x0003e20000100a00 */
[----:B------:R-:W-:-:S04]  /*71b0*/  IMAD.WIDE R8, R9, 0x2, R6 ;  /* 0x0000000209087825 */ /* 0x000fc800078e0206 */
[----:B0-----:R-:W-:-:S04]  /*71c0*/  IMAD.WIDE R34, R54, 0x2, R6 ;  /* 0x0000000236227825 */ /* 0x001fc800078e0206 */
[--C-:B-1----:R-:W-:Y:S01]  /*71d0*/  IMAD.WIDE R30, R15, 0x2, R6.reuse ;  /* 0x000000020f1e7825 */ /* 0x102fe200078e0206 */
[----:B------:R-:W-:Y:S04]  /*71e0*/  STL.64 [R1+0x6a0], R34 ;  /* 0x0006a02201007387 */ /* 0x000fe80000100a00 */
[----:B------:R-:W-:Y:S04]  /*71f0*/  STL.64 [R1+0x6b8], R30 ;  /* 0x0006b81e01007387 */ /* 0x000fe80000100a00 */
[----:B------:R0:W-:Y:S04]  /*7200*/  STL.64 [R1+0x6d0], R2 ;  /* 0x0006d00201007387 */ /* 0x0001e80000100a00 */
[----:B------:R1:W-:Y:S01]  /*7210*/  STL.64 [R1+0x6e8], R8 ;  /* 0x0006e80801007387 */ /* 0x0003e20000100a00 */
[----:B0-----:R-:W-:-:S05]  /*7220*/  IMAD.WIDE R2, R11, 0x2, R6 ;  /* 0x000000020b027825 */ /* 0x001fca00078e0206 */
[----:B------:R0:W-:Y:S01]  /*7230*/  STL.64 [R1+0x700], R2 ;  /* 0x0007000201007387 */ /* 0x0001e20000100a00 */
[----:B--2---:R-:W-:-:S04]  /*7240*/  IMAD.WIDE R6, R0, 0x2, R16 ;  /* 0x0000000200067825 */ /* 0x004fc800078e0210 */
[--C-:B-1----:R-:W-:Y:S01]  /*7250*/  IMAD.WIDE R8, R5, 0x2, R16.reuse ;  /* 0x0000000205087825 */ /* 0x102fe200078e0210 */
[----:B------:R1:W-:Y:S03]  /*7260*/  STL.64 [R1+0x280], R6 ;  /* 0x0002800601007387 */ /* 0x0003e60000100a00 */
[--C-:B0-----:R-:W-:Y:S01]  /*7270*/  IMAD.WIDE R2, R4, 0x2, R16.reuse ;  /* 0x0000000204027825 */ /* 0x101fe200078e0210 */
[----:B------:R-:W-:Y:S03]  /*7280*/  STL.64 [R1+0x278], R8 ;  /* 0x0002780801007387 */ /* 0x000fe60000100a00 */
[--C-:B------:R-:W-:Y:S01]  /*7290*/  IMAD.WIDE R4, R24, 0x2, R16.reuse ;  /* 0x0000000218047825 */ /* 0x100fe200078e0210 */
[----:B------:R0:W-:Y:S03]  /*72a0*/  STL.64 [R1+0x270], R2 ;  /* 0x0002700201007387 */ /* 0x0001e60000100a00 */
[----:B-1----:R-:W-:-:S05]  /*72b0*/  IMAD.WIDE R6, R33, 0x2, R16 ;  /* 0x0000000221067825 */ /* 0x002fca00078e0210 */
[----:B------:R1:W-:Y:S01]  /*72c0*/  STL.64 [R1+0x268], R6 ;  /* 0x0002680601007387 */ /* 0x0003e20000100a00 */
[----:B0-----:R-:W-:-:S03]  /*72d0*/  IMAD.WIDE R2, R32, 0x2, R16 ;  /* 0x0000000220027825 */ /* 0x001fc600078e0210 */
[----:B------:R0:W-:Y:S04]  /*72e0*/  STL.64 [R1+0x260], R4 ;  /* 0x0002600401007387 */ /* 0x0001e80000100a00 */
[----:B------:R2:W-:Y:S01]  /*72f0*/  STL.64 [R1+0x258], R2 ;  /* 0x0002580201007387 */ /* 0x0005e20000100a00 */
[----:B-1----:R-:W-:-:S04]  /*7300*/  IMAD.WIDE R6, R59, 0x2, R16 ;  /* 0x000000023b067825 */ /* 0x002fc800078e0210 */
[--C-:B0-----:R-:W-:Y:S01]  /*7310*/  IMAD.WIDE R4, R25, 0x2, R16.reuse ;  /* 0x0000000219047825 */ /* 0x101fe200078e0210 */
[----:B------:R0:W-:Y:S03]  /*7320*/  STL.64 [R1+0x250], R6 ;  /* 0x0002500601007387 */ /* 0x0001e60000100a00 */
[--C-:B--2---:R-:W-:Y:S01]  /*7330*/  IMAD.WIDE R2, R58, 0x2, R16.reuse ;  /* 0x000000023a027825 */ /* 0x104fe200078e0210 */
[----:B------:R1:W-:Y:S04]  /*7340*/  STL.64 [R1+0x248], R4 ;  /* 0x0002480401007387 */ /* 0x0003e80000100a00 */
[----:B------:R2:W-:Y:S01]  /*7350*/  STL.64 [R1+0x240], R2 ;  /* 0x0002400201007387 */ /* 0x0005e20000100a00 */
[----:B0-----:R-:W-:-:S04]  /*7360*/  IMAD.WIDE R6, R23, 0x2, R16 ;  /* 0x0000000217067825 */ /* 0x001fc800078e0210 */
[--C-:B-1----:R-:W-:Y:S01]  /*7370*/  IMAD.WIDE R4, R21, 0x2, R16.reuse ;  /* 0x0000000215047825 */ /* 0x102fe200078e0210 */
        /* <DEDUP_REMOVED lines=30> */
[----:B------:R-:W-:Y:S03]  /*7560*/  STL.64 [R1+0x100], R6 ;  /* 0x0001000601007387 */ /* 0x000fe60000100a00 */
[--C-:B--2---:R-:W-:Y:S01]  /*7570*/  IMAD.WIDE R2, R53, 0x2, R16.reuse ;  /* 0x0000000235027825 */ /* 0x104fe200078e0210 */
[----:B------:R-:W2:Y:S03]  /*7580*/  LDL R34, [R1+0x408] ;  /* 0x0004080001227983 */ /* 0x000ea60000100800 */
[--C-:B------:R-:W-:Y:S01]  /*7590*/  IMAD.WIDE R60, R42, 0x2, R16.reuse ;  /* 0x000000022a3c7825 */ /* 0x100fe200078e0210 */
[----:B------:R0:W-:Y:S03]  /*75a0*/  STL.64 [R1+0xf0], R4 ;  /* 0x0000f00401007387 */ /* 0x0001e60000100a00 */
[--C-:B------:R-:W-:Y:S01]  /*75b0*/  IMAD.WIDE R54, R44, 0x2, R16.reuse ;  /* 0x000000022c367825 */ /* 0x100fe200078e0210 */
[----:B------:R1:W-:Y:S04]  /*75c0*/  STL.64 [R1+0xe0], R2 ;  /* 0x0000e00201007387 */ /* 0x0003e80000100a00 */
[----:B------:R-:W-:Y:S01]  /*75d0*/  STL.64 [R1+0x3f88], R60 ;  /* 0x003f883c01007387 */ /* 0x000fe20000100a00 */
[----:B0-----:R-:W-:-:S03]  /*75e0*/  IMAD.WIDE R4, R38, 0x2, R16 ;  /* 0x0000000226047825 */ /* 0x001fc600078e0210 */
[----:B------:R-:W-:Y:S04]  /*75f0*/  STL.64 [R1+0x3f80], R54 ;  /* 0x003f803601007387 */ /* 0x000fe80000100a00 */
[----:B------:R0:W-:Y:S04]  /*7600*/  STL.64 [R1+0x3f90], R4 ;  /* 0x003f900401007387 */ /* 0x0001e80000100a00 */
[----:B------:R-:W3:Y:S01]  /*7610*/  LDL R35, [R1+0x420] ;  /* 0x0004200001237983 */ /* 0x000ee20000100800 */
[----:B------:R-:W-:-:S03]  /*7620*/  IMAD.WIDE R6, R36, 0x2, R16 ;  /* 0x0000000224067825 */ /* 0x000fc600078e0210 */
[----:B-1----:R-:W4:Y:S01]  /*7630*/  LDL R3, [R1+0x418] ;  /* 0x0004180001037983 */ /* 0x002f220000100800 */
[----:B------:R-:W-:-:S03]  /*7640*/  IMAD.WIDE R8, R37, 0x2, R16 ;  /* 0x0000000225087825 */ /* 0x000fc600078e0210 */
[----:B------:R-:W4:Y:S01]  /*7650*/  LDL R30, [R1+0x414] ;  /* 0x00041400011e7983 */ /* 0x000f220000100800 */
[----:B0-----:R-:W-:Y:S02]  /*7660*/  IMAD.MOV.U32 R5, RZ, RZ, R10 ;  /* 0x000000ffff057224 */ /* 0x001fe400078e000a */
[--C-:B------:R-:W-:Y:S01]  /*7670*/  IMAD.WIDE R10, R39, 0x2, R16.reuse ;  /* 0x00000002270a7825 */ /* 0x100fe200078e0210 */
[----:B------:R-:W4:Y:S03]  /*7680*/  LDL R31, [R1+0x3f8] ;  /* 0x0003f800011f7983 */ /* 0x000f260000100800 */
[--C-:B------:R-:W-:Y:S01]  /*7690*/  IMAD.WIDE R12, R41, 0x2, R16.reuse ;  /* 0x00000002290c7825 */ /* 0x100fe200078e0210 */
[----:B------:R-:W4:Y:S04]  /*76a0*/  LDL R4, [R1+0x3cc] ;  /* 0x0003cc0001047983 */ /* 0x000f280000100800 */
[----:B------:R-:W-:Y:S01]  /*76b0*/  STL.64 [R1+0x3f98], R6 ;  /* 0x003f980601007387 */ /* 0x000fe20000100a00 */
[----:B------:R-:W-:-:S03]  /*76c0*/  IMAD.WIDE R14, R46, 0x2, R16 ;  /* 0x000000022e0e7825 */ /* 0x000fc600078e0210 */
[----:B------:R0:W-:Y:S01]  /*76d0*/  STL.64 [R1+0x3fa0], R8 ;  /* 0x003fa00801007387 */ /* 0x0001e20000100a00 */
[----:B------:R-:W-:-:S03]  /*76e0*/  IMAD.WIDE R54, R45, 0x2, R16 ;  /* 0x000000022d367825 */ /* 0x000fc600078e0210 */
[----:B0-----:R-:W4:Y:S04]  /*76f0*/  LDL R8, [R1+0x3d0] ;  /* 0x0003d00001087983 */ /* 0x001f280000100800 */
[----:B------:R0:W-:Y:S01]  /*7700*/  STL.64 [R1+0x3fa8], R10 ;  /* 0x003fa80a01007387 */ /* 0x0001e20000100a00 */
[----:B------:R-:W-:-:S03]  /*7710*/  IMAD.WIDE R6, R49, 0x2, R16 ;  /* 0x0000000231067825 */ /* 0x000fc600078e0210 */
[----:B0-----:R-:W4:Y:S04]  /*7720*/  LDL R10, [R1+0x3d8] ;  /* 0x0003d800010a7983 */ /* 0x001f280000100800 */
[----:B------:R-:W4:Y:S04]  /*7730*/  LDL R11, [R1+0x3d4] ;  /* 0x0003d400010b7983 */ /* 0x000f280000100800 */
[----:B------:R0:W-:Y:S04]  /*7740*/  STL.64 [R1+0x3fb0], R12 ;  /* 0x003fb00c01007387 */ /* 0x0001e80000100a00 */
[----:B0-----:R-:W4:Y:S04]  /*7750*/  LDL R12, [R1+0x3e8] ;  /* 0x0003e800010c7983 */ /* 0x001f280000100800 */
[----:B------:R-:W4:Y:S04]  /*7760*/  LDL R13, [R1+0x3dc] ;  /* 0x0003dc00010d7983 */ /* 0x000f280000100800 */
[----:B------:R0:W-:Y:S04]  /*7770*/  STL.64 [R1+0x3fb8], R14 ;  /* 0x003fb80e01007387 */ /* 0x0001e80000100a00 */
[----:B0-----:R-:W4:Y:S04]  /*7780*/  LDL R15, [R1+0x3f0] ;  /* 0x0003f000010f7983 */ /* 0x001f280000100800 */
[----:B------:R0:W-:Y:S02]  /*7790*/  STL.64 [R1+0x430], R54 ;  /* 0x0004303601007387 */ /* 0x0001e40000100a00 */
[----:B0-----:R-:W-:-:S04]  /*77a0*/  IMAD.WIDE R54, R51, 0x2, R16 ;  /* 0x0000000233367825 */ /* 0x001fc800078e0210 */
[----:B--2---:R-:W-:-:S05]  /*77b0*/  IMAD.WIDE R60, R34, 0x2, R16 ;  /* 0x00000002223c7825 */ /* 0x004fca00078e0210 */
[----:B------:R0:W-:Y:S04]  /*77c0*/  STL.64 [R1+0x448], R60 ;  /* 0x0004483c01007387 */ /* 0x0001e80000100a00 */
[----:B------:R-:W2:Y:S04]  /*77d0*/  LDL R9, [R1+0x3b4] ;  /* 0x0003b40001097983 */ /* 0x000ea80000100800 */
[----:B------:R1:W-:Y:S01]  /*77e0*/  STL.64 [R1+0x460], R6 ;  /* 0x0004600601007387 */ /* 0x0003e20000100a00 */
[----:B0-----:R-:W-:-:S03]  /*77f0*/  IMAD.WIDE R60, R52, 0x2, R16 ;  /* 0x00000002343c7825 */ /* 0x001fc600078e0210 */
[----:B-1----:R-:W2:Y:S01]  /*7800*/  LDL R6, [R1+0x3b0] ;  /* 0x0003b00001067983 */ /* 0x002ea20000100800 */
[----:B---3--:R-:W-:-:S03]  /*7810*/  IMAD.WIDE R34, R35, 0x2, R16 ;  /* 0x0000000223227825 */ /* 0x008fc600078e0210 */
[----:B------:R0:W-:Y:S04]  /*7820*/  STL.64 [R1+0x478], R54 ;  /* 0x0004783601007387 */ /* 0x0001e80000100a00 */
[----:B------:R-:W3:Y:S04]  /*7830*/  LDL R7, [R1+0x3a8] ;  /* 0x0003a80001077983 */ /* 0x000ee80000100800 */
[----:B0-----:R-:W2:Y:S04]  /*7840*/  LDL R54, [R1+0x3a4] ;  /* 0x0003a40001367983 */ /* 0x001ea80000100800 */
[----:B------:R-:W2:Y:S04]  /*7850*/  LDL R55, [R1+0x3a0] ;  /* 0x0003a00001377983 */ /* 0x000ea80000100800 */
[----:B------:R0:W-:Y:S04]  /*7860*/  STL.64 [R1+0x490], R60 ;  /* 0x0004903c01007387 */ /* 0x0001e80000100a00 */
[----:B0-----:R-:W2:Y:S04]  /*7870*/  LDL R60, [R1+0x14] ;  /* 0x00001400013c7983 */ /* 0x001ea80000100800 */
[----:B------:R-:W2:Y:S04]  /*7880*/  LDL R61, [R1+0x44] ;  /* 0x00004400013d7983 */ /* 0x000ea80000100800 */
[----:B------:R0:W-:Y:S04]  /*7890*/  STL.64 [R1+0x4b0], R34 ;  /* 0x0004b02201007387 */ /* 0x0001e80000100a00 */
[----:B0-----:R-:W2:Y:S01]  /*78a0*/  LDL.LU.64 R34, [R1+0x40a0] ;  /* 0x0040a00001227983 */ /* 0x001ea20000300a00 */
[----:B----4-:R-:W-:-:S05]  /*78b0*/  IMAD.WIDE R2, R3, 0x2, R16 ;  /* 0x0000000203027825 */ /* 0x010fca00078e0210 */
[----:B------:R0:W-:Y:S02]  /*78c0*/  STL.64 [R1+0x4c8], R2 ;  /* 0x0004c80201007387 */ /* 0x0001e40000100a00 */
[----:B0-----:R-:W-:-:S05]  /*78d0*/  IMAD.WIDE R2, R30, 0x2, R16 ;  /* 0x000000021e027825 */ /* 0x001fca00078e0210 */
[----:B------:R2:W-:Y:S01]  /*78e0*/  STL.64 [R1+0x4e0], R2 ;  /* 0x0004e00201007387 */ /* 0x0005e20000100a00 */
[----:B------:R-:W-:-:S04]  /*78f0*/  IMAD.WIDE R30, R31, 0x2, R16 ;  /* 0x000000021f1e7825 */ /* 0x000fc800078e0210 */
[----:B--2---:R-:W-:-:S05]  /*7900*/  IMAD.WIDE R2, R34, 0x2, R16 ;  /* 0x0000000222027825 */ /* 0x004fca00078e0210 */
[----:B------:R0:W-:Y:S02]  /*7910*/  STL.64 [R1+0x4f8], R2 ;  /* 0x0004f80201007387 */ /* 0x0001e40000100a00 */
[----:B0-----:R-:W-:-:S05]  /*7920*/  IMAD.WIDE R2, R35, 0x2, R16 ;  /* 0x0000000223027825 */ /* 0x001fca00078e0210 */
[----:B------:R0:W-:Y:S02]  /*7930*/  STL.64 [R1+0x518], R2 ;  /* 0x0005180201007387 */ /* 0x0001e40000100a00 */
[----:B0-----:R-:W-:-:S05]  /*7940*/  IMAD.WIDE R2, R40, 0x2, R16 ;  /* 0x0000000228027825 */ /* 0x001fca00078e0210 */
[----:B------:R0:W-:Y:S04]  /*7950*/  STL.64 [R1+0x530], R2 ;  /* 0x0005300201007387 */ /* 0x0001e80000100a00 */
[----:B0-----:R-:W2:Y:S04]  /*7960*/  LDL.LU.64 R2, [R1+0x4098] ;  /* 0x0040980001027983 */ /* 0x001ea80000300a00 */
[----:B------:R0:W-:Y:S04]  /*7970*/  STL.64 [R1+0x550], R30 ;  /* 0x0005501e01007387 */ /* 0x0001e80000100a00 */
[----:B0-----:R-:W4:Y:S01]  /*7980*/  LDL.LU.64 R30, [R1+0x4090] ;  /* 0x00409000011e7983 */ /* 0x001f220000300a00 */
[----:B------:R-:W-:-:S05]  /*7990*/  IMAD.WIDE R14, R15, 0x2, R16 ;  /* 0x000000020f0e7825 */ /* 0x000fca00078e0210 */
[----:B------:R0:W-:Y:S02]  /*79a0*/  STL.64 [R1+0x568], R14 ;  /* 0x0005680e01007387 */ /* 0x0001e40000100a00 */
[----:B0-----:R-:W-:-:S05]  /*79b0*/  IMAD.WIDE R14, R12, 0x2, R16 ;  /* 0x000000020c0e7825 */ /* 0x001fca00078e0210 */
[----:B------:R0:W-:Y:S01]  /*79c0*/  STL.64 [R1+0x588], R14 ;  /* 0x0005880e01007387 */ /* 0x0001e20000100a00 */
[----:B------:R-:W-:-:S04]  /*79d0*/  IMAD.WIDE R12, R13, 0x2, R16 ;  /* 0x000000020d0c7825 */ /* 0x000fc800078e0210 */
[----:B0-----:R-:W-:-:S05]  /*79e0*/  IMAD.WIDE R14, R5, 0x2, R16 ;  /* 0x00000002050e7825 */ /* 0x001fca00078e0210 */
[----:B------:R0:W-:Y:S04]  /*79f0*/  STL.64 [R1+0x5a0], R14 ;  /* 0x0005a00e01007387 */ /* 0x0001e80000100a00 */
[----:B------:R1:W-:Y:S01]  /*7a00*/  STL.64 [R1+0x5c0], R12 ;  /* 0x0005c00c01007387 */ /* 0x0003e20000100a00 */
[----:B0-----:R-:W-:-:S04]  /*7a10*/  IMAD.WIDE R14, R10, 0x2, R16 ;  /* 0x000000020a0e7825 */ /* 0x001fc800078e0210 */
[--C-:B-1----:R-:W-:Y:S01]  /*7a20*/  IMAD.WIDE R12, R11, 0x2, R16.reuse ;  /* 0x000000020b0c7825 */ /* 0x102fe200078e0210 */
[----:B------:R0:W-:Y:S03]  /*7a30*/  STL.64 [R1+0x5d8], R14 ;  /* 0x0005d80e01007387 */ /* 0x0001e60000100a00 */
[--C-:B------:R-:W-:Y:S01]  /*7a40*/  IMAD.WIDE R10, R4, 0x2, R16.reuse ;  /* 0x00000002040a7825 */ /* 0x100fe200078e0210 */
[----:B------:R1:W-:Y:S03]  /*7a50*/  STL.64 [R1+0x5f8], R12 ;  /* 0x0005f80c01007387 */ /* 0x0003e60000100a00 */
[--C-:B0-----:R-:W-:Y:S01]  /*7a60*/  IMAD.WIDE R14, R8, 0x2, R16.reuse ;  /* 0x00000002080e7825 */ /* 0x101fe200078e0210 */
[----:B-1----:R-:W3:Y:S04]  /*7a70*/  LDL.LU R12, [R1+0x4] ;  /* 0x00000400010c7983 */ /* 0x002ee80000300800 */
[----:B------:R-:W-:Y:S04]  /*7a80*/  STL.64 [R1+0x610], R14 ;  /* 0x0006100e01007387 */ /* 0x000fe80000100a00 */
[----:B------:R-:W3:Y:S04]  /*7a90*/  LDL.LU R13, [R1] ;  /* 0x00000000010d7983 */ /* 0x000ee80000300800 */
[----:B------:R4:W-:Y:S04]  /*7aa0*/  STL.64 [R1+0x628], R10 ;  /* 0x0006280a01007387 */ /* 0x0009e80000100a00 */
[----:B------:R-:W3:Y:S01]  /*7ab0*/  LDL.LU R4, [R1+0x3ac] ;  /* 0x0003ac0001047983 */ /* 0x000ee20000300800 */
[----:B----4-:R-:W-:-:S03]  /*7ac0*/  IMAD.WIDE R10, R30, 0x2, R16 ;  /* 0x000000021e0a7825 */ /* 0x010fc600078e0210 */
[----:B------:R-:W4:Y:S01]  /*7ad0*/  LDL.LU R30, [R1+0x408c] ;  /* 0x00408c00011e7983 */ /* 0x000f220000300800 */
[----:B------:R-:W-:-:S03]  /*7ae0*/  IMAD.WIDE R14, R31, 0x2, R16 ;  /* 0x000000021f0e7825 */ /* 0x000fc600078e0210 */
[----:B------:R-:W4:Y:S04]  /*7af0*/  LDL.LU R31, [R1+0x4088] ;  /* 0x00408800011f7983 */ /* 0x000f280000300800 */
[----:B------:R2:W-:Y:S01]  /*7b00*/  STL.64 [R1+0x648], R10 ;  /* 0x0006480a01007387 */ /* 0x0005e20000100a00 */
[----:B------:R-:W-:-:S03]  /*7b10*/  IMAD.WIDE R8, R9, 0x2, R16 ;  /* 0x0000000209087825 */ /* 0x000fc600078e0210 */
[----:B------:R0:W-:Y:S01]  /*7b20*/  STL.64 [R1+0x660], R14 ;  /* 0x0006600e01007387 */ /* 0x0001e20000100a00 */
[----:B--2---:R-:W-:-:S04]  /*7b30*/  IMAD.WIDE R10, R2, 0x2, R16 ;  /* 0x00000002020a7825 */ /* 0x004fc800078e0210 */
[--C-:B0-----:R-:W-:Y:S01]  /*7b40*/  IMAD.WIDE R14, R3, 0x2, R16.reuse ;  /* 0x00000002030e7825 */ /* 0x101fe200078e0210 */
[----:B------:R0:W-:Y:S04]  /*7b50*/  STL.64 [R1+0x678], R10 ;  /* 0x0006780a01007387 */ /* 0x0001e80000100a00 */
[----:B------:R-:W-:Y:S04]  /*7b60*/  STL.64 [R1+0x690], R14 ;  /* 0x0006900e01007387 */ /* 0x000fe80000100a00 */
[----:B------:R3:W-:Y:S01]  /*7b70*/  STL.64 [R1+0x6a8], R8 ;  /* 0x0006a80801007387 */ /* 0x0007e20000100a00 */
[----:B0-----:R-:W-:-:S04]  /*7b80*/  IMAD.WIDE R10, R6, 0x2, R16 ;  /* 0x00000002060a7825 */ /* 0x001fc800078e0210 */
[--C-:B---3--:R-:W-:Y:S01]  /*7b90*/  IMAD.WIDE R8, R7, 0x2, R16.reuse ;  /* 0x0000000207087825 */ /* 0x108fe200078e0210 */
[----:B------:R0:W-:Y:S03]  /*7ba0*/  STL.64 [R1+0x6c0], R10 ;  /* 0x0006c00a01007387 */ /* 0x0001e60000100a00 */
[--C-:B------:R-:W-:Y:S01]  /*7bb0*/  IMAD.WIDE R6, R54, 0x2, R16.reuse ;  /* 0x0000000236067825 */ /* 0x100fe200078e0210 */
[----:B------:R4:W-:Y:S04]  /*7bc0*/  STL.64 [R1+0x6d8], R8 ;  /* 0x0006d80801007387 */ /* 0x0009e80000100a00 */
[----:B------:R1:W-:Y:S01]  /*7bd0*/  STL.64 [R1+0x6f0], R6 ;  /* 0x0006f00601007387 */ /* 0x0003e20000100a00 */
[----:B0-----:R-:W-:-:S05]  /*7be0*/  IMAD.WIDE R10, R55, 0x2, R16 ;  /* 0x00000002370a7825 */ /* 0x001fca00078e0210 */
[----:B------:R0:W-:Y:S01]  /*7bf0*/  STL.64 [R1+0x708], R10 ;  /* 0x0007080a01007387 */ /* 0x0001e20000100a00 */
[----:B----4-:R-:W-:-:S04]  /*7c00*/  IMAD.WIDE R8, R0, 0x2, R30 ;  /* 0x0000000200087825 */ /* 0x010fc800078e021e */
[--C-:B-1----:R-:W-:Y:S01]  /*7c10*/  IMAD.WIDE R6, R60, 0x2, R30.reuse ;  /* 0x000000023c067825 */ /* 0x102fe200078e021e */
[----:B------:R1:W-:Y:S03]  /*7c20*/  STL.64 [R1+0x1e0], R8 ;  /* 0x0001e00801007387 */ /* 0x0003e60000100a00 */
[--C-:B0-----:R-:W-:Y:S01]  /*7c30*/  IMAD.WIDE R10, R61, 0x2, R30.reuse ;  /* 0x000000023d0a7825 */ /* 0x101fe200078e021e */
[----:B------:R0:W-:Y:S04]  /*7c40*/  STL.64 [R1+0x1d8], R6 ;  /* 0x0001d80601007387 */ /* 0x0001e80000100a00 */
[----:B------:R2:W-:Y:S01]  /*7c50*/  STL.64 [R1+0x1d0], R10 ;  /* 0x0001d00a01007387 */ /* 0x0005e20000100a00 */
[----:B-1----:R-:W-:-:S04]  /*7c60*/  IMAD.WIDE R8, R33, 0x2, R30 ;  /* 0x0000000221087825 */ /* 0x002fc800078e021e */
[--C-:B0-----:R-:W-:Y:S01]  /*7c70*/  IMAD.WIDE R6, R24, 0x2, R30.reuse ;  /* 0x0000000218067825 */ /* 0x101fe200078e021e */
[----:B------:R0:W-:Y:S03]  /*7c80*/  STL.64 [R1+0x1c8], R8 ;  /* 0x0001c80801007387 */ /* 0x0001e60000100a00 */
[--C-:B--2---:R-:W-:Y:S01]  /*7c90*/  IMAD.WIDE R10, R32, 0x2, R30.reuse ;  /* 0x00000002200a7825 */ /* 0x104fe200078e021e */
[----:B------:R1:W-:Y:S03]  /*7ca0*/  STL.64 [R1+0x1c0], R6 ;  /* 0x0001c00601007387 */ /* 0x0003e60000100a00 */
[--C-:B------:R-:W-:Y:S01]  /*7cb0*/  IMAD.WIDE R60, R58, 0x2, R30.reuse ;  /* 0x000000023a3c7825 */ /* 0x100fe200078e021e */
[----:B------:R2:W-:Y:S03]  /*7cc0*/  STL.64 [R1+0x1b8], R10 ;  /* 0x0001b80a01007387 */ /* 0x0005e60000100a00 */
[----:B0-----:R-:W-:-:S04]  /*7cd0*/  IMAD.WIDE R8, R59, 0x2, R30 ;  /* 0x000000023b087825 */ /* 0x001fc800078e021e */
[--C-:B-1----:R-:W-:Y:S01]  /*7ce0*/  IMAD.WIDE R6, R25, 0x2, R30.reuse ;  /* 0x0000000219067825 */ /* 0x102fe200078e021e */
[----:B------:R0:W-:Y:S03]  /*7cf0*/  STL.64 [R1+0x1b0], R8 ;  /* 0x0001b00801007387 */ /* 0x0001e60000100a00 */
[--C-:B--2---:R-:W-:Y:S01]  /*7d00*/  IMAD.WIDE R10, R21, 0x2, R30.reuse ;  /* 0x00000002150a7825 */ /* 0x104fe200078e021e */
[----:B------:R-:W-:Y:S04]  /*7d10*/  STL.64 [R1+0x4058], R60 ;  /* 0x0040583c01007387 */ /* 0x000fe80000100a00 */
[----:B------:R1:W-:Y:S04]  /*7d20*/  STL.64 [R1+0x1a8], R6 ;  /* 0x0001a80601007387 */ /* 0x0003e80000100a00 */
[----:B------:R2:W-:Y:S01]  /*7d30*/  STL.64 [R1+0x4050], R10 ;  /* 0x0040500a01007387 */ /* 0x0005e20000100a00 */
[----:B0-----:R-:W-:-:S04]  /*7d40*/  IMAD.WIDE R8, R29, 0x2, R30 ;  /* 0x000000021d087825 */ /* 0x001fc800078e021e */
[----:B-1----:R-:W-:-:S04]  /*7d50*/  IMAD.WIDE R6, R23, 0x2, R30 ;  /* 0x0000000217067825 */ /* 0x002fc800078e021e */
[--C-:B--2---:R-:W-:Y:S01]  /*7d60*/  IMAD.WIDE R10, R22, 0x2, R30.reuse ;  /* 0x00000002160a7825 */ /* 0x104fe200078e021e */
[----:B------:R0:W-:Y:S04]  /*7d70*/  STL.64 [R1+0x198], R6 ;  /* 0x0001980601007387 */ /* 0x0001e80000100a00 */
[----:B------:R1:W-:Y:S01]  /*7d80*/  STL.64 [R1+0x188], R10 ;  /* 0x0001880a01007387 */ /* 0x0003e20000100a00 */
[----:B0-----:R-:W-:-:S04]  /*7d90*/  IMAD.WIDE R6, R28, 0x2, R30 ;  /* 0x000000021c067825 */ /* 0x001fc800078e021e */
[--C-:B-1----:R-:W-:Y:S01]  /*7da0*/  IMAD.WIDE R10, R27, 0x2, R30.reuse ;  /* 0x000000021b0a7825 */ /* 0x102fe200078e021e */
[----:B------:R0:W-:Y:S04]  /*7db0*/  STL.64 [R1+0x180], R6 ;  /* 0x0001800601007387 */ /* 0x0001e80000100a00 */
        /* <DEDUP_REMOVED lines=15> */
[----:B-1----:R-:W-:-:S05]  /*7eb0*/  IMAD.WIDE R8, R43, 0x2, R30 ;  /* 0x000000022b087825 */ /* 0x002fca00078e021e */
[----:B------:R-:W-:Y:S01]  /*7ec0*/  STL.64 [R1+0x4008], R8 ;  /* 0x0040080801007387 */ /* 0x000fe20000100a00 */
[----:B------:R-:W-:-:S03]  /*7ed0*/  IMAD.WIDE R54, R48, 0x2, R30 ;  /* 0x0000000230367825 */ /* 0x000fc600078e021e */
[----:B------:R0:W-:Y:S04]  /*7ee0*/  STL.64 [R1+0x128], R6 ;  /* 0x0001280601007387 */ /* 0x0001e80000100a00 */
[----:B--2---:R-:W2:Y:S01]  /*7ef0*/  LDL R11, [R1+0x408] ;  /* 0x00040800010b7983 */ /* 0x004ea20000100800 */
[----:B------:R-:W-:-:S04]  /*7f00*/  IMAD.WIDE R14, R47, 0x2, R30 ;  /* 0x000000022f0e7825 */ /* 0x000fc800078e021e */
[----:B0-----:R-:W-:-:S05]  /*7f10*/  IMAD.WIDE R6, R50, 0x2, R30 ;  /* 0x0000000232067825 */ /* 0x001fca00078e021e */
[----:B------:R0:W-:Y:S04]  /*7f20*/  STL.64 [R1+0x108], R6 ;  /* 0x0001080601007387 */ /* 0x0001e80000100a00 */
[----:B------:R-:W3:Y:S04]  /*7f30*/  LDL R9, [R1+0x418] ;  /* 0x0004180001097983 */ /* 0x000ee80000100800 */
[----:B------:R-:W4:Y:S04]  /*7f40*/  LDL R10, [R1+0x414] ;  /* 0x00041400010a7983 */ /* 0x000f280000100800 */
[----:B------:R-:W3:Y:S01]  /*7f50*/  LDL R60, [R1+0x3f8] ;  /* 0x0003f800013c7983 */ /* 0x000ee20000100800 */
[----:B0-----:R-:W-:-:S03]  /*7f60*/  IMAD.WIDE R6, R53, 0x2, R30 ;  /* 0x0000000235067825 */ /* 0x001fc600078e021e */
[----:B------:R-:W3:Y:S04]  /*7f70*/  LDL R61, [R1+0x3dc] ;  /* 0x0003dc00013d7983 */ /* 0x000ee80000100800 */
[----:B------:R0:W-:Y:S04]  /*7f80*/  STL.64 [R1+0x3fd8], R54 ;  /* 0x003fd83601007387 */ /* 0x0001e80000100a00 */
[----:B0-----:R-:W3:Y:S04]  /*7f90*/  LDL.LU R54, [R1+0x3f0] ;  /* 0x0003f00001367983 */ /* 0x001ee80000300800 */
[----:B------:R-:W3:Y:S04]  /*7fa0*/  LDL.LU R55, [R1+0x3e8] ;  /* 0x0003e80001377983 */ /* 0x000ee80000300800 */
[----:B------:R0:W-:Y:S04]  /*7fb0*/  STL.64 [R1+0x3fc0], R14 ;  /* 0x003fc00e01007387 */ /* 0x0001e80000100a00 */
[----:B0-----:R-:W3:Y:S04]  /*7fc0*/  LDL.LU R14, [R1+0x3cc] ;  /* 0x0003cc00010e7983 */ /* 0x001ee80000300800 */
[----:B------:R-:W3:Y:S04]  /*7fd0*/  LDL.LU R15, [R1+0x3c8] ;  /* 0x0003c800010f7983 */ /* 0x000ee80000300800 */
[----:B------:R0:W-:Y:S04]  /*7fe0*/  STL.64 [R1+0x3fc8], R6 ;  /* 0x003fc80601007387 */ /* 0x0001e80000100a00 */
[----:B0-----:R-:W3:Y:S01]  /*7ff0*/  LDL R7, [R1+0x420] ;  /* 0x0004200001077983 */ /* 0x001ee20000100800 */
[----:B------:R-:W-:-:S04]  /*8000*/  IMAD.WIDE R58, R42, 0x2, R30 ;  /* 0x000000022a3a7825 */ /* 0x000fc800078e021e */
[----:B------:R-:W-:Y:S02]  /*8010*/  IMAD.MOV.U32 R32, RZ, RZ, R18 ;  /* 0x000000ffff207224 */ /* 0x000fe400078e0012 */
[----:B------:R-:W-:Y:S02]  /*8020*/  IMAD.MOV.U32 R33, RZ, RZ, R19 ;  /* 0x000000ffff217224 */ /* 0x000fe400078e0013 */
[--C-:B------:R-:W-:Y:S01]  /*8030*/  IMAD.WIDE R16, R44, 0x2, R30.reuse ;  /* 0x000000022c107825 */ /* 0x100fe200078e021e */
[----:B------:R-:W-:Y:S03]  /*8040*/  STL.64 [R1+0x3fd0], R58 ;  /* 0x003fd03a01007387 */ /* 0x000fe60000100a00 */
[--C-:B------:R-:W-:Y:S01]  /*8050*/  IMAD.WIDE R18, R38, 0x2, R30.reuse ;  /* 0x0000000226127825 */ /* 0x100fe200078e021e */
[----:B------:R-:W-:Y:S03]  /*8060*/  STL.64 [R1+0x3fe0], R16 ;  /* 0x003fe01001007387 */ /* 0x000fe60000100a00 */
[--C-:B------:R-:W-:Y:S01]  /*8070*/  IMAD.WIDE R20, R36, 0x2, R30.reuse ;  /* 0x0000000224147825 */ /* 0x100fe200078e021e */
[----:B------:R0:W-:Y:S03]  /*8080*/  STL.64 [R1+0x3fe8], R18 ;  /* 0x003fe81201007387 */ /* 0x0001e60000100a00 */
[--C-:B------:R-:W-:Y:S01]  /*8090*/  IMAD.WIDE R22, R37, 0x2, R30.reuse ;  /* 0x0000000225167825 */ /* 0x100fe200078e021e */
[----:B------:R-:W-:Y:S03]  /*80a0*/  STL.64 [R1+0x3ff0], R20 ;  /* 0x003ff01401007387 */ /* 0x000fe60000100a00 */
[--C-:B------:R-:W-:Y:S01]  /*80b0*/  IMAD.WIDE R24, R39, 0x2, R30.reuse ;  /* 0x0000000227187825 */ /* 0x100fe200078e021e */
[----:B------:R-:W-:Y:S03]  /*80c0*/  STL.64 [R1+0x3ff8], R22 ;  /* 0x003ff81601007387 */ /* 0x000fe60000100a00 */
[--C-:B------:R-:W-:Y:S01]  /*80d0*/  IMAD.WIDE R26, R41, 0x2, R30.reuse ;  /* 0x00000002291a7825 */ /* 0x100fe200078e021e */
[----:B------:R-:W-:Y:S03]  /*80e0*/  STL.64 [R1+0x4000], R24 ;  /* 0x0040001801007387 */ /* 0x000fe60000100a00 */
[--C-:B------:R-:W-:Y:S01]  /*80f0*/  IMAD.WIDE R28, R46, 0x2, R30.reuse ;  /* 0x000000022e1c7825 */ /* 0x100fe200078e021e */
[----:B------:R-:W-:Y:S03]  /*8100*/  STL.64 [R1+0x4010], R26 ;  /* 0x0040101a01007387 */ /* 0x000fe60000100a00 */
[--C-:B0-----:R-:W-:Y:S01]  /*8110*/  IMAD.WIDE R18, R45, 0x2, R30.reuse ;  /* 0x000000022d127825 */ /* 0x101fe200078e021e */
[----:B------:R-:W-:Y:S03]  /*8120*/  STL.64 [R1+0x4018], R28 ;  /* 0x0040181c01007387 */ /* 0x000fe60000100a00 */
[----:B--2---:R-:W-:-:S02]  /*8130*/  IMAD.WIDE R16, R11, 0x2, R30 ;  /* 0x000000020b107825 */ /* 0x004fc400078e021e */
[----:B------:R-:W2:Y:S04]  /*8140*/  LDL R11, [R1+0x3d8] ;  /* 0x0003d800010b7983 */ /* 0x000ea80000100800 */
[----:B------:R0:W-:Y:S04]  /*8150*/  STL.64 [R1+0x438], R18 ;  /* 0x0004381201007387 */ /* 0x0001e80000100a00 */
[----:B------:R1:W-:Y:S04]  /*8160*/  STL.64 [R1+0x450], R16 ;  /* 0x0004501001007387 */ /* 0x0003e80000100a00 */
[----:B------:R-:W2:Y:S01]  /*8170*/  LDL R8, [R1+0x3d4] ;  /* 0x0003d40001087983 */ /* 0x000ea20000100800 */
[----:B0-----:R-:W-:-:S04]  /*8180*/  IMAD.WIDE R18, R49, 0x2, R30 ;  /* 0x0000000231127825 */ /* 0x001fc800078e021e */
[--C-:B-1----:R-:W-:Y:S01]  /*8190*/  IMAD.WIDE R16, R51, 0x2, R30.reuse ;  /* 0x0000000233107825 */ /* 0x102fe200078e021e */
[----:B------:R0:W-:Y:S04]  /*81a0*/  STL.64 [R1+0x468], R18 ;  /* 0x0004681201007387 */ /* 0x0001e80000100a00 */
[----:B------:R-:W-:Y:S01]  /*81b0*/  STL.64 [R1+0x480], R16 ;  /* 0x0004801001007387 */ /* 0x000fe20000100a00 */
[----:B0-----:R-:W-:-:S05]  /*81c0*/  IMAD.WIDE R18, R52, 0x2, R30 ;  /* 0x0000000234127825 */ /* 0x001fca00078e021e */
[----:B------:R4:W-:Y:S02]  /*81d0*/  STL.64 [R1+0x498], R18 ;  /* 0x0004981201007387 */ /* 0x0009e40000100a00 */
[----:B----4-:R-:W-:-:S04]  /*81e0*/  IMAD.WIDE R18, R10, 0x2, R30 ;  /* 0x000000020a127825 */ /* 0x010fc800078e021e */
[----:B---3--:R-:W-:-:S04]  /*81f0*/  IMAD.WIDE R16, R7, 0x2, R30 ;  /* 0x0000000207107825 */ /* 0x008fc800078e021e */
[--C-:B------:R-:W-:Y:S02]  /*8200*/  IMAD.WIDE R6, R9, 0x2, R30.reuse ;  /* 0x0000000209067825 */ /* 0x100fe400078e021e */
[----:B------:R-:W3:Y:S04]  /*8210*/  LDL R9, [R1+0x3d0] ;  /* 0x0003d00001097983 */ /* 0x000ee80000100800 */
[----:B------:R0:W-:Y:S04]  /*8220*/  STL.64 [R1+0x4b8], R16 ;  /* 0x0004b81001007387 */ /* 0x0001e80000100a00 */
[----:B------:R1:W-:Y:S04]  /*8230*/  STL.64 [R1+0x4d0], R6 ;  /* 0x0004d00601007387 */ /* 0x0003e80000100a00 */
[----:B------:R4:W-:Y:S01]  /*8240*/  STL.64 [R1+0x4e8], R18 ;  /* 0x0004e81201007387 */ /* 0x0009e20000100a00 */
[----:B0-----:R-:W-:-:S04]  /*8250*/  IMAD.WIDE R16, R34, 0x2, R30 ;  /* 0x0000000222107825 */ /* 0x001fc800078e021e */
[--C-:B-1----:R-:W-:Y:S01]  /*8260*/  IMAD.WIDE R6, R35, 0x2, R30.reuse ;  /* 0x0000000223067825 */ /* 0x102fe200078e021e */
[----:B------:R0:W-:Y:S03]  /*8270*/  STL.64 [R1+0x500], R16 ;  /* 0x0005001001007387 */ /* 0x0001e60000100a00 */
[--C-:B----4-:R-:W-:Y:S01]  /*8280*/  IMAD.WIDE R18, R40, 0x2, R30.reuse ;  /* 0x0000000228127825 */ /* 0x110fe200078e021e */
[----:B------:R1:W-:Y:S04]  /*8290*/  STL.64 [R1+0x520], R6 ;  /* 0x0005200601007387 */ /* 0x0003e80000100a00 */
[----:B------:R-:W-:Y:S04]  /*82a0*/  STL.64 [R1+0x538], R18 ;  /* 0x0005381201007387 */ /* 0x000fe80000100a00 */
[----:B------:R-:W4:Y:S01]  /*82b0*/  LDL R26, [R1+0x3c4] ;  /* 0x0003c400011a7983 */ /* 0x000f220000100800 */
[----:B0-----:R-:W-:-:S04]  /*82c0*/  IMAD.WIDE R16, R60, 0x2, R30 ;  /* 0x000000023c107825 */ /* 0x001fc800078e021e */
[--C-:B-1----:R-:W-:Y:S01]  /*82d0*/  IMAD.WIDE R6, R54, 0x2, R30.reuse ;  /* 0x0000000236067825 */ /* 0x102fe200078e021e */
[----:B------:R0:W-:Y:S04]  /*82e0*/  STL.64 [R1+0x558], R16 ;  /* 0x0005581001007387 */ /* 0x0001e80000100a00 */
[----:B------:R1:W-:Y:S04]  /*82f0*/  STL.64 [R1+0x570], R6 ;  /* 0x0005700601007387 */ /* 0x0003e80000100a00 */
[----:B------:R-:W4:Y:S01]  /*8300*/  LDL R27, [R1+0x3b4] ;  /* 0x0003b400011b7983 */ /* 0x000f220000100800 */
[----:B0-----:R-:W-:-:S04]  /*8310*/  IMAD.WIDE R16, R55, 0x2, R30 ;  /* 0x0000000237107825 */ /* 0x001fc800078e021e */
[--C-:B-1----:R-:W-:Y:S01]  /*8320*/  IMAD.WIDE R6, R5, 0x2, R30.reuse ;  /* 0x0000000205067825 */ /* 0x102fe200078e021e */
[----:B------:R-:W-:Y:S04]  /*8330*/  STL.64 [R1+0x590], R16 ;  /* 0x0005901001007387 */ /* 0x000fe80000100a00 */
[----:B------:R0:W-:Y:S04]  /*8340*/  STL.64 [R1+0x5b0], R6 ;  /* 0x0005b00601007387 */ /* 0x0001e80000100a00 */
[----:B------:R-:W4:Y:S04]  /*8350*/  LDL R24, [R1+0x3b0] ;  /* 0x0003b00001187983 */ /* 0x000f280000100800 */
[----:B------:R-:W4:Y:S01]  /*8360*/  LDL R25, [R1+0x3a8] ;  /* 0x0003a80001197983 */ /* 0x000f220000100800 */
[----:B0-----:R-:W-:-:S03]  /*8370*/  IMAD.WIDE R6, R61, 0x2, R30 ;  /* 0x000000023d067825 */ /* 0x001fc600078e021e */
[----:B------:R-:W4:Y:S04]  /*8380*/  LDL R22, [R1+0x3a4] ;  /* 0x0003a40001167983 */ /* 0x000f280000100800 */
[----:B------:R-:W4:Y:S04]  /*8390*/  LDL R23, [R1+0x3a0] ;  /* 0x0003a00001177983 */ /* 0x000f280000100800 */
[----:B------:R-:W4:Y:S04]  /*83a0*/  LDL.LU R20, [R1+0x14] ;  /* 0x0000140001147983 */ /* 0x000f280000300800 */
[----:B------:R-:W4:Y:S04]  /*83b0*/  LDL.LU R21, [R1+0x44] ;  /* 0x0000440001157983 */ /* 0x000f280000300800 */
[----:B------:R2:W-:Y:S04]  /*83c0*/  STL.64 [R1+0x5c8], R6 ;  /* 0x0005c80601007387 */ /* 0x0005e80000100a00 */
[----:B------:R-:W4:Y:S04]  /*83d0*/  LDL.LU R18, [R1+0x40] ;  /* 0x0000400001127983 */ /* 0x000f280000300800 */
[----:B------:R-:W4:Y:S04]  /*83e0*/  LDL.LU R19, [R1+0x3c] ;  /* 0x00003c0001137983 */ /* 0x000f280000300800 */
[----:B------:R-:W4:Y:S04]  /*83f0*/  LDL.LU R16, [R1+0x38] ;  /* 0x0000380001107983 */ /* 0x000f280000300800 */
[----:B------:R-:W4:Y:S04]  /*8400*/  LDL.LU R60, [R1+0x34] ;  /* 0x00003400013c7983 */ /* 0x000f280000300800 */
[----:B------:R-:W4:Y:S04]  /*8410*/  LDL.LU R61, [R1+0x30] ;  /* 0x00003000013d7983 */ /* 0x000f280000300800 */
[----:B------:R-:W4:Y:S01]  /*8420*/  LDL.LU R10, [R1+0x2c] ;  /* 0x00002c00010a7983 */ /* 0x000f220000300800 */
[----:B------:R-:W-:-:S04]  /*8430*/  IMAD.WIDE R28, R14, 0x2, R30 ;  /* 0x000000020e1c7825 */ /* 0x000fc800078e021e */
[--C-:B--2---:R-:W-:Y:S02]  /*8440*/  IMAD.WIDE R6, R11, 0x2, R30.reuse ;  /* 0x000000020b067825 */ /* 0x104fe400078e021e */
[----:B------:R-:W2:Y:S04]  /*8450*/  LDL.LU R11, [R1+0x28] ;  /* 0x00002800010b7983 */ /* 0x000ea80000300800 */
[----:B------:R0:W-:Y:S04]  /*8460*/  STL.64 [R1+0x5e0], R6 ;  /* 0x0005e00601007387 */ /* 0x0001e80000100a00 */
[----:B------:R-:W2:Y:S04]  /*8470*/  LDL.LU R17, [R1+0x24] ;  /* 0x0000240001117983 */ /* 0x000ea80000300800 */
[----:B------:R-:W2:Y:S01]  /*8480*/  LDL.LU R58, [R1+0x20] ;  /* 0x00002000013a7983 */ /* 0x000ea20000300800 */
[----:B0-----:R-:W-:-:S05]  /*8490*/  IMAD.WIDE R6, R8, 0x2, R30 ;  /* 0x0000000208067825 */ /* 0x001fca00078e021e */
[----:B------:R0:W-:Y:S04]  /*84a0*/  STL.64 [R1+0x600], R6 ;  /* 0x0006000601007387 */ /* 0x0001e80000100a00 */
[----:B------:R-:W2:Y:S04]  /*84b0*/  LDL.LU R59, [R1+0x1c] ;  /* 0x00001c00013b7983 */ /* 0x000ea80000300800 */
[----:B0-----:R-:W2:Y:S04]  /*84c0*/  LDL.LU R6, [R1+0x18] ;  /* 0x0000180001067983 */ /* 0x001ea80000300800 */
[----:B------:R-:W2:Y:S01]  /*84d0*/  LDL.LU R7, [R1+0x10] ;  /* 0x0000100001077983 */ /* 0x000ea20000300800 */
[----:B---3--:R-:W-:-:S05]  /*84e0*/  IMAD.WIDE R8, R9, 0x2, R30 ;  /* 0x0000000209087825 */ /* 0x008fca00078e021e */
[----:B------:R0:W-:Y:S04]  /*84f0*/  STL.64 [R1+0x618], R8 ;  /* 0x0006180801007387 */ /* 0x0001e80000100a00 */
[----:B0-----:R-:W3:Y:S04]  /*8500*/  LDL.LU R8, [R1+0x48] ;  /* 0x0000480001087983 */ /* 0x001ee80000300800 */
[----:B------:R-:W2:Y:S04]  /*8510*/  LDL.LU R9, [R1+0x4c] ;  /* 0x00004c0001097983 */ /* 0x000ea80000300800 */
[----:B------:R0:W-:Y:S02]  /*8520*/  STL.64 [R1+0x630], R28 ;  /* 0x0006301c01007387 */ /* 0x0001e40000100a00 */
[----:B0-----:R-:W-:-:S05]  /*8530*/  IMAD.WIDE R28, R15, 0x2, R30 ;  /* 0x000000020f1c7825 */ /* 0x001fca00078e021e */
[----:B------:R4:W-:Y:S02]  /*8540*/  STL.64 [R1+0x650], R28 ;  /* 0x0006501c01007387 */ /* 0x0009e40000100a00 */
[----:B----4-:R-:W-:-:S05]  /*8550*/  IMAD.WIDE R28, R26, 0x2, R30 ;  /* 0x000000021a1c7825 */ /* 0x010fca00078e021e */
[----:B------:R0:W-:Y:S02]  /*8560*/  STL.64 [R1+0x668], R28 ;  /* 0x0006681c01007387 */ /* 0x0001e40000100a00 */
[--C-:B0-----:R-:W-:Y:S02]  /*8570*/  IMAD.WIDE R28, R2, 0x2, R30.reuse ;  /* 0x00000002021c7825 */ /* 0x101fe400078e021e */
[----:B------:R-:W4:Y:S04]  /*8580*/  LDL.LU R2, [R1+0x4084] ;  /* 0x0040840001027983 */ /* 0x000f280000300800 */
[----:B------:R0:W-:Y:S02]  /*8590*/  STL.64 [R1+0x680], R28 ;  /* 0x0006801c01007387 */ /* 0x0001e40000100a00 */
[----:B0-----:R-:W-:-:S02]  /*85a0*/  IMAD.WIDE R28, R3, 0x2, R30 ;  /* 0x00000002031c7825 */ /* 0x001fc400078e021e */
[----:B------:R-:W4:Y:S04]  /*85b0*/  LDL.LU R3, [R1+0x4080] ;  /* 0x0040800001037983 */ /* 0x000f280000300800 */
[----:B------:R0:W-:Y:S02]  /*85c0*/  STL.64 [R1+0x698], R28 ;  /* 0x0006981c01007387 */ /* 0x0001e40000100a00 */
[----:B0-----:R-:W-:-:S04]  /*85d0*/  IMAD.WIDE R28, R27, 0x2, R30 ;  /* 0x000000021b1c7825 */ /* 0x001fc800078e021e */
[--C-:B------:R-:W-:Y:S01]  /*85e0*/  IMAD.WIDE R26, R24, 0x2, R30.reuse ;  /* 0x00000002181a7825 */ /* 0x100fe200078e021e */
[----:B------:R0:W-:Y:S03]  /*85f0*/  STL.64 [R1+0x6b0], R28 ;  /* 0x0006b01c01007387 */ /* 0x0001e60000100a00 */
[--C-:B------:R-:W-:Y:S01]  /*8600*/  IMAD.WIDE R24, R25, 0x2, R30.reuse ;  /* 0x0000000219187825 */ /* 0x100fe200078e021e */
[----:B------:R1:W-:Y:S04]  /*8610*/  STL.64 [R1+0x6c8], R26 ;  /* 0x0006c81a01007387 */ /* 0x0003e80000100a00 */
[----:B------:R4:W-:Y:S01]  /*8620*/  STL.64 [R1+0x6e0], R24 ;  /* 0x0006e01801007387 */ /* 0x0009e20000100a00 */
[----:B0-----:R-:W-:-:S04]  /*8630*/  IMAD.WIDE R28, R22, 0x2, R30 ;  /* 0x00000002161c7825 */ /* 0x001fc800078e021e */
[----:B-1----:R-:W-:Y:S01]  /*8640*/  IMAD.WIDE R26, R23, 0x2, R30 ;  /* 0x00000002171a7825 */ /* 0x002fe200078e021e */
[----:B------:R-:W-:Y:S04]  /*8650*/  STL.64 [R1+0x6f8], R28 ;  /* 0x0006f81c01007387 */ /* 0x000fe80000100a00 */
[----:B------:R-:W-:Y:S01]  /*8660*/  STL.64 [R1+0x710], R26 ;  /* 0x0007101a01007387 */ /* 0x000fe20000100a00 */
[----:B----4-:R-:W-:-:S04]  /*8670*/  IMAD.WIDE R24, R0, 0x2, R2 ;  /* 0x0000000200187825 */ /* 0x010fc800078e0202 */
[--C-:B------:R-:W-:Y:S01]  /*8680*/  IMAD.WIDE R22, R20, 0x2, R2.reuse ;  /* 0x0000000214167825 */ /* 0x100fe200078e0202 */
[----:B------:R0:W-:Y:S03]  /*8690*/  STL.64 [R1+0xd8], R24 ;  /* 0x0000d81801007387 */ /* 0x0001e60000100a00 */
[--C-:B------:R-:W-:Y:S01]  /*86a0*/  IMAD.WIDE R20, R21, 0x2, R2.reuse ;  /* 0x0000000215147825 */ /* 0x100fe200078e0202 */
[----:B------:R1:W-:Y:S04]  /*86b0*/  STL.64 [R1+0xd0], R22 ;  /* 0x0000d01601007387 */ /* 0x0003e80000100a00 */
[----:B------:R4:W-:Y:S01]  /*86c0*/  STL.64 [R1+0xc8], R20 ;  /* 0x0000c81401007387 */ /* 0x0009e20000100a00 */
[----:B0-----:R-:W-:-:S04]  /*86d0*/  IMAD.WIDE R24, R18, 0x2, R2 ;  /* 0x0000000212187825 */ /* 0x001fc800078e0202 */
[--C-:B-1----:R-:W-:Y:S01]  /*86e0*/  IMAD.WIDE R22, R19, 0x2, R2.reuse ;  /* 0x0000000213167825 */ /* 0x102fe200078e0202 */
[----:B------:R-:W-:Y:S03]  /*86f0*/  STL.64 [R1+0xc0], R24 ;  /* 0x0000c01801007387 */ /* 0x000fe60000100a00 */
[----:B----4-:R-:W-:-:S04]  /*8700*/  IMAD.WIDE R20, R16, 0x2, R2 ;  /* 0x0000000210147825 */ /* 0x010fc800078e0202 */
[--C-:B------:R-:W-:Y:S01]  /*8710*/  IMAD.WIDE R18, R60, 0x2, R2.reuse ;  /* 0x000000023c127825 */ /* 0x100fe200078e0202 */
[----:B------:R-:W-:Y:S03]  /*8720*/  STL.64 [R1+0xb8], R22 ;  /* 0x0000b81601007387 */ /* 0x000fe60000100a00 */
[--C-:B------:R-:W-:Y:S01]  /*8730*/  IMAD.WIDE R60, R61, 0x2, R2.reuse ;  /* 0x000000023d3c7825 */ /* 0x100fe200078e0202 */
[----:B------:R-:W-:Y:S04]  /*8740*/  STL.64 [R1+0xb0], R20 ;  /* 0x0000b01401007387 */ /* 0x000fe80000100a00 */
[----:B------:R-:W-:Y:S04]  /*8750*/  STL.64 [R1+0x4060], R60 ;  /* 0x0040603c01007387 */ /* 0x000fe80000100a00 */
[----:B------:R0:W-:Y:S01]  /*8760*/  STL.64 [R1+0xa8], R18 ;  /* 0x0000a81201007387 */ /* 0x0001e20000100a00 */
[----:B--2---:R-:W-:-:S04]  /*8770*/  IMAD.WIDE R16, R17, 0x2, R2 ;  /* 0x0000000211107825 */ /* 0x004fc800078e0202 */
[----:B------:R-:W-:-:S04]  /*8780*/  IMAD.WIDE R26, R59, 0x2, R2 ;  /* 0x000000023b1a7825 */ /* 0x000fc800078e0202 */
[----:B0-----:R-:W-:-:S04]  /*8790*/  IMAD.WIDE R18, R10, 0x2, R2 ;  /* 0x000000020a127825 */ /* 0x001fc800078e0202 */
[----:B------:R-:W-:-:S05]  /*87a0*/  IMAD.WIDE R10, R11, 0x2, R2 ;  /* 0x000000020b0a7825 */ /* 0x000fca00078e0202 */
[----:B------:R0:W-:Y:S01]  /*87b0*/  STL.64 [R1+0x4068], R10 ;  /* 0x0040680a01007387 */ /* 0x0001e20000100a00 */
[----:B------:R-:W-:-:S03]  /*87c0*/  IMAD.WIDE R20, R7, 0x2, R2 ;  /* 0x0000000207147825 */ /* 0x000fc600078e0202 */
[----:B------:R-:W-:Y:S04]  /*87d0*/  STL.64 [R1+0x98], R18 ;  /* 0x0000981201007387 */ /* 0x000fe80000100a00 */
[----:B------:R-:W-:Y:S01]  /*87e0*/  STL.64 [R1+0x88], R16 ;  /* 0x0000881001007387 */ /* 0x000fe20000100a00 */
[----:B0-----:R-:W-:-:S03]  /*87f0*/  IMAD.WIDE R10, R58, 0x2, R2 ;  /* 0x000000023a0a7825 */ /* 0x001fc600078e0202 */
[----:B------:R-:W-:Y:S04]  /*8800*/  STL.64 [R1+0x4048], R26 ;  /* 0x0040481a01007387 */ /* 0x000fe80000100a00 */
[----:B------:R0:W-:Y:S01]  /*8810*/  STL.64 [R1+0x80], R10 ;  /* 0x0000800a01007387 */ /* 0x0001e20000100a00 */
[----:B------:R-:W-:-:S03]  /*8820*/  IMAD.WIDE R22, R9, 0x2, R2 ;  /* 0x0000000209167825 */ /* 0x000fc600078e0202 */
[----:B------:R-:W-:Y:S01]  /*8830*/  STL.64 [R1+0x4040], R20 ;  /* 0x0040401401007387 */ /* 0x000fe20000100a00 */
[----:B0-----:R-:W-:-:S04]  /*8840*/  IMAD.WIDE R10, R6, 0x2, R2 ;  /* 0x00000002060a7825 */ /* 0x001fc800078e0202 */
[--C-:B---3--:R-:W-:Y:S01]  /*8850*/  IMAD.WIDE R6, R8, 0x2, R2.reuse ;  /* 0x0000000208067825 */ /* 0x108fe200078e0202 */
[----:B------:R-:W-:Y:S03]  /*8860*/  STL.64 [R1+0x70], R10 ;  /* 0x0000700a01007387 */ /* 0x000fe60000100a00 */
[--C-:B------:R-:W-:Y:S01]  /*8870*/  IMAD.WIDE R8, R12, 0x2, R2.reuse ;  /* 0x000000020c087825 */ /* 0x100fe200078e0202 */
[----:B------:R-:W-:Y:S04]  /*8880*/  STL.64 [R1+0x4070], R22 ;  /* 0x0040701601007387 */ /* 0x000fe80000100a00 */
[----:B------:R0:W-:Y:S01]  /*8890*/  STL.64 [R1+0x60], R6 ;  /* 0x0000600601007387 */ /* 0x0001e20000100a00 */
[----:B------:R-:W-:-:S03]  /*88a0*/  IMAD.WIDE R28, R4, 0x2, R2 ;  /* 0x00000002041c7825 */ /* 0x000fc600078e0202 */
[----:B------:R-:W-:Y:S01]  /*88b0*/  STL.64 [R1+0x50], R8 ;  /* 0x0000500801007387 */ /* 0x000fe20000100a00 */
[----:B------:R-:W-:-:S04]  /*88c0*/  IMAD.WIDE R16, R57, 0x2, R2 ;  /* 0x0000000239107825 */ /* 0x000fc800078e0202 */
[----:B0-----:R-:W-:-:S05]  /*88d0*/  IMAD.WIDE R6, R13, 0x2, R2 ;  /* 0x000000020d067825 */ /* 0x001fca00078e0202 */
[----:B------:R0:W-:Y:S04]  /*88e0*/  STL.64 [R1+0x48], R6 ;  /* 0x0000480601007387 */ /* 0x0001e80000100a00 */
[----:B------:R-:W2:Y:S04]  /*88f0*/  LDL.LU R23, [R1+0x408] ;  /* 0x0004080001177983 */ /* 0x000ea80000300800 */
[----:B------:R-:W-:Y:S01]  /*8900*/  STL.64 [R1+0x4020], R28 ;  /* 0x0040201c01007387 */ /* 0x000fe20000100a00 */
[----:B0-----:R-:W-:-:S03]  /*8910*/  IMAD.WIDE R6, R56, 0x2, R2 ;  /* 0x0000000238067825 */ /* 0x001fc600078e0202 */
[----:B------:R-:W-:Y:S04]  /*8920*/  STL.64 [R1+0x4028], R16 ;  /* 0x0040281001007387 */ /* 0x000fe80000100a00 */
[----:B------:R-:W-:Y:S04]  /*8930*/  STL.64 [R1+0x4030], R6 ;  /* 0x0040300601007387 */ /* 0x000fe80000100a00 */
[----:B------:R-:W3:Y:S04]  /*8940*/  LDL.LU R20, [R1+0x420] ;  /* 0x0004200001147983 */ /* 0x000ee80000300800 */
[----:B------:R-:W4:Y:S04]  /*8950*/  LDL.LU R21, [R1+0x418] ;  /* 0x0004180001157983 */ /* 0x000f280000300800 */
[----:B------:R-:W4:Y:S04]  /*8960*/  LDL.LU R10, [R1+0x414] ;  /* 0x00041400010a7983 */ /* 0x000f280000300800 */
[----:B------:R-:W4:Y:S01]  /*8970*/  LDL.LU R27, [R1+0x3f8] ;  /* 0x0003f800011b7983 */ /* 0x000f220000300800 */
[----:B------:R-:W-:-:S04]  /*8980*/  IMAD.WIDE R24, R43, 0x2, R2 ;  /* 0x000000022b187825 */ /* 0x000fc800078e0202 */
[----:B------:R-:W-:Y:S01]  /*8990*/  IMAD.WIDE R18, R50, 0x2, R2 ;  /* 0x0000000232127825 */ /* 0x000fe200078e0202 */
[----:B------:R0:W-:Y:S03]  /*89a0*/  STL.64 [R1+0x4038], R24 ;  /* 0x0040381801007387 */ /* 0x0001e60000100a00 */
[----:B------:R-:W-:Y:S01]  /*89b0*/  IMAD.MOV.U32 R61, RZ, RZ, R5 ;  /* 0x000000ffff3d7224 */ /* 0x000fe200078e0005 */
[----:B------:R1:W-:Y:S04]  /*89c0*/  STL.64 [R1+0x4078], R18 ;  /* 0x0040781201007387 */ /* 0x0003e80000100a00 */
[----:B------:R-:W4:Y:S01]  /*89d0*/  LDL.LU R60, [R1+0x3dc] ;  /* 0x0003dc00013c7983 */ /* 0x000f220000300800 */
[----:B0-----:R-:W-:-:S03]  /*89e0*/  IMAD.MOV.U32 R24, RZ, RZ, R61 ;  /* 0x000000ffff187224 */ /* 0x001fc600078e003d */
[----:B------:R-:W4:Y:S04]  /*89f0*/  LDL.LU R61, [R1+0x3d8] ;  /* 0x0003d800013d7983 */ /* 0x000f280000300800 */
[----:B------:R-:W4:Y:S04]  /*8a00*/  LDL.LU R25, [R1+0x3d4] ;  /* 0x0003d40001197983 */ /* 0x000f280000300800 */
[----:B------:R-:W4:Y:S04]  /*8a10*/  LDL.LU R6, [R1+0x3d0] ;  /* 0x0003d00001067983 */ /* 0x000f280000300800 */
[----:B------:R-:W4:Y:S04]  /*8a20*/  LDL.LU R7, [R1+0x3c4] ;  /* 0x0003c40001077983 */ /* 0x000f280000300800 */
[----:B------:R-:W4:Y:S01]  /*8a30*/  LDL.LU R28, [R1+0x3c0] ;  /* 0x0003c000011c7983 */ /* 0x000f220000300800 */
[----:B------:R-:W-:-:S04]  /*8a40*/  IMAD.WIDE R56, R42, 0x2, R2 ;  /* 0x000000022a387825 */ /* 0x000fc800078e0202 */
[----:B------:R-:W-:-:S04]  /*8a50*/  IMAD.WIDE R12, R47, 0x2, R2 ;  /* 0x000000022f0c7825 */ /* 0x000fc800078e0202 */
[----:B------:R-:W-:-:S04]  /*8a60*/  IMAD.WIDE R42, R46, 0x2, R2 ;  /* 0x000000022e2a7825 */ /* 0x000fc800078e0202 */
[----:B------:R-:W-:Y:S02]  /*8a70*/  IMAD.MOV.U32 R0, RZ, RZ, R34 ;  /* 0x000000ffff007224 */ /* 0x000fe400078e0022 */
[----:B------:R-:W-:Y:S02]  /*8a80*/  IMAD.MOV.U32 R11, RZ, RZ, R35 ;  /* 0x000000ffff0b7224 */ /* 0x000fe400078e0023 */
[----:B------:R-:W-:Y:S02]  /*8a90*/  IMAD.MOV.U32 R26, RZ, RZ, R40 ;  /* 0x000000ffff1a7224 */ /* 0x000fe400078e0028 */
[----:B-1----:R-:W-:-:S04]  /*8aa0*/  IMAD.WIDE R18, R11, 0x2, R2 ;  /* 0x000000020b127825 */ /* 0x002fc800078e0202 */
[----:B--2---:R-:W-:-:S04]  /*8ab0*/  IMAD.WIDE R46, R23, 0x2, R2 ;  /* 0x00000002172e7825 */ /* 0x004fc800078e0202 */
[----:B---3--:R-:W-:-:S05]  /*8ac0*/  IMAD.WIDE R16, R20, 0x2, R2 ;  /* 0x0000000214107825 */ /* 0x008fca00078e0202 */
[----:B------:R4:W-:Y:S04]  /*8ad0*/  STL.64 [R1+0x420], R16 ;  /* 0x0004201001007387 */ /* 0x0009e80000100a00 */
[----:B------:R-:W2:Y:S04]  /*8ae0*/  LDL.LU R22, [R1+0x3b8] ;  /* 0x0003b80001167983 */ /* 0x000ea80000300800 */
[----:B------:R-:W3:Y:S01]  /*8af0*/  LDL.LU R23, [R1+0x3b4] ;  /* 0x0003b40001177983 */ /* 0x000ee20000300800 */
[----:B----4-:R-:W-:-:S05]  /*8b00*/  IMAD.WIDE R16, R21, 0x2, R2 ;  /* 0x0000000215107825 */ /* 0x010fca00078e0202 */
[----:B------:R0:W-:Y:S04]  /*8b10*/  STL.64 [R1+0x418], R16 ;  /* 0x0004181001007387 */ /* 0x0001e80000100a00 */
[----:B------:R-:W4:Y:S04]  /*8b20*/  LDL.LU R20, [R1+0x3b0] ;  /* 0x0003b00001147983 */ /* 0x000f280000300800 */
[----:B------:R-:W4:Y:S01]  /*8b30*/  LDL.LU R21, [R1+0x3a8] ;  /* 0x0003a80001157983 */ /* 0x000f220000300800 */
[----:B0-----:R-:W-:-:S05]  /*8b40*/  IMAD.WIDE R16, R10, 0x2, R2 ;  /* 0x000000020a107825 */ /* 0x001fca00078e0202 */
[----:B------:R0:W-:Y:S04]  /*8b50*/  STL.64 [R1+0x410], R16 ;  /* 0x0004101001007387 */ /* 0x0001e80000100a00 */
[----:B------:R-:W4:Y:S01]  /*8b60*/  LDL.LU R29, [R1+0x3a4] ;  /* 0x0003a400011d7983 */ /* 0x000f220000300800 */
[----:B0-----:R-:W-:-:S03]  /*8b70*/  IMAD.WIDE R16, R0, 0x2, R2 ;  /* 0x0000000200107825 */ /* 0x001fc600078e0202 */
[----:B------:R-:W4:Y:S04]  /*8b80*/  LDL.LU R0, [R1+0x3a0] ;  /* 0x0003a00001007983 */ /* 0x000f280000300800 */
[----:B------:R0:W-:Y:S04]  /*8b90*/  STL.64 [R1+0x408], R16 ;  /* 0x0004081001007387 */ /* 0x0001e80000100a00 */
[----:B------:R-:W4:Y:S04]  /*8ba0*/  LDL.LU.64 R10, [R1+0x398] ;  /* 0x00039800010a7983 */ /* 0x000f280000300a00 */
[----:B------:R1:W-:Y:S01]  /*8bb0*/  STL.64 [R1+0x400], R18 ;  /* 0x0004001201007387 */ /* 0x0003e20000100a00 */
[----:B0-----:R-:W-:-:S04]  /*8bc0*/  IMAD.WIDE R16, R26, 0x2, R2 ;  /* 0x000000021a107825 */ /* 0x001fc800078e0202 */
[--C-:B-1----:R-:W-:Y:S02]  /*8bd0*/  IMAD.WIDE R18, R27, 0x2, R2.reuse ;  /* 0x000000021b127825 */ /* 0x102fe400078e0202 */
[----:B------:R-:W4:Y:S04]  /*8be0*/  LDL.LU.64 R26, [R1+0x280] ;  /* 0x00028000011a7983 */ /* 0x000f280000300a00 */
[----:B------:R0:W-:Y:S04]  /*8bf0*/  STL.64 [R1+0x4a0], R16 ;  /* 0x0004a01001007387 */ /* 0x0001e80000100a00 */
[----:B------:R1:W-:Y:S01]  /*8c00*/  STL.64 [R1+0x3f8], R18 ;  /* 0x0003f81201007387 */ /* 0x0003e20000100a00 */
[----:B0-----:R-:W-:-:S04]  /*8c10*/  IMAD.WIDE R16, R54, 0x2, R2 ;  /* 0x0000000236107825 */ /* 0x001fc800078e0202 */
[--C-:B-1----:R-:W-:Y:S02]  /*8c20*/  IMAD.WIDE R18, R55, 0x2, R2.reuse ;  /* 0x0000000237127825 */ /* 0x102fe400078e0202 */
[----:B------:R-:W4:Y:S04]  /*8c30*/  LDL.LU.64 R54, [R1+0x1e0] ;  /* 0x0001e00001367983 */ /* 0x000f280000300a00 */
[----:B------:R0:W-:Y:S04]  /*8c40*/  STL.64 [R1+0x3f0], R16 ;  /* 0x0003f01001007387 */ /* 0x0001e80000100a00 */
[----:B0-----:R-:W4:Y:S04]  /*8c50*/  LDL.LU.64 R16, [R1+0xd8] ;  /* 0x0000d80001107983 */ /* 0x001f280000300a00 */
[----:B------:R0:W-:Y:S02]  /*8c60*/  STL.64 [R1+0x3e8], R18 ;  /* 0x0003e81201007387 */ /* 0x0001e40000100a00 */
[----:B0-----:R-:W-:-:S05]  /*8c70*/  IMAD.WIDE R18, R24, 0x2, R2 ;  /* 0x0000000218127825 */ /* 0x001fca00078e0202 */
[----:B------:R0:W-:Y:S01]  /*8c80*/  STL.64 [R1+0x3e0], R18 ;  /* 0x0003e01201007387 */ /* 0x0001e20000100a00 */
[----:B------:R-:W-:-:S04]  /*8c90*/  IMAD.WIDE R24, R25, 0x2, R2 ;  /* 0x0000000219187825 */ /* 0x000fc800078e0202 */
[----:B0-----:R-:W-:-:S05]  /*8ca0*/  IMAD.WIDE R18, R60, 0x2, R2 ;  /* 0x000000023c127825 */ /* 0x001fca00078e0202 */
[----:B------:R0:W-:Y:S02]  /*8cb0*/  STL.64 [R1+0x508], R18 ;  /* 0x0005081201007387 */ /* 0x0001e40000100a00 */
[--C-:B0-----:R-:W-:Y:S02]  /*8cc0*/  IMAD.WIDE R18, R61, 0x2, R2.reuse ;  /* 0x000000023d127825 */ /* 0x101fe400078e0202 */
[----:B------:R-:W4:Y:S04]  /*8cd0*/  LDL.LU.64 R60, [R1+0x390] ;  /* 0x00039000013c7983 */ /* 0x000f280000300a00 */
[----:B------:R0:W-:Y:S04]  /*8ce0*/  STL.64 [R1+0x3d8], R18 ;  /* 0x0003d81201007387 */ /* 0x0001e80000100a00 */
[----:B------:R1:W-:Y:S01]  /*8cf0*/  STL.64 [R1+0x540], R24 ;  /* 0x0005401801007387 */ /* 0x0003e20000100a00 */
[----:B0-----:R-:W-:-:S03]  /*8d00*/  IMAD.WIDE R18, R6, 0x2, R2 ;  /* 0x0000000206127825 */ /* 0x001fc600078e0202 */
[----:B-1----:R-:W4:Y:S04]  /*8d10*/  LDL.LU.64 R24, [R1+0x278] ;  /* 0x0002780001187983 */ /* 0x002f280000300a00 */
[----:B------:R0:W-:Y:S02]  /*8d20*/  STL.64 [R1+0x3d0], R18 ;  /* 0x0003d01201007387 */ /* 0x0001e40000100a00 */
[----:B0-----:R-:W-:-:S05]  /*8d30*/  IMAD.WIDE R18, R14, 0x2, R2 ;  /* 0x000000020e127825 */ /* 0x001fca00078e0202 */
[----:B------:R0:W-:Y:S02]  /*8d40*/  STL.64 [R1+0x578], R18 ;  /* 0x0005781201007387 */ /* 0x0001e40000100a00 */
[--C-:B0-----:R-:W-:Y:S02]  /*8d50*/  IMAD.WIDE R18, R15, 0x2, R2.reuse ;  /* 0x000000020f127825 */ /* 0x101fe400078e0202 */
[----:B------:R-:W4:Y:S02]  /*8d60*/  LDL.LU.64 R14, [R1+0x1d8] ;  /* 0x0001d800010e7983 */ /* 0x000f240000300a00 */
[--C-:B------:R-:W-:Y:S02]  /*8d70*/  IMAD.WIDE R6, R7, 0x2, R2.reuse ;  /* 0x0000000207067825 */ /* 0x100fe400078e0202 */
[----:B------:R0:W-:Y:S04]  /*8d80*/  STL.64 [R1+0x3c8], R18 ;  /* 0x0003c81201007387 */ /* 0x0001e80000100a00 */
[----:B------:R1:W-:Y:S01]  /*8d90*/  STL.64 [R1+0x5a8], R6 ;  /* 0x0005a80601007387 */ /* 0x0003e20000100a00 */
[----:B0-----:R-:W-:-:S03]  /*8da0*/  IMAD.WIDE R18, R28, 0x2, R2 ;  /* 0x000000021c127825 */ /* 0x001fc600078e0202 */
[----:B-1----:R-:W4:Y:S04]  /*8db0*/  LDL.LU.64 R6, [R1+0xd0] ;  /* 0x0000d00001067983 */ /* 0x002f280000300a00 */
[----:B------:R2:W-:Y:S01]  /*8dc0*/  STL.64 [R1+0x3c0], R18 ;  /* 0x0003c01201007387 */ /* 0x0005e20000100a00 */
[----:B------:R-:W-:Y:S02]  /*8dd0*/  IMAD.MOV.U32 R8, RZ, RZ, R32 ;  /* 0x000000ffff087224 */ /* 0x000fe400078e0020 */
[----:B------:R-:W-:Y:S02]  /*8de0*/  IMAD.MOV.U32 R9, RZ, RZ, R33 ;  /* 0x000000ffff097224 */ /* 0x000fe400078e0021 */
[----:B------:R-:W-:-:S04]  /*8df0*/  IMAD.WIDE R58, R48, 0x2, R2 ;  /* 0x00000002303a7825 */ /* 0x000fc800078e0202 */
[----:B------:R-:W-:-:S04]  /*8e00*/  IMAD.WIDE R4, R53, 0x2, R2 ;  /* 0x0000000235047825 */ /* 0x000fc800078e0202 */
[----:B------:R-:W-:-:S04]  /*8e10*/  IMAD.WIDE R30, R44, 0x2, R2 ;  /* 0x000000022c1e7825 */ /* 0x000fc800078e0202 */
[----:B------:R-:W-:-:S04]  /*8e20*/  IMAD.WIDE R32, R38, 0x2, R2 ;  /* 0x0000000226207825 */ /* 0x000fc800078e0202 */
[----:B------:R-:W-:-:S04]  /*8e30*/  IMAD.WIDE R34, R36, 0x2, R2 ;  /* 0x0000000224227825 */ /* 0x000fc800078e0202 */
[----:B------:R-:W-:-:S04]  /*8e40*/  IMAD.WIDE R36, R37, 0x2, R2 ;  /* 0x0000000225247825 */ /* 0x000fc800078e0202 */
[----:B------:R-:W-:-:S04]  /*8e50*/  IMAD.WIDE R38, R39, 0x2, R2 ;  /* 0x0000000227267825 */ /* 0x000fc800078e0202 */
[----:B------:R-:W-:-:S04]  /*8e60*/  IMAD.WIDE R40, R41, 0x2, R2 ;  /* 0x0000000229287825 */ /* 0x000fc800078e0202 */
[----:B--2---:R-:W-:-:S05]  /*8e70*/  IMAD.WIDE R18, R22, 0x2, R2 ;  /* 0x0000000216127825 */ /* 0x004fca00078e0202 */
[----:B------:R3:W-:Y:S02]  /*8e80*/  STL.64 [R1+0x3b8], R18 ;  /* 0x0003b81201007387 */ /* 0x0007e40000100a00 */
[--C-:B---3--:R-:W-:Y:S02]  /*8e90*/  IMAD.WIDE R18, R23, 0x2, R2.reuse ;  /* 0x0000000217127825 */ /* 0x108fe400078e0202 */
[----:B------:R-:W2:Y:S04]  /*8ea0*/  LDL.LU.64 R22, [R1+0x388] ;  /* 0x0003880001167983 */ /* 0x000ea80000300a00 */
[----:B------:R4:W-:Y:S02]  /*8eb0*/  STL.64 [R1+0x5e8], R18 ;  /* 0x0005e81201007387 */ /* 0x0009e40000100a00 */
[----:B----4-:R-:W-:-:S04]  /*8ec0*/  IMAD.WIDE R18, R20, 0x2, R2 ;  /* 0x0000000214127825 */ /* 0x010fc800078e0202 */
[--C-:B------:R-:W-:Y:S01]  /*8ed0*/  IMAD.WIDE R20, R21, 0x2, R2.reuse ;  /* 0x0000000215147825 */ /* 0x100fe200078e0202 */
[----:B------:R0:W-:Y:S03]  /*8ee0*/  STL.64 [R1+0x3b0], R18 ;  /* 0x0003b01201007387 */ /* 0x0001e60000100a00 */
[--C-:B------:R-:W-:Y:S01]  /*8ef0*/  IMAD.WIDE R28, R29, 0x2, R2.reuse ;  /* 0x000000021d1c7825 */ /* 0x100fe200078e0202 */
[----:B0-----:R-:W3:Y:S04]  /*8f00*/  LDL.LU.64 R18, [R1+0x4078] ;  /* 0x0040780001127983 */ /* 0x001ee80000300a00 */
[----:B------:R0:W-:Y:S01]  /*8f10*/  STL.64 [R1+0x3a8], R20 ;  /* 0x0003a81401007387 */ /* 0x0001e20000100a00 */
[----:B------:R-:W-:-:S04]  /*8f20*/  IMAD.WIDE R44, R45, 0x2, R2 ;  /* 0x000000022d2c7825 */ /* 0x000fc800078e0202 */
[--C-:B------:R-:W-:Y:S01]  /*8f30*/  IMAD.WIDE R48, R49, 0x2, R2.reuse ;  /* 0x0000000231307825 */ /* 0x100fe200078e0202 */
[----:B0-----:R-:W4:Y:S03]  /*8f40*/  LDL.LU.64 R20, [R1+0x270] ;  /* 0x0002700001147983 */ /* 0x001f260000300a00 */
[--C-:B------:R-:W-:Y:S01]  /*8f50*/  IMAD.WIDE R50, R51, 0x2, R2.reuse ;  /* 0x0000000233327825 */ /* 0x100fe200078e0202 */
[----:B------:R0:W-:Y:S03]  /*8f60*/  STL.64 [R1+0x638], R28 ;  /* 0x0006381c01007387 */ /* 0x0001e60000100a00 */
[----:B------:R-:W-:-:S04]  /*8f70*/  IMAD.WIDE R52, R52, 0x2, R2 ;  /* 0x0000000234347825 */ /* 0x000fc800078e0202 */
[----:B------:R-:W-:Y:S01]  /*8f80*/  IMAD.WIDE R2, R0, 0x2, R2 ;  /* 0x0000000200027825 */ /* 0x000fe200078e0202 */
[----:B0-----:R-:W3:Y:S03]  /*8f90*/  LDL.LU.64 R28, [R1+0x1d0] ;  /* 0x0001d000011c7983 */ /* 0x001ee60000300a00 */
[----:B------:R-:W-:Y:S01]  /*8fa0*/  IMAD.MOV.U32 R0, RZ, RZ, R11 ;  /* 0x000000ffff007224 */ /* 0x000fe200078e000b */
[----:B------:R-:W-:Y:S04]  /*8fb0*/  STL.64 [R1+0x3a0], R2 ;  /* 0x0003a00201007387 */ /* 0x000fe80000100a00 */
[----:B------:R0:W-:Y:S04]  /*8fc0*/  STL [R1+0x3f6c], R10 ;  /* 0x003f6c0a01007387 */ /* 0x0001e80000100800 */
[----:B0-----:R-:W3:Y:S04]  /*8fd0*/  LDL.LU.64 R10, [R1+0xc8] ;  /* 0x0000c800010a7983 */ /* 0x001ee80000300a00 */
[----:B------:R0:W-:Y:S04]  /*8fe0*/  STL [R1+0x3f64], R0 ;  /* 0x003f640001007387 */ /* 0x0001e80000100800 */
[----:B------:R1:W-:Y:S01]  /*8ff0*/  STL [R1+0x3f68], R26 ;  /* 0x003f681a01007387 */ /* 0x0003e20000100800 */
[----:B0-----:R-:W-:-:S03]  /*9000*/  IMAD.MOV.U32 R0, RZ, RZ, R27 ;  /* 0x000000ffff007224 */ /* 0x001fc600078e001b */
[----:B-1----:R-:W3:Y:S04]  /*9010*/  LDL.LU.64 R26, [R1+0x380] ;  /* 0x00038000011a7983 */ /* 0x002ee80000300a00 */
[----:B------:R0:W-:Y:S04]  /*9020*/  STL [R1+0x3f5c], R0 ;  /* 0x003f5c0001007387 */ /* 0x0001e80000100800 */
[----:B------:R1:W-:Y:S01]  /*9030*/  STL [R1+0x3f60], R54 ;  /* 0x003f603601007387 */ /* 0x0003e20000100800 */
[----:B0-----:R-:W-:-:S03]  /*9040*/  IMAD.MOV.U32 R0, RZ, RZ, R55 ;  /* 0x000000ffff007224 */ /* 0x001fc600078e0037 */
[----:B------:R-:W-:Y:S04]  /*9050*/  STL [R1+0x3f58], R16 ;  /* 0x003f581001007387 */ /* 0x000fe80000100800 */
[----:B------:R0:W-:Y:S04]  /*9060*/  STL [R1+0x3f54], R0 ;  /* 0x003f540001007387 */ /* 0x0001e80000100800 */
[----:B-1----:R-:W3:Y:S01]  /*9070*/  LDL.LU.64 R54, [R1+0x268] ;  /* 0x0002680001367983 */ /* 0x002ee20000300a00 */
[----:B0-----:R-:W-:-:S03]  /*9080*/  IMAD.MOV.U32 R0, RZ, RZ, R17 ;  /* 0x000000ffff007224 */ /* 0x001fc600078e0011 */
[----:B------:R-:W-:Y:S04]  /*9090*/  STL [R1+0x3f50], R60 ;  /* 0x003f503c01007387 */ /* 0x000fe80000100800 */
[----:B------:R0:W-:Y:S04]  /*90a0*/  STL [R1+0x3f4c], R0 ;  /* 0x003f4c0001007387 */ /* 0x0001e80000100800 */
[----:B------:R-:W3:Y:S01]  /*90b0*/  LDL.LU.64 R16, [R1+0x1c8] ;  /* 0x0001c80001107983 */ /* 0x000ee20000300a00 */
        /* <DEDUP_REMOVED lines=13> */
[----:B--2---:R-:W-:Y:S04]  /*9190*/  STL [R1+0x3f30], R22 ;  /* 0x003f301601007387 */ /* 0x004fe80000100800 */
[----:B------:R0:W-:Y:S04]  /*91a0*/  STL [R1+0x3f2c], R0 ;  /* 0x003f2c0001007387 */ /* 0x0001e80000100800 */
[----:B------:R-:W2:Y:S01]  /*91b0*/  LDL.LU.64 R24, [R1+0x1c0] ;  /* 0x0001c00001187983 */ /* 0x000ea20000300a00 */
[----:B0-----:R-:W-:-:S05]  /*91c0*/  IMAD.MOV.U32 R0, RZ, RZ, R23 ;  /* 0x000000ffff007224 */ /* 0x001fca00078e0017 */
[----:B------:R4:W-:Y:S02]  /*91d0*/  STL [R1+0x3f24], R0 ;  /* 0x003f240001007387 */ /* 0x0009e40000100800 */
[----:B----4-:R-:W-:Y:S02]  /*91e0*/  IMAD.MOV.U32 R0, RZ, RZ, R21 ;  /* 0x000000ffff007224 */ /* 0x010fe400078e0015 */
[----:B------:R0:W-:Y:S04]  /*91f0*/  STL [R1+0x3f28], R20 ;  /* 0x003f281401007387 */ /* 0x0001e80000100800 */
[----:B------:R-:W4:Y:S04]  /*9200*/  LDL.LU.64 R22, [R1+0xb8] ;  /* 0x0000b80001167983 */ /* 0x000f280000300a00 */
[----:B------:R1:W-:Y:S04]  /*9210*/  STL [R1+0x3f1c], R0 ;  /* 0x003f1c0001007387 */ /* 0x0003e80000100800 */
[----:B---3--:R3:W-:Y:S04]  /*9220*/  STL [R1+0x3f20], R28 ;  /* 0x003f201c01007387 */ /* 0x0087e80000100800 */
[----:B0-----:R-:W4:Y:S01]  /*9230*/  LDL.LU.64 R20, [R1+0x370] ;  /* 0x0003700001147983 */ /* 0x001f220000300a00 */
[----:B-1----:R-:W-:-:S03]  /*9240*/  IMAD.MOV.U32 R0, RZ, RZ, R29 ;  /* 0x000000ffff007224 */ /* 0x002fc600078e001d */
[----:B------:R-:W-:Y:S04]  /*9250*/  STL [R1+0x3f18], R10 ;  /* 0x003f180a01007387 */ /* 0x000fe80000100800 */
[----:B------:R0:W-:Y:S04]  /*9260*/  STL [R1+0x3f14], R0 ;  /* 0x003f140001007387 */ /* 0x0001e80000100800 */
[----:B---3--:R-:W3:Y:S01]  /*9270*/  LDL.LU.64 R28, [R1+0x258] ;  /* 0x00025800011c7983 */ /* 0x008ee20000300a00 */
[----:B0-----:R-:W-:-:S03]  /*9280*/  IMAD.MOV.U32 R0, RZ, RZ, R11 ;  /* 0x000000ffff007224 */ /* 0x001fc600078e000b */
[----:B------:R-:W-:Y:S04]  /*9290*/  STL [R1+0x3f10], R26 ;  /* 0x003f101a01007387 */ /* 0x000fe80000100800 */
[----:B------:R0:W-:Y:S04]  /*92a0*/  STL [R1+0x3f0c], R0 ;  /* 0x003f0c0001007387 */ /* 0x0001e80000100800 */
[----:B------:R-:W3:Y:S04]  /*92b0*/  LDL.LU.64 R10, [R1+0x1b8] ;  /* 0x0001b800010a7983 */ /* 0x000ee80000300a00 */
[----:B------:R-:W3:Y:S01]  /*92c0*/  LDL.LU.64 R6, [R1+0xb0] ;  /* 0x0000b00001067983 */ /* 0x000ee20000300a00 */
[----:B0-----:R-:W-:-:S05]  /*92d0*/  IMAD.MOV.U32 R0, RZ, RZ, R27 ;  /* 0x000000ffff007224 */ /* 0x001fca00078e001b */
[----:B------:R0:W-:Y:S04]  /*92e0*/  STL [R1+0x3f04], R0 ;  /* 0x003f040001007387 */ /* 0x0001e80000100800 */
[----:B------:R1:W-:Y:S04]  /*92f0*/  STL [R1+0x3f08], R54 ;  /* 0x003f083601007387 */ /* 0x0003e80000100800 */
[----:B------:R-:W3:Y:S01]  /*9300*/  LDL.LU.64 R26, [R1+0x368] ;  /* 0x00036800011a7983 */ /* 0x000ee20000300a00 */
        /* <DEDUP_REMOVED lines=17> */
[----:B------:R-:W3:Y:S04]  /*9420*/  LDL.LU.64 R14, [R1+0x248] ;  /* 0x00024800010e7983 */ /* 0x000ee80000300a00 */
[----:B------:R2:W-:Y:S02]  /*9430*/  STL [R1+0x3edc], R0 ;  /* 0x003edc0001007387 */ /* 0x0005e40000100800 */
[----:B--2---:R-:W-:Y:S02]  /*9440*/  IMAD.MOV.U32 R0, RZ, RZ, R25 ;  /* 0x000000ffff007224 */ /* 0x004fe400078e0019 */
[----:B------:R0:W-:Y:S04]  /*9450*/  STL [R1+0x3ee0], R24 ;  /* 0x003ee01801007387 */ /* 0x0001e80000100800 */
[----:B0-----:R-:W2:Y:S04]  /*9460*/  LDL.LU.64 R24, [R1+0x1a8] ;  /* 0x0001a80001187983 */ /* 0x001ea80000300a00 */
[----:B------:R4:W-:Y:S02]  /*9470*/  STL [R1+0x3ed4], R0 ;  /* 0x003ed40001007387 */ /* 0x0009e40000100800 */
[----:B----4-:R-:W-:-:S02]  /*9480*/  IMAD.MOV.U32 R0, RZ, RZ, R23 ;  /* 0x000000ffff007224 */ /* 0x010fc400078e0017 */
[----:B------:R0:W-:Y:S04]  /*9490*/  STL [R1+0x3ed8], R22 ;  /* 0x003ed81601007387 */ /* 0x0001e80000100800 */
[----:B0-----:R-:W4:Y:S04]  /*94a0*/  LDL.LU.64 R22, [R1+0x4070] ;  /* 0x0040700001167983 */ /* 0x001f280000300a00 */
[----:B------:R-:W-:Y:S04]  /*94b0*/  STL [R1+0x3ed0], R20 ;  /* 0x003ed01401007387 */ /* 0x000fe80000100800 */
[----:B------:R0:W-:Y:S02]  /*94c0*/  STL [R1+0x3ecc], R0 ;  /* 0x003ecc0001007387 */ /* 0x0001e40000100800 */
[----:B0-----:R-:W-:-:S02]  /*94d0*/  IMAD.MOV.U32 R0, RZ, RZ, R21 ;  /* 0x000000ffff007224 */ /* 0x001fc400078e0015 */
[----:B------:R-:W4:Y:S04]  /*94e0*/  LDL.LU.64 R20, [R1+0x358] ;  /* 0x0003580001147983 */ /* 0x000f280000300a00 */
[----:B------:R0:W-:Y:S04]  /*94f0*/  STL [R1+0x3ec4], R0 ;  /* 0x003ec40001007387 */ /* 0x0001e80000100800 */
[----:B---3--:R1:W-:Y:S01]  /*9500*/  STL [R1+0x3ec8], R28 ;  /* 0x003ec81c01007387 */ /* 0x0083e20000100800 */
[----:B0-----:R-:W-:-:S03]  /*9510*/  IMAD.MOV.U32 R0, RZ, RZ, R29 ;  /* 0x000000ffff007224 */ /* 0x001fc600078e001d */
[----:B-1----:R-:W3:Y:S04]  /*9520*/  LDL.LU.64 R28, [R1+0x240] ;  /* 0x00024000011c7983 */ /* 0x002ee80000300a00 */
[----:B------:R0:W-:Y:S04]  /*9530*/  STL [R1+0x3ebc], R0 ;  /* 0x003ebc0001007387 */ /* 0x0001e80000100800 */
[----:B------:R1:W-:Y:S01]  /*9540*/  STL [R1+0x3ec0], R10 ;  /* 0x003ec00a01007387 */ /* 0x0003e20000100800 */
[----:B0-----:R-:W-:-:S03]  /*9550*/  IMAD.MOV.U32 R0, RZ, RZ, R11 ;  /* 0x000000ffff007224 */ /* 0x001fc600078e000b */
[----:B-1----:R-:W3:Y:S04]  /*9560*/  LDL.LU.64 R10, [R1+0x4068] ;  /* 0x00406800010a7983 */ /* 0x002ee80000300a00 */
[----:B------:R-:W-:Y:S04]  /*9570*/  STL [R1+0x3eb8], R6 ;  /* 0x003eb80601007387 */ /* 0x000fe80000100800 */
[----:B------:R0:W-:Y:S04]  /*9580*/  STL [R1+0x3eb4], R0 ;  /* 0x003eb40001007387 */ /* 0x0001e80000100800 */
[----:B------:R-:W-:Y:S01]  /*9590*/  STL [R1+0x3eb0], R26 ;  /* 0x003eb01a01007387 */ /* 0x000fe20000100800 */
[----:B0-----:R-:W-:-:S05]  /*95a0*/  IMAD.MOV.U32 R0, RZ, RZ, R7 ;  /* 0x000000ffff007224 */ /* 0x001fca00078e0007 */
[----:B------:R0:W-:Y:S04]  /*95b0*/  STL [R1+0x3eac], R0 ;  /* 0x003eac0001007387 */ /* 0x0001e80000100800 */
[----:B------:R-:W3:Y:S01]  /*95c0*/  LDL.LU.64 R6, [R1+0x98] ;  /* 0x0000980001067983 */ /* 0x000ee20000300a00 */
[----:B0-----:R-:W-:-:S03]  /*95d0*/  IMAD.MOV.U32 R0, RZ, RZ, R27 ;  /* 0x000000ffff007224 */ /* 0x001fc600078e001b */
[----:B------:R-:W-:Y:S04]  /*95e0*/  STL [R1+0x3ea8], R54 ;  /* 0x003ea83601007387 */ /* 0x000fe80000100800 */
[----:B------:R0:W-:Y:S04]  /*95f0*/  STL [R1+0x3ea4], R0 ;  /* 0x003ea40001007387 */ /* 0x0001e80000100800 */
[----:B------:R-:W3:Y:S01]  /*9600*/  LDL.LU.64 R26, [R1+0x350] ;  /* 0x00035000011a7983 */ /* 0x000ee20000300a00 */
[----:B0-----:R-:W-:-:S03]  /*9610*/  IMAD.MOV.U32 R0, RZ, RZ, R55 ;  /* 0x000000ffff007224 */ /* 0x001fc600078e0037 */
[----:B------:R-:W3:Y:S04]  /*9620*/  LDL.LU.64 R54, [R1+0x238] ;  /* 0x0002380001367983 */ /* 0x000ee80000300a00 */
[----:B------:R0:W-:Y:S04]  /*9630*/  STL [R1+0x3e9c], R0 ;  /* 0x003e9c0001007387 */ /* 0x0001e80000100800 */
[----:B------:R1:W-:Y:S01]  /*9640*/  STL [R1+0x3ea0], R16 ;  /* 0x003ea01001007387 */ /* 0x0003e20000100800 */
[----:B0-----:R-:W-:-:S03]  /*9650*/  IMAD.MOV.U32 R0, RZ, RZ, R17 ;  /* 0x000000ffff007224 */ /* 0x001fc600078e0011 */
[----:B------:R-:W-:Y:S04]  /*9660*/  STL [R1+0x3e98], R60 ;  /* 0x003e983c01007387 */ /* 0x000fe80000100800 */
[----:B------:R0:W-:Y:S04]  /*9670*/  STL [R1+0x3e94], R0 ;  /* 0x003e940001007387 */ /* 0x0001e80000100800 */
[----:B-1----:R-:W3:Y:S01]  /*9680*/  LDL.LU.64 R16, [R1+0x198] ;  /* 0x0001980001107983 */ /* 0x002ee20000300a00 */
[----:B0-----:R-:W-:-:S03]  /*9690*/  IMAD.MOV.U32 R0, RZ, RZ, R61 ;  /* 0x000000ffff007224 */ /* 0x001fc600078e003d */
[----:B------:R-:W3:Y:S04]  /*96a0*/  LDL.LU.64 R60, [R1+0x4060] ;  /* 0x00406000013c7983 */ /* 0x000ee80000300a00 */
[----:B------:R-:W-:Y:S04]  /*96b0*/  STL [R1+0x3e90], R2 ;  /* 0x003e900201007387 */ /* 0x000fe80000100800 */
[----:B------:R0:W-:Y:S04]  /*96c0*/  STL [R1+0x3e8c], R0 ;  /* 0x003e8c0001007387 */ /* 0x0001e80000100800 */
[----:B------:R-:W-:Y:S01]  /*96d0*/  STL [R1+0x3e88], R14 ;  /* 0x003e880e01007387 */ /* 0x000fe20000100800 */
[----:B0-----:R-:W-:-:S05]  /*96e0*/  IMAD.MOV.U32 R0, RZ, RZ, R3 ;  /* 0x000000ffff007224 */ /* 0x001fca00078e0003 */
[----:B------:R0:W-:Y:S04]  /*96f0*/  STL [R1+0x3e84], R0 ;  /* 0x003e840001007387 */ /* 0x0001e80000100800 */
[----:B------:R-:W4:Y:S01]  /*9700*/  LDL.LU.64 R2, [R1+0x348] ;  /* 0x0003480001027983 */ /* 0x000f220000300a00 */
[----:B0-----:R-:W-:-:S05]  /*9710*/  IMAD.MOV.U32 R0, RZ, RZ, R15 ;  /* 0x000000ffff007224 */ /* 0x001fca00078e000f */
[----:B------:R2:W-:Y:S02]  /*9720*/  STL [R1+0x3e7c], R0 ;  /* 0x003e7c0001007387 */ /* 0x0005e40000100800 */
[----:B--2---:R-:W-:Y:S02]  /*9730*/  IMAD.MOV.U32 R0, RZ, RZ, R25 ;  /* 0x000000ffff007224 */ /* 0x004fe400078e0019 */
[----:B------:R-:W-:Y:S04]  /*9740*/  STL [R1+0x3e80], R24 ;  /* 0x003e801801007387 */ /* 0x000fe80000100800 */
[----:B------:R-:W2:Y:S04]  /*9750*/  LDL.LU.64 R14, [R1+0x230] ;  /* 0x00023000010e7983 */ /* 0x000ea80000300a00 */
[----:B---3--:R-:W-:Y:S04]  /*9760*/  STL [R1+0x3e78], R60 ;  /* 0x003e783c01007387 */ /* 0x008fe80000100800 */
[----:B------:R0:W-:Y:S02]  /*9770*/  STL [R1+0x3e74], R0 ;  /* 0x003e740001007387 */ /* 0x0001e40000100800 */
[----:B0-----:R-:W-:-:S02]  /*9780*/  IMAD.MOV.U32 R0, RZ, RZ, R61 ;  /* 0x000000ffff007224 */ /* 0x001fc400078e003d */
[----:B------:R-:W3:Y:S04]  /*9790*/  LDL.LU.64 R60, [R1+0x4058] ;  /* 0x00405800013c7983 */ /* 0x000ee80000300a00 */
[----:B----4-:R-:W-:Y:S04]  /*97a0*/  STL [R1+0x3e70], R20 ;  /* 0x003e701401007387 */ /* 0x010fe80000100800 */
[----:B------:R0:W-:Y:S02]  /*97b0*/  STL [R1+0x3e6c], R0 ;  /* 0x003e6c0001007387 */ /* 0x0001e40000100800 */
[----:B0-----:R-:W-:-:S02]  /*97c0*/  IMAD.MOV.U32 R0, RZ, RZ, R21 ;  /* 0x000000ffff007224 */ /* 0x001fc400078e0015 */
[----:B------:R-:W4:Y:S04]  /*97d0*/  LDL.LU.64 R20, [R1+0x88] ;  /* 0x0000880001147983 */ /* 0x000f280000300a00 */
[----:B------:R0:W-:Y:S04]  /*97e0*/  STL [R1+0x3e64], R0 ;  /* 0x003e640001007387 */ /* 0x0001e80000100800 */
[----:B------:R1:W-:Y:S01]  /*97f0*/  STL [R1+0x3e68], R28 ;  /* 0x003e681c01007387 */ /* 0x0003e20000100800 */
[----:B0-----:R-:W-:-:S03]  /*9800*/  IMAD.MOV.U32 R0, RZ, RZ, R29 ;  /* 0x000000ffff007224 */ /* 0x001fc600078e001d */
[----:B-1----:R-:W2:Y:S04]  /*9810*/  LDL.LU.64 R28, [R1+0x340] ;  /* 0x00034000011c7983 */ /* 0x002ea80000300a00 */
[----:B------:R3:W-:Y:S02]  /*9820*/  STL [R1+0x3e5c], R0 ;  /* 0x003e5c0001007387 */ /* 0x0007e40000100800 */
[----:B---3--:R-:W-:Y:S02]  /*9830*/  IMAD.MOV.U32 R0, RZ, RZ, R61 ;  /* 0x000000ffff007224 */ /* 0x008fe400078e003d */
[----:B------:R0:W-:Y:S04]  /*9840*/  STL [R1+0x3e60], R60 ;  /* 0x003e603c01007387 */ /* 0x0001e80000100800 */
[----:B0-----:R-:W3:Y:S04]  /*9850*/  LDL.LU.64 R60, [R1+0x228] ;  /* 0x00022800013c7983 */ /* 0x001ee80000300a00 */
[----:B------:R0:W-:Y:S04]  /*9860*/  STL [R1+0x3e54], R0 ;  /* 0x003e540001007387 */ /* 0x0001e80000100800 */
[----:B------:R-:W-:Y:S04]  /*9870*/  STL [R1+0x3e58], R6 ;  /* 0x003e580601007387 */ /* 0x000fe80000100800 */
[----:B------:R-:W3:Y:S01]  /*9880*/  LDL.LU.64 R24, [R1+0x188] ;  /* 0x0001880001187983 */ /* 0x000ee20000300a00 */
[----:B0-----:R-:W-:-:S05]  /*9890*/  IMAD.MOV.U32 R0, RZ, RZ, R7 ;  /* 0x000000ffff007224 */ /* 0x001fca00078e0007 */
[----:B------:R0:W-:Y:S04]  /*98a0*/  STL [R1+0x3e4c], R0 ;  /* 0x003e4c0001007387 */ /* 0x0001e80000100800 */
[----:B------:R1:W-:Y:S01]  /*98b0*/  STL [R1+0x3e50], R26 ;  /* 0x003e501a01007387 */ /* 0x0003e20000100800 */
[----:B0-----:R-:W-:-:S03]  /*98c0*/  IMAD.MOV.U32 R0, RZ, RZ, R27 ;  /* 0x000000ffff007224 */ /* 0x001fc600078e001b */
[----:B------:R-:W-:Y:S04]  /*98d0*/  STL [R1+0x3e48], R54 ;  /* 0x003e483601007387 */ /* 0x000fe80000100800 */
[----:B------:R0:W-:Y:S04]  /*98e0*/  STL [R1+0x3e44], R0 ;  /* 0x003e440001007387 */ /* 0x0001e80000100800 */
[----:B-1----:R-:W3:Y:S04]  /*98f0*/  LDL.LU.64 R26, [R1+0x80] ;  /* 0x00008000011a7983 */ /* 0x002ee80000300a00 */
        /* <DEDUP_REMOVED lines=13> */
[----:B--2---:R-:W-:Y:S01]  /*99d0*/  STL [R1+0x3e28], R14 ;  /* 0x003e280e01007387 */ /* 0x004fe20000100800 */
[----:B0-----:R-:W-:-:S05]  /*99e0*/  IMAD.MOV.U32 R0, RZ, RZ, R3 ;  /* 0x000000ffff007224 */ /* 0x001fca00078e0003 */
[----:B------:R0:W-:Y:S02]  /*99f0*/  STL [R1+0x3e24], R0 ;  /* 0x003e240001007387 */ /* 0x0001e40000100800 */
[----:B0-----:R-:W-:Y:S02]  /*9a00*/  IMAD.MOV.U32 R0, RZ, RZ, R15 ;  /* 0x000000ffff007224 */ /* 0x001fe400078e000f */
[----:B------:R-:W2:Y:S04]  /*9a10*/  LDL.LU.64 R14, [R1+0x330] ;  /* 0x00033000010e7983 */ /* 0x000ea80000300a00 */
[----:B------:R3:W-:Y:S02]  /*9a20*/  STL [R1+0x3e1c], R0 ;  /* 0x003e1c0001007387 */ /* 0x0007e40000100800 */
[----:B---3--:R-:W-:-:S02]  /*9a30*/  IMAD.MOV.U32 R0, RZ, RZ, R11 ;  /* 0x000000ffff007224 */ /* 0x008fc400078e000b */
[----:B------:R0:W-:Y:S04]  /*9a40*/  STL [R1+0x3e20], R10 ;  /* 0x003e200a01007387 */ /* 0x0001e80000100800 */
[----:B0-----:R-:W3:Y:S04]  /*9a50*/  LDL.LU.64 R10, [R1+0x218] ;  /* 0x00021800010a7983 */ /* 0x001ee80000300a00 */
[----:B------:R0:W-:Y:S04]  /*9a60*/  STL [R1+0x3e14], R0 ;  /* 0x003e140001007387 */ /* 0x0001e80000100800 */
[----:B----4-:R1:W-:Y:S01]  /*9a70*/  STL [R1+0x3e18], R20 ;  /* 0x003e181401007387 */ /* 0x0103e20000100800 */
[----:B0-----:R-:W-:-:S03]  /*9a80*/  IMAD.MOV.U32 R0, RZ, RZ, R21 ;  /* 0x000000ffff007224 */ /* 0x001fc600078e0015 */
[----:B-1----:R-:W4:Y:S04]  /*9a90*/  LDL.LU.64 R20, [R1+0x178] ;  /* 0x0001780001147983 */ /* 0x002f280000300a00 */
[----:B------:R0:W-:Y:S04]  /*9aa0*/  STL [R1+0x3e0c], R0 ;  /* 0x003e0c0001007387 */ /* 0x0001e80000100800 */
[----:B------:R1:W-:Y:S01]  /*9ab0*/  STL [R1+0x3e10], R28 ;  /* 0x003e101c01007387 */ /* 0x0003e20000100800 */
[----:B0-----:R-:W-:-:S03]  /*9ac0*/  IMAD.MOV.U32 R0, RZ, RZ, R29 ;  /* 0x000000ffff007224 */ /* 0x001fc600078e001d */
[----:B-1----:R-:W2:Y:S04]  /*9ad0*/  LDL.LU.64 R28, [R1+0x70] ;  /* 0x00007000011c7983 */ /* 0x002ea80000300a00 */
[----:B------:R0:W-:Y:S04]  /*9ae0*/  STL [R1+0x3e04], R0 ;  /* 0x003e040001007387 */ /* 0x0001e80000100800 */
[----:B------:R1:W-:Y:S04]  /*9af0*/  STL [R1+0x3e08], R60 ;  /* 0x003e083c01007387 */ /* 0x0003e80000100800 */
[----:B------:R-:W2:Y:S01]  /*9b00*/  LDL.LU.64 R2, [R1+0x328] ;  /* 0x0003280001027983 */ /* 0x000ea20000300a00 */
[----:B0-----:R-:W-:-:S05]  /*9b10*/  IMAD.MOV.U32 R0, RZ, RZ, R61 ;  /* 0x000000ffff007224 */ /* 0x001fca00078e003d */
[----:B------:R0:W-:Y:S04]  /*9b20*/  STL [R1+0x3dfc], R0 ;  /* 0x003dfc0001007387 */ /* 0x0001e80000100800 */
[----:B------:R0:W-:Y:S04]  /*9b30*/  STL [R1+0x3e00], R24 ;  /* 0x003e001801007387 */ /* 0x0001e80000100800 */
[----:B-1----:R-:W2:Y:S01]  /*9b40*/  LDL.LU.64 R60, [R1+0x210] ;  /* 0x00021000013c7983 */ /* 0x002ea20000300a00 */
[----:B0-----:R-:W-:-:S03]  /*9b50*/  IMAD.MOV.U32 R0, RZ, RZ, R25 ;  /* 0x000000ffff007224 */ /* 0x001fc600078e0019 */
[----:B------:R-:W2:Y:S04]  /*9b60*/  LDL.LU.64 R24, [R1+0x170] ;  /* 0x0001700001187983 */ /* 0x000ea80000300a00 */
[----:B------:R0:W-:Y:S04]  /*9b70*/  STL [R1+0x3df4], R0 ;  /* 0x003df40001007387 */ /* 0x0001e80000100800 */
[----:B------:R1:W-:Y:S01]  /*9b80*/  STL [R1+0x3df8], R26 ;  /* 0x003df81a01007387 */ /* 0x0003e20000100800 */
[----:B0-----:R-:W-:-:S03]  /*9b90*/  IMAD.MOV.U32 R0, RZ, RZ, R27 ;  /* 0x000000ffff007224 */ /* 0x001fc600078e001b */
[----:B-1----:R-:W2:Y:S04]  /*9ba0*/  LDL.LU.64 R26, [R1+0x4048] ;  /* 0x00404800011a7983 */ /* 0x002ea80000300a00 */
        /* <DEDUP_REMOVED lines=9> */
[----:B------:R-:W4:Y:S01]  /*9c40*/  LDL.LU.64 R54, [R1+0x208] ;  /* 0x0002080001367983 */ /* 0x000f220000300a00 */
[----:B0-----:R-:W-:-:S03]  /*9c50*/  IMAD.MOV.U32 R0, RZ, RZ, R17 ;  /* 0x000000ffff007224 */ /* 0x001fc600078e0011 */
[----:B--2---:R-:W-:Y:S04]  /*9c60*/  STL [R1+0x3dd8], R26 ;  /* 0x003dd81a01007387 */ /* 0x004fe80000100800 */
[----:B------:R0:W-:Y:S02]  /*9c70*/  STL [R1+0x3dd4], R0 ;  /* 0x003dd40001007387 */ /* 0x0001e40000100800 */
[----:B0-----:R-:W-:Y:S02]  /*9c80*/  IMAD.MOV.U32 R0, RZ, RZ, R27 ;  /* 0x000000ffff007224 */ /* 0x001fe400078e001b */
[----:B------:R-:W2:Y:S04]  /*9c90*/  LDL.LU.64 R26, [R1+0x168] ;  /* 0x00016800011a7983 */ /* 0x000ea80000300a00 */
[----:B------:R0:W-:Y:S04]  /*9ca0*/  STL [R1+0x3dcc], R0 ;  /* 0x003dcc0001007387 */ /* 0x0001e80000100800 */
[----:B------:R1:W-:Y:S04]  /*9cb0*/  STL [R1+0x3dd0], R14 ;  /* 0x003dd00e01007387 */ /* 0x0003e80000100800 */
[----:B------:R-:W2:Y:S01]  /*9cc0*/  LDL.LU.64 R16, [R1+0x60] ;  /* 0x0000600001107983 */ /* 0x000ea20000300a00 */
[----:B0-----:R-:W-:-:S05]  /*9cd0*/  IMAD.MOV.U32 R0, RZ, RZ, R15 ;  /* 0x000000ffff007224 */ /* 0x001fca00078e000f */
[----:B------:R0:W-:Y:S04]  /*9ce0*/  STL [R1+0x3dc4], R0 ;  /* 0x003dc40001007387 */ /* 0x0001e80000100800 */
[----:B---3--:R3:W-:Y:S04]  /*9cf0*/  STL [R1+0x3dc8], R10 ;  /* 0x003dc80a01007387 */ /* 0x0087e80000100800 */
[----:B-1----:R-:W2:Y:S01]  /*9d00*/  LDL.LU.64 R14, [R1+0x318] ;  /* 0x00031800010e7983 */ /* 0x002ea20000300a00 */
[----:B0-----:R-:W-:-:S05]  /*9d10*/  IMAD.MOV.U32 R0, RZ, RZ, R11 ;  /* 0x000000ffff007224 */ /* 0x001fca00078e000b */
[----:B------:R0:W-:Y:S04]  /*9d20*/  STL [R1+0x3dbc], R0 ;  /* 0x003dbc0001007387 */ /* 0x0001e80000100800 */
[----:B----4-:R1:W-:Y:S04]  /*9d30*/  STL [R1+0x3dc0], R20 ;  /* 0x003dc01401007387 */ /* 0x0103e80000100800 */
[----:B---3--:R-:W3:Y:S01]  /*9d40*/  LDL.LU.64 R10, [R1+0x200] ;  /* 0x00020000010a7983 */ /* 0x008ee20000300a00 */
[----:B0-----:R-:W-:-:S03]  /*9d50*/  IMAD.MOV.U32 R0, RZ, RZ, R21 ;  /* 0x000000ffff007224 */ /* 0x001fc600078e0015 */
[----:B-1----:R-:W4:Y:S04]  /*9d60*/  LDL.LU.64 R20, [R1+0x4040] ;  /* 0x0040400001147983 */ /* 0x002f280000300a00 */
[----:B------:R0:W-:Y:S04]  /*9d70*/  STL [R1+0x3db4], R0 ;  /* 0x003db40001007387 */ /* 0x0001e80000100800 */
[----:B------:R1:W-:Y:S01]  /*9d80*/  STL [R1+0x3db8], R28 ;  /* 0x003db81c01007387 */ /* 0x0003e20000100800 */
[----:B0-----:R-:W-:-:S03]  /*9d90*/  IMAD.MOV.U32 R0, RZ, RZ, R29 ;  /* 0x000000ffff007224 */ /* 0x001fc600078e001d */
[----:B-1----:R-:W2:Y:S04]  /*9da0*/  LDL.LU.64 R28, [R1+0x160] ;  /* 0x00016000011c7983 */ /* 0x002ea80000300a00 */
[----:B------:R0:W-:Y:S04]  /*9db0*/  STL [R1+0x3dac], R0 ;  /* 0x003dac0001007387 */ /* 0x0001e80000100800 */
[----:B------:R-:W-:Y:S01]  /*9dc0*/  STL [R1+0x3db0], R2 ;  /* 0x003db00201007387 */ /* 0x000fe20000100800 */
[----:B0-----:R-:W-:-:S03]  /*9dd0*/  IMAD.MOV.U32 R0, RZ, RZ, R3 ;  /* 0x000000ffff007224 */ /* 0x001fc600078e0003 */
[----:B------:R-:W-:Y:S04]  /*9de0*/  STL [R1+0x3da8], R60 ;  /* 0x003da83c01007387 */ /* 0x000fe80000100800 */
[----:B------:R0:W-:Y:S04]  /*9df0*/  STL [R1+0x3da4], R0 ;  /* 0x003da40001007387 */ /* 0x0001e80000100800 */
[----:B------:R-:W-:Y:S01]  /*9e00*/  STL [R1+0x3da0], R24 ;  /* 0x003da01801007387 */ /* 0x000fe20000100800 */
[----:B0-----:R-:W-:-:S05]  /*9e10*/  IMAD.MOV.U32 R0, RZ, RZ, R61 ;  /* 0x000000ffff007224 */ /* 0x001fca00078e003d */
[----:B------:R0:W-:Y:S04]  /*9e20*/  STL [R1+0x3d9c], R0 ;  /* 0x003d9c0001007387 */ /* 0x0001e80000100800 */
[----:B------:R-:W2:Y:S01]  /*9e30*/  LDL.LU.64 R60, [R1+0x310] ;  /* 0x00031000013c7983 */ /* 0x000ea20000300a00 */
[----:B0-----:R-:W-:-:S03]  /*9e40*/  IMAD.MOV.U32 R0, RZ, RZ, R25 ;  /* 0x000000ffff007224 */ /* 0x001fc600078e0019 */
[----:B----4-:R-:W-:Y:S04]  /*9e50*/  STL [R1+0x3d98], R20 ;  /* 0x003d981401007387 */ /* 0x010fe80000100800 */
[----:B------:R0:W-:Y:S04]  /*9e60*/  STL [R1+0x3d94], R0 ;  /* 0x003d940001007387 */ /* 0x0001e80000100800 */
[----:B------:R-:W4:Y:S01]  /*9e70*/  LDL.LU.64 R24, [R1+0x1f8] ;  /* 0x0001f80001187983 */ /* 0x000f220000300a00 */
[----:B0-----:R-:W-:-:S03]  /*9e80*/  IMAD.MOV.U32 R0, RZ, RZ, R21 ;  /* 0x000000ffff007224 */ /* 0x001fc600078e0015 */
[----:B------:R-:W-:Y:S04]  /*9e90*/  STL [R1+0x3d90], R6 ;  /* 0x003d900601007387 */ /* 0x000fe80000100800 */
[----:B------:R0:W-:Y:S04]  /*9ea0*/  STL [R1+0x3d8c], R0 ;  /* 0x003d8c0001007387 */ /* 0x0001e80000100800 */
[----:B------:R-:W4:Y:S01]  /*9eb0*/  LDL.LU.64 R20, [R1+0x158] ;  /* 0x0001580001147983 */ /* 0x000f220000300a00 */
[----:B0-----:R-:W-:-:S03]  /*9ec0*/  IMAD.MOV.U32 R0, RZ, RZ, R7 ;  /* 0x000000ffff007224 */ /* 0x001fc600078e0007 */
[----:B------:R-:W-:Y:S04]  /*9ed0*/  STL [R1+0x3d88], R54 ;  /* 0x003d883601007387 */ /* 0x000fe80000100800 */
[----:B------:R0:W-:Y:S04]  /*9ee0*/  STL [R1+0x3d84], R0 ;  /* 0x003d840001007387 */ /* 0x0001e80000100800 */
[----:B------:R-:W4:Y:S01]  /*9ef0*/  LDL.LU.64 R6, [R1+0x50] ;  /* 0x0000500001067983 */ /* 0x000f220000300a00 */
[----:B0-----:R-:W-:-:S03]  /*9f00*/  IMAD.MOV.U32 R0, RZ, RZ, R55 ;  /* 0x000000ffff007224 */ /* 0x001fc600078e0037 */
[----:B------:R-:W4:Y:S04]  /*9f10*/  LDL.LU.64 R54, [R1+0x308] ;  /* 0x0003080001367983 */ /* 0x000f280000300a00 */
[----:B------:R0:W-:Y:S04]  /*9f20*/  STL [R1+0x3d7c], R0 ;  /* 0x003d7c0001007387 */ /* 0x0001e80000100800 */
[----:B--2---:R1:W-:Y:S01]  /*9f30*/  STL [R1+0x3d80], R26 ;  /* 0x003d801a01007387 */ /* 0x0043e20000100800 */
[----:B0-----:R-:W-:-:S03]  /*9f40*/  IMAD.MOV.U32 R0, RZ, RZ, R27 ;  /* 0x000000ffff007224 */ /* 0x001fc600078e001b */
[----:B-1----:R-:W2:Y:S04]  /*9f50*/  LDL.LU.64 R26, [R1+0x1f0] ;  /* 0x0001f000011a7983 */ /* 0x002ea80000300a00 */
[----:B------:R0:W-:Y:S04]  /*9f60*/  STL [R1+0x3d74], R0 ;  /* 0x003d740001007387 */ /* 0x0001e80000100800 */
[----:B------:R1:W-:Y:S04]  /*9f70*/  STL [R1+0x3d78], R16 ;  /* 0x003d781001007387 */ /* 0x0003e80000100800 */
[----:B------:R-:W2:Y:S01]  /*9f80*/  LDL.LU.64 R2, [R1+0x150] ;  /* 0x0001500001027983 */ /* 0x000ea20000300a00 */
[----:B0-----:R-:W-:-:S03]  /*9f90*/  IMAD.MOV.U32 R0, RZ, RZ, R17 ;  /* 0x000000ffff007224 */ /* 0x001fc600078e0011 */
[----:B------:R-:W-:Y:S04]  /*9fa0*/  STL [R1+0x3d70], R14 ;  /* 0x003d700e01007387 */ /* 0x000fe80000100800 */
[----:B------:R0:W-:Y:S04]  /*9fb0*/  STL [R1+0x3d6c], R0 ;  /* 0x003d6c0001007387 */ /* 0x0001e80000100800 */
[----:B-1----:R-:W2:Y:S01]  /*9fc0*/  LDL.LU.64 R16, [R1+0x48] ;  /* 0x0000480001107983 */ /* 0x002ea20000300a00 */
[----:B0-----:R-:W-:Y:S02]  /*9fd0*/  IMAD.MOV.U32 R0, RZ, RZ, R15 ;  /* 0x000000ffff007224 */ /* 0x001fe400078e000f */
[----:B------:R-:W-:-:S02]  /*9fe0*/  IMAD.MOV.U32 R14, RZ, RZ, R8 ;  /* 0x000000ffff0e7224 */ /* 0x000fc400078e0008 */
[----:B------:R-:W-:Y:S01]  /*9ff0*/  IMAD.MOV.U32 R15, RZ, RZ, R9 ;  /* 0x000000ffff0f7224 */ /* 0x000fe200078e0009 */
[----:B------:R0:W-:Y:S04]  /*a000*/  STL [R1+0x3d64], R0 ;  /* 0x003d640001007387 */ /* 0x0001e80000100800 */
[----:B---3--:R1:W-:Y:S04]  /*a010*/  STL [R1+0x3d68], R10 ;  /* 0x003d680a01007387 */ /* 0x0083e80000100800 */
        /* <DEDUP_REMOVED lines=13> */
[----:B0-----:R-:W-:-:S05]  /*a0f0*/  IMAD.MOV.U32 R0, RZ, RZ, R61 ;  /* 0x000000ffff007224 */ /* 0x001fca00078e003d */
[----:B------:R4:W-:Y:S02]  /*a100*/  STL [R1+0x3d44], R0 ;  /* 0x003d440001007387 */ /* 0x0009e40000100800 */
[----:B----4-:R-:W-:Y:S02]  /*a110*/  IMAD.MOV.U32 R0, RZ, RZ, R25 ;  /* 0x000000ffff007224 */ /* 0x010fe400078e0019 */
[----:B------:R0:W-:Y:S04]  /*a120*/  STL [R1+0x3d48], R24 ;  /* 0x003d481801007387 */ /* 0x0001e80000100800 */
[----:B------:R-:W4:Y:S04]  /*a130*/  LDL.LU.64 R60, [R1+0x140] ;  /* 0x00014000013c7983 */ /* 0x000f280000300a00 */
[----:B0-----:R-:W4:Y:S04]  /*a140*/  LDL.LU.64 R24, [R1+0x4038] ;  /* 0x0040380001187983 */ /* 0x001f280000300a00 */
[----:B------:R-:W-:Y:S04]  /*a150*/  STL [R1+0x3d40], R20 ;  /* 0x003d401401007387 */ /* 0x000fe80000100800 */
[----:B------:R0:W-:Y:S02]  /*a160*/  STL [R1+0x3d3c], R0 ;  /* 0x003d3c0001007387 */ /* 0x0001e40000100800 */
[----:B0-----:R-:W-:-:S02]  /*a170*/  IMAD.MOV.U32 R0, RZ, RZ, R21 ;  /* 0x000000ffff007224 */ /* 0x001fc400078e0015 */
[----:B------:R-:W4:Y:S04]  /*a180*/  LDL.LU.64 R20, [R1+0x138] ;  /* 0x0001380001147983 */ /* 0x000f280000300a00 */
[----:B------:R0:W-:Y:S04]  /*a190*/  STL [R1+0x3d34], R0 ;  /* 0x003d340001007387 */ /* 0x0001e80000100800 */
[----:B------:R1:W-:Y:S01]  /*a1a0*/  STL [R1+0x3d38], R6 ;  /* 0x003d380601007387 */ /* 0x0003e20000100800 */
[----:B0-----:R-:W-:-:S03]  /*a1b0*/  IMAD.MOV.U32 R0, RZ, RZ, R7 ;  /* 0x000000ffff007224 */ /* 0x001fc600078e0007 */
[----:B-1----:R-:W4:Y:S04]  /*a1c0*/  LDL.LU.64 R6, [R1+0x4030] ;  /* 0x0040300001067983 */ /* 0x002f280000300a00 */
[----:B------:R-:W-:Y:S04]  /*a1d0*/  STL [R1+0x3d30], R54 ;  /* 0x003d303601007387 */ /* 0x000fe80000100800 */
[----:B------:R0:W-:Y:S02]  /*a1e0*/  STL [R1+0x3d2c], R0 ;  /* 0x003d2c0001007387 */ /* 0x0001e40000100800 */
[----:B0-----:R-:W-:-:S02]  /*a1f0*/  IMAD.MOV.U32 R0, RZ, RZ, R55 ;  /* 0x000000ffff007224 */ /* 0x001fc400078e0037 */
[----:B------:R-:W4:Y:S04]  /*a200*/  LDL.LU.64 R54, [R1+0x2f0] ;  /* 0x0002f00001367983 */ /* 0x000f280000300a00 */
[----:B------:R0:W-:Y:S04]  /*a210*/  STL [R1+0x3d24], R0 ;  /* 0x003d240001007387 */ /* 0x0001e80000100800 */
[----:B--2---:R1:W-:Y:S01]  /*a220*/  STL [R1+0x3d28], R26 ;  /* 0x003d281a01007387 */ /* 0x0043e20000100800 */
[----:B0-----:R-:W-:-:S03]  /*a230*/  IMAD.MOV.U32 R0, RZ, RZ, R27 ;  /* 0x000000ffff007224 */ /* 0x001fc600078e001b */
[----:B------:R-:W-:Y:S04]  /*a240*/  STL [R1+0x3d20], R2 ;  /* 0x003d200201007387 */ /* 0x000fe80000100800 */
        /* <DEDUP_REMOVED lines=8> */
[----:B------:R0:W-:Y:S04]  /*a2d0*/  STL [R1+0x3d0c], R0 ;  /* 0x003d0c0001007387 */ /* 0x0001e80000100800 */
[----:B---3--:R1:W-:Y:S01]  /*a2e0*/  STL [R1+0x3d10], R8 ;  /* 0x003d100801007387 */ /* 0x0083e20000100800 */
[----:B0-----:R-:W-:-:S03]  /*a2f0*/  IMAD.MOV.U32 R0, RZ, RZ, R9 ;  /* 0x000000ffff007224 */ /* 0x001fc600078e0009 */
[----:B-1----:R-:W3:Y:S04]  /*a300*/  LDL.LU.64 R8, [R1+0x2e8] ;  /* 0x0002e80001087983 */ /* 0x002ee80000300a00 */
[----:B------:R0:W-:Y:S04]  /*a310*/  STL [R1+0x3d04], R0 ;  /* 0x003d040001007387 */ /* 0x0001e80000100800 */
[----:B------:R1:W-:Y:S01]  /*a320*/  STL [R1+0x3d08], R10 ;  /* 0x003d080a01007387 */ /* 0x0003e20000100800 */
[----:B0-----:R-:W-:-:S03]  /*a330*/  IMAD.MOV.U32 R0, RZ, RZ, R11 ;  /* 0x000000ffff007224 */ /* 0x001fc600078e000b */
[----:B-1----:R-:W2:Y:S04]  /*a340*/  LDL.LU.64 R10, [R1+0x120] ;  /* 0x00012000010a7983 */ /* 0x002ea80000300a00 */
[----:B------:R0:W-:Y:S04]  /*a350*/  STL [R1+0x3cfc], R0 ;  /* 0x003cfc0001007387 */ /* 0x0001e80000100800 */
[----:B------:R1:W-:Y:S01]  /*a360*/  STL [R1+0x3d00], R28 ;  /* 0x003d001c01007387 */ /* 0x0003e20000100800 */
[----:B0-----:R-:W-:-:S03]  /*a370*/  IMAD.MOV.U32 R0, RZ, RZ, R29 ;  /* 0x000000ffff007224 */ /* 0x001fc600078e001d */
[----:B-1----:R-:W2:Y:S04]  /*a380*/  LDL.LU.64 R28, [R1+0x4020] ;  /* 0x00402000011c7983 */ /* 0x002ea80000300a00 */
[----:B--2---:R-:W-:Y:S04]  /*a390*/  STL [R1+0x3cf8], R28 ;  /* 0x003cf81c01007387 */ /* 0x004fe80000100800 */
[----:B------:R0:W-:Y:S02]  /*a3a0*/  STL [R1+0x3cf4], R0 ;  /* 0x003cf40001007387 */ /* 0x0001e40000100800 */
[----:B0-----:R-:W-:-:S02]  /*a3b0*/  IMAD.MOV.U32 R0, RZ, RZ, R29 ;  /* 0x000000ffff007224 */ /* 0x001fc400078e001d */
[----:B------:R-:W2:Y:S04]  /*a3c0*/  LDL.LU.64 R28, [R1+0x4018] ;  /* 0x00401800011c7983 */ /* 0x000ea80000300a00 */
[----:B------:R-:W-:Y:S04]  /*a3d0*/  STL [R1+0x3cf0], R22 ;  /* 0x003cf01601007387 */ /* 0x000fe80000100800 */
[----:B------:R0:W-:Y:S04]  /*a3e0*/  STL [R1+0x3cec], R0 ;  /* 0x003cec0001007387 */ /* 0x0001e80000100800 */
[----:B----4-:R-:W-:Y:S01]  /*a3f0*/  STL [R1+0x3ce8], R60 ;  /* 0x003ce83c01007387 */ /* 0x010fe20000100800 */
[----:B0-----:R-:W-:-:S05]  /*a400*/  IMAD.MOV.U32 R0, RZ, RZ, R23 ;  /* 0x000000ffff007224 */ /* 0x001fca00078e0017 */
[----:B------:R0:W-:Y:S04]  /*a410*/  STL [R1+0x3ce4], R0 ;  /* 0x003ce40001007387 */ /* 0x0001e80000100800 */
[----:B------:R-:W4:Y:S01]  /*a420*/  LDL.LU.64 R22, [R1+0x2e0] ;  /* 0x0002e00001167983 */ /* 0x000f220000300a00 */
[----:B0-----:R-:W-:-:S03]  /*a430*/  IMAD.MOV.U32 R0, RZ, RZ, R61 ;  /* 0x000000ffff007224 */ /* 0x001fc600078e003d */
[----:B------:R-:W2:Y:S04]  /*a440*/  LDL.LU.64 R60, [R1+0x110] ;  /* 0x00011000013c7983 */ /* 0x000ea80000300a00 */
[----:B------:R0:W-:Y:S04]  /*a450*/  STL [R1+0x3cdc], R0 ;  /* 0x003cdc0001007387 */ /* 0x0001e80000100800 */
[----:B------:R1:W-:Y:S01]  /*a460*/  STL [R1+0x3ce0], R20 ;  /* 0x003ce01401007387 */ /* 0x0003e20000100800 */
[----:B0-----:R-:W-:-:S03]  /*a470*/  IMAD.MOV.U32 R0, RZ, RZ, R21 ;  /* 0x000000ffff007224 */ /* 0x001fc600078e0015 */
[----:B-1----:R-:W2:Y:S04]  /*a480*/  LDL.LU.64 R20, [R1+0x108] ;  /* 0x0001080001147983 */ /* 0x002ea80000300a00 */
[----:B------:R0:W-:Y:S04]  /*a490*/  STL [R1+0x3cd4], R0 ;  /* 0x003cd40001007387 */ /* 0x0001e80000100800 */
[----:B------:R1:W-:Y:S01]  /*a4a0*/  STL [R1+0x3cd8], R16 ;  /* 0x003cd81001007387 */ /* 0x0003e20000100800 */
        /* <DEDUP_REMOVED lines=14> */
[----:B------:R0:W-:Y:S01]  /*a590*/  STL [R1+0x3cb4], R0 ;  /* 0x003cb40001007387 */ /* 0x0001e20000100800 */
[----:B------:R-:W-:Y:S02]  /*a5a0*/  IMAD.MOV.U32 R2, RZ, RZ, R14 ;  /* 0x000000ffff027224 */ /* 0x000fe400078e000e */
[----:B------:R-:W-:Y:S02]  /*a5b0*/  IMAD.MOV.U32 R3, RZ, RZ, R15 ;  /* 0x000000ffff037224 */ /* 0x000fe400078e000f */
[----:B0-----:R-:W-:Y:S02]  /*a5c0*/  IMAD.MOV.U32 R0, RZ, RZ, R7 ;  /* 0x000000ffff007224 */ /* 0x001fe400078e0007 */
[----:B------:R-:W2:Y:S04]  /*a5d0*/  LDL.LU.64 R6, [R1+0x2d0] ;  /* 0x0002d00001067983 */ /* 0x000ea80000300a00 */
[----:B------:R0:W-:Y:S04]  /*a5e0*/  STL [R1+0x3cac], R0 ;  /* 0x003cac0001007387 */ /* 0x0001e80000100800 */
[----:B---3--:R1:W-:Y:S04]  /*a5f0*/  STL [R1+0x3cb0], R8 ;  /* 0x003cb00801007387 */ /* 0x0083e80000100800 */
[----:B------:R-:W3:Y:S01]  /*a600*/  LDL.LU.64 R14, [R1+0xf0] ;  /* 0x0000f000010e7983 */ /* 0x000ee20000300a00 */
[----:B0-----:R-:W-:-:S03]  /*a610*/  IMAD.MOV.U32 R0, RZ, RZ, R9 ;  /* 0x000000ffff007224 */ /* 0x001fc600078e0009 */
[----:B-1----:R-:W2:Y:S04]  /*a620*/  LDL.LU.64 R8, [R1+0x4008] ;  /* 0x0040080001087983 */ /* 0x002ea80000300a00 */
[----:B------:R-:W-:Y:S04]  /*a630*/  STL [R1+0x3ca8], R10 ;  /* 0x003ca80a01007387 */ /* 0x000fe80000100800 */
[----:B------:R0:W-:Y:S02]  /*a640*/  STL [R1+0x3ca4], R0 ;  /* 0x003ca40001007387 */ /* 0x0001e40000100800 */
[----:B0-----:R-:W-:-:S02]  /*a650*/  IMAD.MOV.U32 R0, RZ, RZ, R11 ;  /* 0x000000ffff007224 */ /* 0x001fc400078e000b */
[----:B--2---:R-:W-:Y:S04]  /*a660*/  STL [R1+0x3ca0], R8 ;  /* 0x003ca00801007387 */ /* 0x004fe80000100800 */
[----:B------:R0:W-:Y:S04]  /*a670*/  STL [R1+0x3c9c], R0 ;  /* 0x003c9c0001007387 */ /* 0x0001e80000100800 */
[----:B------:R-:W2:Y:S01]  /*a680*/  LDL.LU.64 R10, [R1+0x2c8] ;  /* 0x0002c800010a7983 */ /* 0x000ea20000300a00 */
[----:B0-----:R-:W-:-:S05]  /*a690*/  IMAD.MOV.U32 R0, RZ, RZ, R9 ;  /* 0x000000ffff007224 */ /* 0x001fca00078e0009 */
[----:B------:R0:W-:Y:S04]  /*a6a0*/  STL [R1+0x3c94], R0 ;  /* 0x003c940001007387 */ /* 0x0001e80000100800 */
[----:B------:R1:W-:Y:S04]  /*a6b0*/  STL [R1+0x3c98], R24 ;  /* 0x003c981801007387 */ /* 0x0003e80000100800 */
[----:B------:R-:W2:Y:S01]  /*a6c0*/  LDL.LU.64 R8, [R1+0xe0] ;  /* 0x0000e00001087983 */ /* 0x000ea20000300a00 */
[----:B0-----:R-:W-:-:S03]  /*a6d0*/  IMAD.MOV.U32 R0, RZ, RZ, R25 ;  /* 0x000000ffff007224 */ /* 0x001fc600078e0019 */
[----:B-1----:R-:W2:Y:S04]  /*a6e0*/  LDL.LU.64 R24, [R1+0x4000] ;  /* 0x0040000001187983 */ /* 0x002ea80000300a00 */
[----:B----4-:R-:W-:Y:S04]  /*a6f0*/  STL [R1+0x3c90], R22 ;  /* 0x003c901601007387 */ /* 0x010fe80000100800 */
[----:B------:R0:W-:Y:S02]  /*a700*/  STL [R1+0x3c8c], R0 ;  /* 0x003c8c0001007387 */ /* 0x0001e40000100800 */
[----:B0-----:R-:W-:-:S02]  /*a710*/  IMAD.MOV.U32 R0, RZ, RZ, R23 ;  /* 0x000000ffff007224 */ /* 0x001fc400078e0017 */
[----:B------:R-:W4:Y:S04]  /*a720*/  LDL.LU.64 R22, [R1+0x3ff8] ;  /* 0x003ff80001167983 */ /* 0x000f280000300a00 */
[----:B------:R-:W-:Y:S04]  /*a730*/  STL [R1+0x3c88], R60 ;  /* 0x003c883c01007387 */ /* 0x000fe80000100800 */
[----:B------:R0:W-:Y:S02]  /*a740*/  STL [R1+0x3c84], R0 ;  /* 0x003c840001007387 */ /* 0x0001e40000100800 */
[----:B0-----:R-:W-:-:S02]  /*a750*/  IMAD.MOV.U32 R0, RZ, RZ, R61 ;  /* 0x000000ffff007224 */ /* 0x001fc400078e003d */
[----:B------:R-:W2:Y:S04]  /*a760*/  LDL.LU.64 R60, [R1+0x2c0] ;  /* 0x0002c000013c7983 */ /* 0x000ea80000300a00 */
[----:B------:R0:W-:Y:S04]  /*a770*/  STL [R1+0x3c7c], R0 ;  /* 0x003c7c0001007387 */ /* 0x0001e80000100800 */
[----:B------:R1:W-:Y:S01]  /*a780*/  STL [R1+0x3c80], R20 ;  /* 0x003c801401007387 */ /* 0x0003e20000100800 */
[----:B0-----:R-:W-:-:S03]  /*a790*/  IMAD.MOV.U32 R0, RZ, RZ, R21 ;  /* 0x000000ffff007224 */ /* 0x001fc600078e0015 */
[----:B-1----:R-:W2:Y:S04]  /*a7a0*/  LDL.LU.64 R20, [R1+0x3ff0] ;  /* 0x003ff00001147983 */ /* 0x002ea80000300a00 */
[----:B------:R-:W-:Y:S04]  /*a7b0*/  STL [R1+0x3c78], R18 ;  /* 0x003c781201007387 */ /* 0x000fe80000100800 */
[----:B------:R0:W-:Y:S02]  /*a7c0*/  STL [R1+0x3c74], R0 ;  /* 0x003c740001007387 */ /* 0x0001e40000100800 */
[----:B0-----:R-:W-:-:S02]  /*a7d0*/  IMAD.MOV.U32 R0, RZ, RZ, R19 ;  /* 0x000000ffff007224 */ /* 0x001fc400078e0013 */
[----:B------:R-:W2:Y:S04]  /*a7e0*/  LDL.LU.64 R18, [R1+0x3fe8] ;  /* 0x003fe80001127983 */ /* 0x000ea80000300a00 */
        /* <DEDUP_REMOVED lines=8> */
[----:B--2---:R-:W-:Y:S04]  /*a870*/  STL [R1+0x3c60], R54 ;  /* 0x003c603601007387 */ /* 0x004fe80000100800 */
        /* <DEDUP_REMOVED lines=11> */
[----:B---3--:R-:W-:Y:S04]  /*a930*/  STL [R1+0x3c48], R14 ;  /* 0x003c480e01007387 */ /* 0x008fe80000100800 */
[----:B------:R0:W-:Y:S02]  /*a940*/  STL [R1+0x3c44], R0 ;  /* 0x003c440001007387 */ /* 0x0001e40000100800 */
[----:B0-----:R-:W-:-:S02]  /*a950*/  IMAD.MOV.U32 R0, RZ, RZ, R15 ;  /* 0x000000ffff007224 */ /* 0x001fc400078e000f */
[----:B------:R-:W3:Y:S04]  /*a960*/  LDL.LU.64 R14, [R1+0x3fc0] ;  /* 0x003fc000010e7983 */ /* 0x000ee80000300a00 */
[----:B---3--:R-:W-:Y:S04]  /*a970*/  STL [R1+0x3c40], R14 ;  /* 0x003c400e01007387 */ /* 0x008fe80000100800 */
[----:B------:R0:W-:Y:S02]  /*a980*/  STL [R1+0x3c3c], R0 ;  /* 0x003c3c0001007387 */ /* 0x0001e40000100800 */
[----:B0-----:R-:W-:-:S02]  /*a990*/  IMAD.MOV.U32 R0, RZ, RZ, R15 ;  /* 0x000000ffff007224 */ /* 0x001fc400078e000f */
[----:B------:R-:W3:Y:S04]  /*a9a0*/  LDL.LU.64 R14, [R1+0x3fb8] ;  /* 0x003fb800010e7983 */ /* 0x000ee80000300a00 */
[----:B------:R-:W-:Y:S04]  /*a9b0*/  STL [R1+0x3c38], R12 ;  /* 0x003c380c01007387 */ /* 0x000fe80000100800 */
        /* <DEDUP_REMOVED lines=11> */
[----:B--2---:R-:W-:Y:S04]  /*aa70*/  STL [R1+0x3c20], R6 ;  /* 0x003c200601007387 */ /* 0x004fe80000100800 */
        /* <DEDUP_REMOVED lines=12> */
[----:B------:R-:W-:Y:S04]  /*ab40*/  STL [R1+0x3c04], R0 ;  /* 0x003c040001007387 */ /* 0x000fe80000100800 */
[----:B------:R0:W-:Y:S04]  /*ab50*/  STL [R1+0x3bfc], R61 ;  /* 0x003bfc3d01007387 */ /* 0x0001e80000100800 */
[----:B0-----:R-:W2:Y:S04]  /*ab60*/  LDL.64 R60, [R1+0xd38] ;  /* 0x000d3800013c7983 */ /* 0x001ea80000100a00 */
[----:B------:R-:W-:Y:S04]  /*ab70*/  STL [R1+0x3c00], R58 ;  /* 0x003c003a01007387 */ /* 0x000fe80000100800 */
[----:B------:R0:W-:Y:S01]  /*ab80*/  STL [R1+0x3bf4], R59 ;  /* 0x003bf43b01007387 */ /* 0x0001e20000100800 */
[----:B------:R-:W-:-:S03]  /*ab90*/  IMAD.MOV.U32 R0, RZ, RZ, R55 ;  /* 0x000000ffff007224 */ /* 0x000fc600078e0037 */
[----:B0-----:R-:W2:Y:S04]  /*aba0*/  LDL.64 R58, [R1+0xd30] ;  /* 0x000d3000013a7983 */ /* 0x001ea80000100a00 */
[----:B------:R-:W-:Y:S04]  /*abb0*/  STL [R1+0x3bf8], R56 ;  /* 0x003bf83801007387 */ /* 0x000fe80000100800 */
[----:B------:R0:W-:Y:S04]  /*abc0*/  STL [R1+0x3bec], R57 ;  /* 0x003bec3901007387 */ /* 0x0001e80000100800 */
[----:B0-----:R-:W2:Y:S04]  /*abd0*/  LDL.LU.64 R56, [R1+0x2a8] ;  /* 0x0002a80001387983 */ /* 0x001ea80000300a00 */
[----:B------:R0:W-:Y:S04]  /*abe0*/  STL [R1+0x3bf0], R54 ;  /* 0x003bf03601007387 */ /* 0x0001e80000100800 */
[----:B0-----:R-:W2:Y:S04]  /*abf0*/  LDL.LU.64 R54, [R1+0x3f80] ;  /* 0x003f800001367983 */ /* 0x001ea80000300a00 */
[----:B------:R-:W-:Y:S04]  /*ac00*/  STL [R1+0x3be4], R0 ;  /* 0x003be40001007387 */ /* 0x000fe80000100800 */
[----:B--2---:R-:W-:Y:S04]  /*ac10*/  STL [R1+0x3be8], R54 ;  /* 0x003be83601007387 */ /* 0x004fe80000100800 */
[----:B------:R0:W-:Y:S04]  /*ac20*/  STL [R1+0x3bdc], R55 ;  /* 0x003bdc3701007387 */ /* 0x0001e80000100800 */
[----:B0-----:R-:W2:Y:S04]  /*ac30*/  LDL.64 R54, [R1+0xd28] ;  /* 0x000d280001367983 */ /* 0x001ea80000100a00 */
[----:B------:R-:W-:Y:S04]  /*ac40*/  STL [R1+0x3be0], R16 ;  /* 0x003be01001007387 */ /* 0x000fe80000100800 */
[----:B------:R0:W-:Y:S04]  /*ac50*/  STL [R1+0x3bd4], R17 ;  /* 0x003bd41101007387 */ /* 0x0001e80000100800 */
[----:B0-----:R-:W2:Y:S04]  /*ac60*/  LDL.LU.64 R16, [R1+0x2b0] ;  /* 0x0002b00001107983 */ /* 0x001ea80000300a00 */
[----:B------:R-:W-:Y:S04]  /*ac70*/  STL [R1+0x3bd8], R30 ;  /* 0x003bd81e01007387 */ /* 0x000fe80000100800 */
[----:B------:R0:W-:Y:S04]  /*ac80*/  STL [R1+0x3bcc], R31 ;  /* 0x003bcc1f01007387 */ /* 0x0001e80000100800 */
[----:B0-----:R-:W3:Y:S01]  /*ac90*/  LDL.64 R30, [R1+0xd20] ;  /* 0x000d2000011e7983 */ /* 0x001ee20000100a00 */
[----:B--2---:R-:W-:-:S03]  /*aca0*/  IMAD.MOV.U32 R0, RZ, RZ, R17 ;  /* 0x000000ffff007224 */ /* 0x004fc600078e0011 */
[----:B------:R0:W-:Y:S04]  /*acb0*/  STL [R1+0x3bd0], R16 ;  /* 0x003bd01001007387 */ /* 0x0001e80000100800 */
[----:B0-----:R-:W2:Y:S04]  /*acc0*/  LDL.64 R16, [R1+0xd10] ;  /* 0x000d100001107983 */ /* 0x001ea80000100a00 */
[----:B------:R-:W-:Y:S04]  /*acd0*/  STL [R1+0x3bc4], R0 ;  /* 0x003bc40001007387 */ /* 0x000fe80000100800 */
[----:B------:R-:W-:Y:S04]  /*ace0*/  STL [R1+0x3bc8], R4 ;  /* 0x003bc80401007387 */ /* 0x000fe80000100800 */
[----:B------:R0:W-:Y:S04]  /*acf0*/  STL [R1+0x3bbc], R5 ;  /* 0x003bbc0501007387 */ /* 0x0001e80000100800 */
[----:B0-----:R-:W2:Y:S04]  /*ad00*/  LDL.64 R4, [R1+0xd18] ;  /* 0x000d180001047983 */ /* 0x001ea80000100a00 */
[----:B------:R-:W-:Y:S04]  /*ad10*/  STL [R1+0x3bc0], R18 ;  /* 0x003bc01201007387 */ /* 0x000fe80000100800 */
[----:B------:R0:W-:Y:S04]  /*ad20*/  STL [R1+0x3bb4], R19 ;  /* 0x003bb41301007387 */ /* 0x0001e80000100800 */
[----:B0-----:R-:W2:Y:S04]  /*ad30*/  LDL.64 R18, [R1+0x858] ;  /* 0x0008580001127983 */ /* 0x001ea80000100a00 */
[----:B------:R-:W-:Y:S04]  /*ad40*/  STL [R1+0x3bb8], R32 ;  /* 0x003bb82001007387 */ /* 0x000fe80000100800 */
[----:B------:R0:W-:Y:S01]  /*ad50*/  STL [R1+0x3bac], R33 ;  /* 0x003bac2101007387 */ /* 0x0001e20000100800 */
[----:B------:R-:W-:-:S03]  /*ad60*/  IMAD.MOV.U32 R0, RZ, RZ, R57 ;  /* 0x000000ffff007224 */ /* 0x000fc600078e0039 */
[----:B0-----:R-:W2:Y:S04]  /*ad70*/  LDL.LU.64 R32, [R1+0x2a0] ;  /* 0x0002a00001207983 */ /* 0x001ea80000300a00 */
[----:B------:R-:W-:Y:S04]  /*ad80*/  STL [R1+0x3bb0], R56 ;  /* 0x003bb03801007387 */ /* 0x000fe80000100800 */
[----:B------:R-:W-:Y:S04]  /*ad90*/  STL [R1+0x3ba8], R6 ;  /* 0x003ba80601007387 */ /* 0x000fe80000100800 */
[----:B------:R-:W-:Y:S04]  /*ada0*/  STL [R1+0x3ba4], R0 ;  /* 0x003ba40001007387 */ /* 0x000fe80000100800 */
[----:B------:R0:W-:Y:S04]  /*adb0*/  STL [R1+0x3b9c], R7 ;  /* 0x003b9c0701007387 */ /* 0x0001e80000100800 */
[----:B0-----:R-:W4:Y:S04]  /*adc0*/  LDL.LU.64 R6, [R1+0x298] ;  /* 0x0002980001067983 */ /* 0x001f280000300a00 */
[----:B------:R-:W-:Y:S04]  /*add0*/  STL [R1+0x3ba0], R20 ;  /* 0x003ba01401007387 */ /* 0x000fe80000100800 */
[----:B------:R-:W4:Y:S04]  /*ade0*/  LDL.LU.64 R56, [R1+0x290] ;  /* 0x0002900001387983 */ /* 0x000f280000300a00 */
[----:B------:R-:W-:Y:S04]  /*adf0*/  STL [R1+0x3b94], R21 ;  /* 0x003b941501007387 */ /* 0x000fe80000100800 */
[----:B------:R-:W-:Y:S04]  /*ae00*/  STL [R1+0x3b98], R34 ;  /* 0x003b982201007387 */ /* 0x000fe80000100800 */
[----:B------:R-:W-:Y:S01]  /*ae10*/  STL [R1+0x3b8c], R35 ;  /* 0x003b8c2301007387 */ /* 0x000fe20000100800 */
[----:B--2---:R-:W-:-:S03]  /*ae20*/  IMAD.MOV.U32 R0, RZ, RZ, R33 ;  /* 0x000000ffff007224 */ /* 0x004fc600078e0021 */
[----:B------:R0:W-:Y:S04]  /*ae30*/  STL [R1+0x3b90], R32 ;  /* 0x003b902001007387 */ /* 0x0001e80000100800 */
[----:B---3--:R-:W-:Y:S04]  /*ae40*/  STL [R1+0x3b88], R8 ;  /* 0x003b880801007387 */ /* 0x008fe80000100800 */
[----:B------:R1:W-:Y:S04]  /*ae50*/  STL [R1+0x3b84], R0 ;  /* 0x003b840001007387 */ /* 0x0003e80000100800 */
[----:B------:R-:W-:Y:S04]  /*ae60*/  STL [R1+0x3b7c], R9 ;  /* 0x003b7c0901007387 */ /* 0x000fe80000100800 */
[----:B0-----:R-:W2:Y:S04]  /*ae70*/  LDL.LU.64 R32, [R1+0x288] ;  /* 0x0002880001207983 */ /* 0x001ea80000300a00 */
[----:B----4-:R-:W-:Y:S04]  /*ae80*/  STL [R1+0x3b80], R22 ;  /* 0x003b801601007387 */ /* 0x010fe80000100800 */
[----:B------:R-:W-:Y:S01]  /*ae90*/  STL [R1+0x3b74], R23 ;  /* 0x003b741701007387 */ /* 0x000fe20000100800 */
[----:B-1----:R-:W-:-:S03]  /*aea0*/  IMAD.MOV.U32 R0, RZ, RZ, R7 ;  /* 0x000000ffff007224 */ /* 0x002fc600078e0007 */
[----:B------:R-:W-:Y:S04]  /*aeb0*/  STL [R1+0x3b78], R36 ;  /* 0x003b782401007387 */ /* 0x000fe80000100800 */
[----:B------:R-:W-:Y:S04]  /*aec0*/  STL [R1+0x3b6c], R37 ;  /* 0x003b6c2501007387 */ /* 0x000fe80000100800 */
[----:B------:R-:W-:Y:S04]  /*aed0*/  STL [R1+0x3b70], R6 ;  /* 0x003b700601007387 */ /* 0x000fe80000100800 */
[----:B------:R-:W-:Y:S04]  /*aee0*/  STL [R1+0x3b68], R10 ;  /* 0x003b680a01007387 */ /* 0x000fe80000100800 */
[----:B------:R0:W-:Y:S04]  /*aef0*/  STL [R1+0x3b64], R0 ;  /* 0x003b640001007387 */ /* 0x0001e80000100800 */
[----:B------:R-:W-:Y:S04]  /*af00*/  STL [R1+0x3b5c], R11 ;  /* 0x003b5c0b01007387 */ /* 0x000fe80000100800 */
[----:B------:R-:W-:Y:S04]  /*af10*/  STL [R1+0x3b60], R24 ;  /* 0x003b601801007387 */ /* 0x000fe80000100800 */
[----:B------:R-:W-:Y:S04]  /*af20*/  STL [R1+0x3b54], R25 ;  /* 0x003b541901007387 */ /* 0x000fe80000100800 */
[----:B------:R-:W-:Y:S04]  /*af30*/  STL [R1+0x3b58], R38 ;  /* 0x003b582601007387 */ /* 0x000fe80000100800 */
[----:B------:R-:W3:Y:S01]  /*af40*/  LDL.LU.64 R20, [R1+0x428] ;  /* 0x0004280001147983 */ /* 0x000ee20000300a00 */
[----:B0-----:R-:W-:-:S03]  /*af50*/  IMAD.MOV.U32 R0, RZ, RZ, R57 ;  /* 0x000000ffff007224 */ /* 0x001fc600078e0039 */
[----:B------:R-:W4:Y:S04]  /*af60*/  LDL.LU.64 R6, [R1+0x430] ;  /* 0x0004300001067983 */ /* 0x000f280000300a00 */
[----:B------:R-:W-:Y:S04]  /*af70*/  STL [R1+0x3b4c], R39 ;  /* 0x003b4c2701007387 */ /* 0x000fe80000100800 */
[----:B------:R0:W-:Y:S04]  /*af80*/  STL [R1+0x3b50], R56 ;  /* 0x003b503801007387 */ /* 0x0001e80000100800 */
[----:B------:R1:W-:Y:S04]  /*af90*/  STL [R1+0x3b44], R0 ;  /* 0x003b440001007387 */ /* 0x0003e80000100800 */
[----:B------:R-:W-:Y:S04]  /*afa0*/  STL [R1+0x3b48], R12 ;  /* 0x003b480c01007387 */ /* 0x000fe80000100800 */
[----:B------:R-:W-:Y:S04]  /*afb0*/  STL [R1+0x3b3c], R13 ;  /* 0x003b3c0d01007387 */ /* 0x000fe80000100800 */
[----:B0-----:R-:W4:Y:S04]  /*afc0*/  LDL.LU.64 R56, [R1+0x438] ;  /* 0x0004380001387983 */ /* 0x001f280000300a00 */
[----:B------:R-:W-:Y:S04]  /*afd0*/  STL [R1+0x3b40], R26 ;  /* 0x003b401a01007387 */ /* 0x000fe80000100800 */
[----:B------:R-:W-:Y:S04]  /*afe0*/  STL [R1+0x3b34], R27 ;  /* 0x003b341b01007387 */ /* 0x000fe80000100800 */
[----:B------:R-:W-:Y:S04]  /*aff0*/  STL [R1+0x3b38], R40 ;  /* 0x003b382801007387 */ /* 0x000fe80000100800 */
[----:B------:R-:W4:Y:S04]  /*b000*/  LDL.LU.64 R36, [R1+0x440] ;  /* 0x0004400001247983 */ /* 0x000f280000300a00 */
[----:B------:R-:W-:Y:S04]  /*b010*/  STL [R1+0x3b2c], R41 ;  /* 0x003b2c2901007387 */ /* 0x000fe80000100800 */
[----:B--2---:R-:W-:Y:S01]  /*b020*/  STL [R1+0x3b30], R32 ;  /* 0x003b302001007387 */ /* 0x004fe20000100800 */
[----:B-1----:R-:W-:-:S03]  /*b030*/  IMAD.MOV.U32 R0, RZ, RZ, R33 ;  /* 0x000000ffff007224 */ /* 0x002fc600078e0021 */
[----:B------:R-:W2:Y:S04]  /*b040*/  LDL.LU.64 R8, [R1+0x448] ;  /* 0x0004480001087983 */ /* 0x000ea80000300a00 */
[----:B------:R-:W-:Y:S04]  /*b050*/  STL [R1+0x3b24], R0 ;  /* 0x003b240001007387 */ /* 0x000fe80000100800 */
[----:B------:R0:W-:Y:S04]  /*b060*/  STL [R1+0x3b28], R14 ;  /* 0x003b280e01007387 */ /* 0x0001e80000100800 */
[----:B------:R-:W2:Y:S04]  /*b070*/  LDL.LU.64 R22, [R1+0x450] ;  /* 0x0004500001167983 */ /* 0x000ea80000300a00 */
[----:B------:R1:W-:Y:S04]  /*b080*/  STL [R1+0x3b1c], R15 ;  /* 0x003b1c0f01007387 */ /* 0x0003e80000100800 */
[----:B------:R-:W-:Y:S01]  /*b090*/  STL [R1+0x3b20], R28 ;  /* 0x003b201c01007387 */ /* 0x000fe20000100800 */
[----:B0-----:R-:W0:Y:S03]  /*b0a0*/  LDC R14, c[0x0][0x3a8] ;  /* 0x0000ea00ff0e7b82 */ /* 0x001e260000000800 */
[----:B------:R-:W-:Y:S04]  /*b0b0*/  STL [R1+0x3b14], R29 ;  /* 0x003b141d01007387 */ /* 0x000fe80000100800 */
[----:B------:R-:W-:Y:S01]  /*b0c0*/  STL [R1+0x3b18], R42 ;  /* 0x003b182a01007387 */ /* 0x000fe20000100800 */
[----:B-1----:R-:W1:Y:S03]  /*b0d0*/  LDC R15, c[0x0][0x3a8] ;  /* 0x0000ea00ff0f7b82 */ /* 0x002e660000000800 */
[----:B------:R-:W-:Y:S04]  /*b0e0*/  STL [R1+0x3af4], R43 ;  /* 0x003af42b01007387 */ /* 0x000fe80000100800 */
[----:B------:R-:W2:Y:S04]  /*b0f0*/  LDL.LU.64 R34, [R1+0x458] ;  /* 0x0004580001227983 */ /* 0x000ea80000300a00 */
[----:B---3--:R3:W-:Y:S04]  /*b100*/  STL [R1+0x3afc], R20 ;  /* 0x003afc1401007387 */ /* 0x0087e80000100800 */
[----:B------:R-:W2:Y:S01]  /*b110*/  LDL.LU.64 R32, [R1+0x460] ;  /* 0x0004600001207983 */ /* 0x000ea20000300a00 */
[----:B------:R-:W-:-:S03]  /*b120*/  IMAD.MOV.U32 R0, RZ, RZ, R21 ;  /* 0x000000ffff007224 */ /* 0x000fc600078e0015 */
[----:B----4-:R-:W-:Y:S04]  /*b130*/  STL [R1+0x3b04], R6 ;  /* 0x003b040601007387 */ /* 0x010fe80000100800 */
[----:B------:R4:W-:Y:S04]  /*b140*/  STL [R1+0x3af8], R0 ;  /* 0x003af80001007387 */ /* 0x0009e80000100800 */
[----:B---3--:R-:W3:Y:S01]  /*b150*/  LDL.LU.64 R20, [R1+0x468] ;  /* 0x0004680001147983 */ /* 0x008ee20000300a00 */
[----:B----4-:R-:W-:-:S05]  /*b160*/  IMAD.MOV.U32 R0, RZ, RZ, R7 ;  /* 0x000000ffff007224 */ /* 0x010fca00078e0007 */
[----:B------:R4:W-:Y:S04]  /*b170*/  STL [R1+0x3b00], R0 ;  /* 0x003b000001007387 */ /* 0x0009e80000100800 */
[----:B------:R0:W-:Y:S01]  /*b180*/  STL [R1+0x3b0c], R56 ;  /* 0x003b0c3801007387 */ /* 0x0001e20000100800 */
[----:B----4-:R-:W-:-:S03]  /*b190*/  IMAD.MOV.U32 R0, RZ, RZ, R57 ;  /* 0x000000ffff007224 */ /* 0x010fc600078e0039 */
[----:B------:R-:W-:Y:S04]  /*b1a0*/  STL [R1+0x3b10], R44 ;  /* 0x003b102c01007387 */ /* 0x000fe80000100800 */
[----:B------:R4:W-:Y:S04]  /*b1b0*/  STL [R1+0x3b08], R0 ;  /* 0x003b080001007387 */ /* 0x0009e80000100800 */
[----:B------:R-:W3:Y:S04]  /*b1c0*/  LDL.LU.64 R6, [R1+0x470] ;  /* 0x0004700001067983 */ /* 0x000ee80000300a00 */
[----:B0-----:R-:W3:Y:S01]  /*b1d0*/  LDL.LU.64 R56, [R1+0x478] ;  /* 0x0004780001387983 */ /* 0x001ee20000300a00 */
[----:B----4-:R-:W-:-:S03]  /*b1e0*/  IMAD.MOV.U32 R0, RZ, RZ, R37 ;  /* 0x000000ffff007224 */ /* 0x010fc600078e0025 */
[----:B------:R-:W-:Y:S04]  /*b1f0*/  STL [R1+0x3ad4], R45 ;  /* 0x003ad42d01007387 */ /* 0x000fe80000100800 */
[----:B------:R-:W-:Y:S04]  /*b200*/  STL [R1+0x3adc], R36 ;  /* 0x003adc2401007387 */ /* 0x000fe80000100800 */
[----:B--2---:R-:W-:Y:S04]  /*b210*/  STL [R1+0x3ae4], R8 ;  /* 0x003ae40801007387 */ /* 0x004fe80000100800 */
[----:B------:R0:W-:Y:S02]  /*b220*/  STL [R1+0x3ad8], R0 ;  /* 0x003ad80001007387 */ /* 0x0001e40000100800 */
[----:B0-----:R-:W-:-:S02]  /*b230*/  IMAD.MOV.U32 R0, RZ, RZ, R9 ;  /* 0x000000ffff007224 */ /* 0x001fc400078e0009 */
[----:B------:R-:W-:Y:S04]  /*b240*/  STL [R1+0x3aec], R22 ;  /* 0x003aec1601007387 */ /* 0x000fe80000100800 */
[----:B------:R0:W-:Y:S04]  /*b250*/  STL [R1+0x3ae0], R0 ;  /* 0x003ae00001007387 */ /* 0x0001e80000100800 */
[----:B------:R-:W2:Y:S01]  /*b260*/  LDL.LU.64 R8, [R1+0x480] ;  /* 0x0004800001087983 */ /* 0x000ea20000300a00 */
[----:B0-----:R-:W-:-:S03]  /*b270*/  IMAD.MOV.U32 R0, RZ, RZ, R23 ;  /* 0x000000ffff007224 */ /* 0x001fc600078e0017 */
[----:B------:R-:W-:Y:S04]  /*b280*/  STL [R1+0x3af0], R46 ;  /* 0x003af02e01007387 */ /* 0x000fe80000100800 */
[----:B------:R0:W-:Y:S04]  /*b290*/  STL [R1+0x3ae8], R0 ;  /* 0x003ae80001007387 */ /* 0x0001e80000100800 */
[----:B------:R-:W-:Y:S04]  /*b2a0*/  STL [R1+0x3ab4], R47 ;  /* 0x003ab42f01007387 */ /* 0x000fe80000100800 */
[----:B------:R-:W4:Y:S01]  /*b2b0*/  LDL.LU.64 R22, [R1+0x488] ;  /* 0x0004880001167983 */ /* 0x000f220000300a00 */
[----:B0-----:R-:W-:-:S03]  /*b2c0*/  IMAD.MOV.U32 R0, RZ, RZ, R35 ;  /* 0x000000ffff007224 */ /* 0x001fc600078e0023 */
[----:B------:R0:W-:Y:S04]  /*b2d0*/  STL [R1+0x3abc], R34 ;  /* 0x003abc2201007387 */ /* 0x0001e80000100800 */
[----:B------:R-:W-:Y:S04]  /*b2e0*/  STL [R1+0x3ac4], R32 ;  /* 0x003ac42001007387 */ /* 0x000fe80000100800 */
[----:B------:R1:W-:Y:S04]  /*b2f0*/  STL [R1+0x3ab8], R0 ;  /* 0x003ab80001007387 */ /* 0x0003e80000100800 */
[----:B0-----:R-:W4:Y:S01]  /*b300*/  LDL.LU.64 R34, [R1+0x490] ;  /* 0x0004900001227983 */ /* 0x001f220000300a00 */
[----:B-1----:R-:W-:-:S05]  /*b310*/  IMAD.MOV.U32 R0, RZ, RZ, R33 ;  /* 0x000000ffff007224 */ /* 0x002fca00078e0021 */
[----:B------:R3:W-:Y:S04]  /*b320*/  STL [R1+0x3ac0], R0 ;  /* 0x003ac00001007387 */ /* 0x0007e80000100800 */
[----:B------:R-:W4:Y:S01]  /*b330*/  LDL.LU.64 R32, [R1+0x498] ;  /* 0x0004980001207983 */ /* 0x000f220000300a00 */
[----:B---3--:R-:W-:-:S03]  /*b340*/  IMAD.MOV.U32 R0, RZ, RZ, R21 ;  /* 0x000000ffff007224 */ /* 0x008fc600078e0015 */
[----:B------:R-:W-:Y:S04]  /*b350*/  STL [R1+0x3acc], R20 ;  /* 0x003acc1401007387 */ /* 0x000fe80000100800 */
[----:B------:R-:W-:Y:S04]  /*b360*/  STL [R1+0x3ad0], R48 ;  /* 0x003ad03001007387 */ /* 0x000fe80000100800 */
[----:B------:R0:W-:Y:S04]  /*b370*/  STL [R1+0x3ac8], R0 ;  /* 0x003ac80001007387 */ /* 0x0001e80000100800 */
[----:B------:R-:W-:Y:S04]  /*b380*/  STL [R1+0x3a94], R49 ;  /* 0x003a943101007387 */ /* 0x000fe80000100800 */
[----:B------:R1:W-:Y:S01]  /*b390*/  STL [R1+0x3a9c], R6 ;  /* 0x003a9c0601007387 */ /* 0x0003e20000100800 */
[----:B0-----:R-:W-:-:S03]  /*b3a0*/  IMAD.MOV.U32 R0, RZ, RZ, R7 ;  /* 0x000000ffff007224 */ /* 0x001fc600078e0007 */
[----:B------:R-:W3:Y:S04]  /*b3b0*/  LDL.LU.64 R36, [R1+0x4a8] ;  /* 0x0004a80001247983 */ /* 0x000ee80000300a00 */
[----:B------:R0:W-:Y:S04]  /*b3c0*/  STL [R1+0x3a98], R0 ;  /* 0x003a980001007387 */ /* 0x0001e80000100800 */
[----:B------:R0:W-:Y:S04]  /*b3d0*/  STL [R1+0x3aa4], R56 ;  /* 0x003aa43801007387 */ /* 0x0001e80000100800 */
[----:B------:R-:W3:Y:S04]  /*b3e0*/  LDL.LU.64 R20, [R1+0x4b0] ;  /* 0x0004b00001147983 */ /* 0x000ee80000300a00 */
[----:B-1----:R-:W3:Y:S01]  /*b3f0*/  LDL.LU.64 R6, [R1+0x4b8] ;  /* 0x0004b80001067983 */ /* 0x002ee20000300a00 */
[----:B0-----:R-:W-:-:S03]  /*b400*/  IMAD.MOV.U32 R0, RZ, RZ, R57 ;  /* 0x000000ffff007224 */ /* 0x001fc600078e0039 */
[----:B------:R-:W3:Y:S04]  /*b410*/  LDL.LU.64 R56, [R1+0x420] ;  /* 0x0004200001387983 */ /* 0x000ee80000300a00 */
[----:B------:R2:W-:Y:S02]  /*b420*/  STL [R1+0x3aa0], R0 ;  /* 0x003aa00001007387 */ /* 0x0005e40000100800 */
[----:B--2---:R-:W-:Y:S02]  /*b430*/  IMAD.MOV.U32 R0, RZ, RZ, R9 ;  /* 0x000000ffff007224 */ /* 0x004fe400078e0009 */
[----:B------:R-:W-:Y:S04]  /*b440*/  STL [R1+0x3aac], R8 ;  /* 0x003aac0801007387 */ /* 0x000fe80000100800 */
[----:B------:R-:W-:Y:S04]  /*b450*/  STL [R1+0x3ab0], R50 ;  /* 0x003ab03201007387 */ /* 0x000fe80000100800 */
[----:B------:R4:W-:Y:S04]  /*b460*/  STL [R1+0x3aa8], R0 ;  /* 0x003aa80001007387 */ /* 0x0009e80000100800 */
[----:B------:R-:W-:Y:S01]  /*b470*/  STL [R1+0x3a74], R51 ;  /* 0x003a743301007387 */ /* 0x000fe20000100800 */
[----:B----4-:R-:W-:-:S03]  /*b480*/  IMAD.MOV.U32 R0, RZ, RZ, R23 ;  /* 0x000000ffff007224 */ /* 0x010fc600078e0017 */
[----:B------:R0:W-:Y:S04]  /*b490*/  STL [R1+0x3a7c], R22 ;  /* 0x003a7c1601007387 */ /* 0x0001e80000100800 */
[----:B------:R-:W2:Y:S04]  /*b4a0*/  LDL.LU.64 R8, [R1+0x4c8] ;  /* 0x0004c80001087983 */ /* 0x000ea80000300a00 */
[----:B0-----:R-:W4:Y:S04]  /*b4b0*/  LDL.LU.64 R22, [R1+0x4c0] ;  /* 0x0004c00001167983 */ /* 0x001f280000300a00 */
[----:B------:R0:W-:Y:S04]  /*b4c0*/  STL [R1+0x3a78], R0 ;  /* 0x003a780001007387 */ /* 0x0001e80000100800 */
[----:B------:R1:W-:Y:S01]  /*b4d0*/  STL [R1+0x3a84], R34 ;  /* 0x003a842201007387 */ /* 0x0003e20000100800 */
[----:B0-----:R-:W-:-:S05]  /*b4e0*/  IMAD.MOV.U32 R0, RZ, RZ, R35 ;  /* 0x000000ffff007224 */ /* 0x001fca00078e0023 */
[----:B------:R0:W-:Y:S04]  /*b4f0*/  STL [R1+0x3a80], R0 ;  /* 0x003a800001007387 */ /* 0x0001e80000100800 */
[----:B------:R-:W-:Y:S04]  /*b500*/  STL [R1+0x3a8c], R32 ;  /* 0x003a8c2001007387 */ /* 0x000fe80000100800 */
[----:B-1----:R-:W2:Y:S01]  /*b510*/  LDL.LU.64 R34, [R1+0x4d0] ;  /* 0x0004d00001227983 */ /* 0x002ea20000300a00 */
[----:B0-----:R-:W-:-:S03]  /*b520*/  IMAD.MOV.U32 R0, RZ, RZ, R33 ;  /* 0x000000ffff007224 */ /* 0x001fc600078e0021 */
[----:B------:R-:W-:Y:S04]  /*b530*/  STL [R1+0x3a90], R52 ;  /* 0x003a903401007387 */ /* 0x000fe80000100800 */
[----:B------:R3:W-:Y:S04]  /*b540*/  STL [R1+0x3a88], R0 ;  /* 0x003a880001007387 */ /* 0x0007e80000100800 */
[----:B------:R-:W2:Y:S04]  /*b550*/  LDL.LU.64 R24, [R1+0x418] ;  /* 0x0004180001187983 */ /* 0x000ea80000300a00 */
[----:B------:R-:W-:Y:S01]  /*b560*/  STL [R1+0x17b0], R53 ;  /* 0x0017b03501007387 */ /* 0x000fe20000100800 */
[----:B---3--:R-:W-:-:S03]  /*b570*/  IMAD.MOV.U32 R0, RZ, RZ, R37 ;  /* 0x000000ffff007224 */ /* 0x008fc600078e0025 */
[----:B------:R-:W3:Y:S04]  /*b580*/  LDL.LU.64 R32, [R1+0x4d8] ;  /* 0x0004d80001207983 */ /* 0x000ee80000300a00 */
[----:B------:R-:W-:Y:S04]  /*b590*/  STL [R1+0x17b8], R36 ;  /* 0x0017b82401007387 */ /* 0x000fe80000100800 */
[----:B------:R0:W-:Y:S04]  /*b5a0*/  STL [R1+0x17b4], R0 ;  /* 0x0017b40001007387 */ /* 0x0001e80000100800 */
[----:B------:R-:W-:Y:S04]  /*b5b0*/  STL [R1+0x17c0], R20 ;  /* 0x0017c01401007387 */ /* 0x000fe80000100800 */
[----:B------:R-:W3:Y:S01]  /*b5c0*/  LDL.LU.64 R10, [R1+0x4e0] ;  /* 0x0004e000010a7983 */ /* 0x000ee20000300a00 */
[----:B0-----:R-:W-:-:S03]  /*b5d0*/  IMAD.MOV.U32 R0, RZ, RZ, R21 ;  /* 0x000000ffff007224 */ /* 0x001fc600078e0015 */
[----:B------:R-:W-:Y:S04]  /*b5e0*/  STL [R1+0x17c8], R6 ;  /* 0x0017c80601007387 */ /* 0x000fe80000100800 */
[----:B------:R0:W-:Y:S02]  /*b5f0*/  STL [R1+0x17bc], R0 ;  /* 0x0017bc0001007387 */ /* 0x0001e40000100800 */
[----:B0-----:R-:W-:Y:S02]  /*b600*/  IMAD.MOV.U32 R0, RZ, RZ, R7 ;  /* 0x000000ffff007224 */ /* 0x001fe400078e0007 */
[----:B------:R-:W3:Y:S04]  /*b610*/  LDL.LU.64 R6, [R1+0x4e8] ;  /* 0x0004e80001067983 */ /* 0x000ee80000300a00 */
[----:B------:R0:W-:Y:S04]  /*b620*/  STL [R1+0x17c4], R0 ;  /* 0x0017c40001007387 */ /* 0x0001e80000100800 */
[----:B------:R1:W-:Y:S04]  /*b630*/  STL [R1+0x377c], R56 ;  /* 0x00377c3801007387 */ /* 0x0003e80000100800 */
[----:B------:R-:W3:Y:S01]  /*b640*/  LDL.LU.64 R36, [R1+0x410] ;  /* 0x0004100001247983 */ /* 0x000ee20000300a00 */
[----:B0-----:R-:W-:-:S03]  /*b650*/  IMAD.MOV.U32 R0, RZ, RZ, R57 ;  /* 0x000000ffff007224 */ /* 0x001fc600078e0039 */
[----:B-1----:R-:W3:Y:S04]  /*b660*/  LDL.LU.64 R56, [R1+0x4f0] ;  /* 0x0004f00001387983 */ /* 0x002ee80000300a00 */
[----:B------:R-:W3:Y:S04]  /*b670*/  LDL.LU.64 R20, [R1+0x4f8] ;  /* 0x0004f80001147983 */ /* 0x000ee80000300a00 */
[----:B------:R4:W-:Y:S02]  /*b680*/  STL [R1+0x17cc], R0 ;  /* 0x0017cc0001007387 */ /* 0x0009e40000100800 */
[----:B----4-:R-:W-:-:S02]  /*b690*/  IMAD.MOV.U32 R0, RZ, RZ, R23 ;  /* 0x000000ffff007224 */ /* 0x010fc400078e0017 */
        /* <DEDUP_REMOVED lines=10> */
[----:B------:R-:W4:Y:S04]  /*b740*/  LDL.LU.64 R8, [R1+0x408] ;  /* 0x0004080001087983 */ /* 0x000f280000300a00 */
[----:B------:R-:W4:Y:S01]  /*b750*/  LDL.LU.64 R34, [R1+0x510] ;  /* 0x0005100001227983 */ /* 0x000f220000300a00 */
[----:B0-----:R-:W-:-:S03]  /*b760*/  IMAD.MOV.U32 R0, RZ, RZ, R25 ;  /* 0x000000ffff007224 */ /* 0x001fc600078e0019 */
[----:B---3--:R-:W-:Y:S04]  /*b770*/  STL [R1+0x37b4], R32 ;  /* 0x0037b42001007387 */ /* 0x008fe80000100800 */
[----:B------:R0:W-:Y:S04]  /*b780*/  STL [R1+0x37a8], R0 ;  /* 0x0037a80001007387 */ /* 0x0001e80000100800 */
[----:B------:R-:W-:Y:S01]  /*b790*/  STL [R1+0x37bc], R10 ;  /* 0x0037bc0a01007387 */ /* 0x000fe20000100800 */
[----:B0-----:R-:W-:-:S05]  /*b7a0*/  IMAD.MOV.U32 R0, RZ, RZ, R33 ;  /* 0x000000ffff007224 */ /* 0x001fca00078e0021 */
[----:B------:R0:W-:Y:S04]  /*b7b0*/  STL [R1+0x37b0], R0 ;  /* 0x0037b00001007387 */ /* 0x0001e80000100800 */
[----:B------:R-:W3:Y:S04]  /*b7c0*/  LDL.LU.64 R32, [R1+0x520] ;  /* 0x0005200001207983 */ /* 0x000ee80000300a00 */
[----:B------:R-:W3:Y:S01]  /*b7d0*/  LDL.LU.64 R24, [R1+0x518] ;  /* 0x0005180001187983 */ /* 0x000ee20000300a00 */
[----:B0-----:R-:W-:-:S05]  /*b7e0*/  IMAD.MOV.U32 R0, RZ, RZ, R11 ;  /* 0x000000ffff007224 */ /* 0x001fca00078e000b */
[----:B------:R0:W-:Y:S04]  /*b7f0*/  STL [R1+0x37b8], R0 ;  /* 0x0037b80001007387 */ /* 0x0001e80000100800 */
[----:B------:R1:W-:Y:S01]  /*b800*/  STL [R1+0x37c4], R6 ;  /* 0x0037c40601007387 */ /* 0x0003e20000100800 */
[----:B0-----:R-:W-:-:S05]  /*b810*/  IMAD.MOV.U32 R0, RZ, RZ, R7 ;  /* 0x000000ffff007224 */ /* 0x001fca00078e0007 */
[----:B------:R0:W-:Y:S04]  /*b820*/  STL [R1+0x37c0], R0 ;  /* 0x0037c00001007387 */ /* 0x0001e80000100800 */
[----:B------:R-:W-:Y:S04]  /*b830*/  STL [R1+0x37cc], R36 ;  /* 0x0037cc2401007387 */ /* 0x000fe80000100800 */
[----:B-1----:R-:W3:Y:S01]  /*b840*/  LDL.LU.64 R6, [R1+0x400] ;  /* 0x0004000001067983 */ /* 0x002ee20000300a00 */
        /* <DEDUP_REMOVED lines=9> */
[----:B--2---:R-:W-:Y:S04]  /*b8e0*/  STL [R1+0x37e4], R22 ;  /* 0x0037e41601007387 */ /* 0x004fe80000100800 */
[----:B------:R0:W-:Y:S04]  /*b8f0*/  STL [R1+0x37d8], R0 ;  /* 0x0037d80001007387 */ /* 0x0001e80000100800 */
[----:B-1----:R-:W2:Y:S01]  /*b900*/  LDL.LU.64 R20, [R1+0x538] ;  /* 0x0005380001147983 */ /* 0x002ea20000300a00 */
[----:B0-----:R-:W-:-:S03]  /*b910*/  IMAD.MOV.U32 R0, RZ, RZ, R23 ;  /* 0x000000ffff007224 */ /* 0x001fc600078e0017 */
[----:B----4-:R-:W-:Y:S04]  /*b920*/  STL [R1+0x37ec], R8 ;  /* 0x0037ec0801007387 */ /* 0x010fe80000100800 */
[----:B------:R0:W-:Y:S04]  /*b930*/  STL [R1+0x37e0], R0 ;  /* 0x0037e00001007387 */ /* 0x0001e80000100800 */
[----:B------:R-:W4:Y:S01]  /*b940*/  LDL.LU.64 R36, [R1+0x4a0] ;  /* 0x0004a00001247983 */ /* 0x000f220000300a00 */
[----:B0-----:R-:W-:-:S05]  /*b950*/  IMAD.MOV.U32 R0, RZ, RZ, R9 ;  /* 0x000000ffff007224 */ /* 0x001fca00078e0009 */
[----:B------:R0:W-:Y:S04]  /*b960*/  STL [R1+0x37e8], R0 ;  /* 0x0037e80001007387 */ /* 0x0001e80000100800 */
[----:B------:R1:W-:Y:S04]  /*b970*/  STL [R1+0x37f4], R34 ;  /* 0x0037f42201007387 */ /* 0x0003e80000100800 */
[----:B------:R-:W4:Y:S04]  /*b980*/  LDL.LU.64 R22, [R1+0x548] ;  /* 0x0005480001167983 */ /* 0x000f280000300a00 */
[----:B------:R-:W4:Y:S01]  /*b990*/  LDL.LU.64 R8, [R1+0x550] ;  /* 0x0005500001087983 */ /* 0x000f220000300a00 */
[----:B0-----:R-:W-:-:S03]  /*b9a0*/  IMAD.MOV.U32 R0, RZ, RZ, R35 ;  /* 0x000000ffff007224 */ /* 0x001fc600078e0023 */
[----:B-1----:R-:W4:Y:S04]  /*b9b0*/  LDL.LU.64 R34, [R1+0x558] ;  /* 0x0005580001227983 */ /* 0x002f280000300a00 */
[----:B------:R0:W-:Y:S04]  /*b9c0*/  STL [R1+0x37f0], R0 ;  /* 0x0037f00001007387 */ /* 0x0001e80000100800 */
[----:B---3--:R-:W-:Y:S01]  /*b9d0*/  STL [R1+0x37fc], R24 ;  /* 0x0037fc1801007387 */ /* 0x008fe20000100800 */
[----:B0-----:R-:W-:-:S03]  /*b9e0*/  IMAD.MOV.U32 R0, RZ, RZ, R25 ;  /* 0x000000ffff007224 */ /* 0x001fc600078e0019 */
[----:B------:R-:W-:Y:S04]  /*b9f0*/  STL [R1+0x3804], R32 ;  /* 0x0038042001007387 */ /* 0x000fe80000100800 */
[----:B------:R0:W-:Y:S02]  /*ba00*/  STL [R1+0x37f8], R0 ;  /* 0x0037f80001007387 */ /* 0x0001e40000100800 */
[----:B0-----:R-:W-:Y:S02]  /*ba10*/  IMAD.MOV.U32 R0, RZ, RZ, R33 ;  /* 0x000000ffff007224 */ /* 0x001fe400078e0021 */
[----:B------:R-:W-:Y:S04]  /*ba20*/  STL [R1+0x380c], R6 ;  /* 0x00380c0601007387 */ /* 0x000fe80000100800 */
[----:B------:R0:W-:Y:S04]  /*ba30*/  STL [R1+0x3800], R0 ;  /* 0x0038000001007387 */ /* 0x0001e80000100800 */
[----:B------:R-:W3:Y:S01]  /*ba40*/  LDL.LU.64 R32, [R1+0x560] ;  /* 0x0005600001207983 */ /* 0x000ee20000300a00 */
[----:B0-----:R-:W-:-:S03]  /*ba50*/  IMAD.MOV.U32 R0, RZ, RZ, R7 ;  /* 0x000000ffff007224 */ /* 0x001fc600078e0007 */
[----:B------:R-:W3:Y:S04]  /*ba60*/  LDL.LU.64 R6, [R1+0x3f8] ;  /* 0x0003f80001067983 */ /* 0x000ee80000300a00 */
[----:B------:R0:W-:Y:S04]  /*ba70*/  STL [R1+0x3808], R0 ;  /* 0x0038080001007387 */ /* 0x0001e80000100800 */
[----:B------:R1:W-:Y:S01]  /*ba80*/  STL [R1+0x3814], R56 ;  /* 0x0038143801007387 */ /* 0x0003e20000100800 */
[----:B0-----:R-:W-:-:S05]  /*ba90*/  IMAD.MOV.U32 R0, RZ, RZ, R57 ;  /* 0x000000ffff007224 */ /* 0x001fca00078e0039 */
[----:B------:R0:W-:Y:S01]  /*baa0*/  STL [R1+0x3810], R0 ;  /* 0x0038100001007387 */ /* 0x0001e20000100800 */
[----:B-1----:R-:W-:Y:S02]  /*bab0*/  IMAD.MOV.U32 R56, RZ, RZ, R58 ;  /* 0x000000ffff387224 */ /* 0x002fe400078e003a */
[----:B------:R-:W-:Y:S01]  /*bac0*/  IMAD.MOV.U32 R57, RZ, RZ, R59 ;  /* 0x000000ffff397224 */ /* 0x000fe200078e003b */
[----:B------:R-:W-:Y:S01]  /*bad0*/  STL [R1+0x381c], R10 ;  /* 0x00381c0a01007387 */ /* 0x000fe20000100800 */
[----:B------:R-:W-:Y:S02]  /*bae0*/  IMAD.MOV.U32 R58, RZ, RZ, R60 ;  /* 0x000000ffff3a7224 */ /* 0x000fe400078e003c */
[----:B------:R-:W-:Y:S02]  /*baf0*/  IMAD.MOV.U32 R59, RZ, RZ, R61 ;  /* 0x000000ffff3b7224 */ /* 0x000fe400078e003d */
[----:B------:R-:W-:Y:S02]  /*bb00*/  IMAD.MOV.U32 R60, RZ, RZ, R2 ;  /* 0x000000ffff3c7224 */ /* 0x000fe400078e0002 */
[----:B------:R-:W-:-:S02]  /*bb10*/  IMAD.MOV.U32 R61, RZ, RZ, R3 ;  /* 0x000000ffff3d7224 */ /* 0x000fc400078e0003 */
[----:B------:R-:W3:Y:S01]  /*bb20*/  LDL.LU.64 R2, [R1+0x568] ;  /* 0x0005680001027983 */ /* 0x000ee20000300a00 */
[----:B0-----:R-:W-:-:S03]  /*bb30*/  IMAD.MOV.U32 R0, RZ, RZ, R11 ;  /* 0x000000ffff007224 */ /* 0x001fc600078e000b */
[----:B--2---:R-:W-:Y:S04]  /*bb40*/  STL [R1+0x3824], R20 ;  /* 0x0038241401007387 */ /* 0x004fe80000100800 */
[----:B------:R0:W-:Y:S04]  /*bb50*/  STL [R1+0x3818], R0 ;  /* 0x0038180001007387 */ /* 0x0001e80000100800 */
[----:B------:R-:W2:Y:S01]  /*bb60*/  LDL.LU.64 R24, [R1+0x570] ;  /* 0x0005700001187983 */ /* 0x000ea20000300a00 */
[----:B0-----:R-:W-:-:S03]  /*bb70*/  IMAD.MOV.U32 R0, RZ, RZ, R21 ;  /* 0x000000ffff007224 */ /* 0x001fc600078e0015 */
[----:B------:R-:W2:Y:S04]  /*bb80*/  LDL.LU.64 R20, [R1+0x3f0] ;  /* 0x0003f00001147983 */ /* 0x000ea80000300a00 */
[----:B------:R0:W-:Y:S04]  /*bb90*/  STL [R1+0x3820], R0 ;  /* 0x0038200001007387 */ /* 0x0001e80000100800 */
[----:B----4-:R-:W-:Y:S01]  /*bba0*/  STL [R1+0x382c], R36 ;  /* 0x00382c2401007387 */ /* 0x010fe20000100800 */
[----:B0-----:R-:W-:-:S05]  /*bbb0*/  IMAD.MOV.U32 R0, RZ, RZ, R37 ;  /* 0x000000ffff007224 */ /* 0x001fca00078e0025 */
[----:B------:R0:W-:Y:S04]  /*bbc0*/  STL [R1+0x3828], R0 ;  /* 0x0038280001007387 */ /* 0x0001e80000100800 */
[----:B------:R-:W-:Y:S04]  /*bbd0*/  STL [R1+0x3834], R22 ;  /* 0x0038341601007387 */ /* 0x000fe80000100800 */
[----:B------:R-:W4:Y:S01]  /*bbe0*/  LDL.LU.64 R10, [R1+0x580] ;  /* 0x00058000010a7983 */ /* 0x000f220000300a00 */
[----:B0-----:R-:W-:-:S03]  /*bbf0*/  IMAD.MOV.U32 R0, RZ, RZ, R23 ;  /* 0x000000ffff007224 */ /* 0x001fc600078e0017 */
[----:B------:R-:W-:Y:S04]  /*bc00*/  STL [R1+0x383c], R8 ;  /* 0x00383c0801007387 */ /* 0x000fe80000100800 */
        /* <DEDUP_REMOVED lines=19> */
[----:B--2---:R-:W-:Y:S04]  /*bd40*/  STL [R1+0x3864], R24 ;  /* 0x0038641801007387 */ /* 0x004fe80000100800 */
[----:B------:R0:W-:Y:S04]  /*bd50*/  STL [R1+0x3858], R0 ;  /* 0x0038580001007387 */ /* 0x0001e80000100800 */
[----:B------:R-:W2:Y:S04]  /*bd60*/  LDL.LU.64 R32, [R1+0x5b0] ;  /* 0x0005b00001207983 */ /* 0x000ea80000300a00 */
[----:B------:R-:W2:Y:S01]  /*bd70*/  LDL.LU.64 R2, [R1+0x3e0] ;  /* 0x0003e00001027983 */ /* 0x000ea20000300a00 */
[----:B0-----:R-:W-:-:S03]  /*bd80*/  IMAD.MOV.U32 R0, RZ, RZ, R25 ;  /* 0x000000ffff007224 */ /* 0x001fc600078e0019 */
[----:B------:R-:W-:Y:S04]  /*bd90*/  STL [R1+0x386c], R20 ;  /* 0x00386c1401007387 */ /* 0x000fe80000100800 */
[----:B------:R0:W-:Y:S02]  /*bda0*/  STL [R1+0x3860], R0 ;  /* 0x0038600001007387 */ /* 0x0001e40000100800 */
[----:B0-----:R-:W-:Y:S02]  /*bdb0*/  IMAD.MOV.U32 R0, RZ, RZ, R21 ;  /* 0x000000ffff007224 */ /* 0x001fe400078e0015 */
[----:B----4-:R-:W-:Y:S04]  /*bdc0*/  STL [R1+0x3874], R10 ;  /* 0x0038740a01007387 */ /* 0x010fe80000100800 */
[----:B------:R0:W-:Y:S04]  /*bdd0*/  STL [R1+0x3868], R0 ;  /* 0x0038680001007387 */ /* 0x0001e80000100800 */
[----:B------:R-:W4:Y:S04]  /*bde0*/  LDL.LU.64 R20, [R1+0x5c0] ;  /* 0x0005c00001147983 */ /* 0x000f280000300a00 */
[----:B------:R-:W4:Y:S01]  /*bdf0*/  LDL.LU.64 R24, [R1+0x5b8] ;  /* 0x0005b80001187983 */ /* 0x000f220000300a00 */
[----:B0-----:R-:W-:-:S05]  /*be00*/  IMAD.MOV.U32 R0, RZ, RZ, R11 ;  /* 0x000000ffff007224 */ /* 0x001fca00078e000b */
[----:B------:R0:W-:Y:S04]  /*be10*/  STL [R1+0x3870], R0 ;  /* 0x0038700001007387 */ /* 0x0001e80000100800 */
[----:B------:R-:W-:Y:S01]  /*be20*/  STL [R1+0x387c], R36 ;  /* 0x00387c2401007387 */ /* 0x000fe20000100800 */
        /* <DEDUP_REMOVED lines=10> */
[----:B------:R-:W-:Y:S04]  /*bed0*/  STL [R1+0x3894], R34 ;  /* 0x0038942201007387 */ /* 0x000fe80000100800 */
[----:B------:R-:W4:Y:S01]  /*bee0*/  LDL.LU.64 R22, [R1+0x5d0] ;  /* 0x0005d00001167983 */ /* 0x000f220000300a00 */
[----:B0-----:R-:W-:-:S03]  /*bef0*/  IMAD.MOV.U32 R0, RZ, RZ, R35 ;  /* 0x000000ffff007224 */ /* 0x001fc600078e0023 */
[----:B---3--:R-:W-:Y:S04]  /*bf00*/  STL [R1+0x389c], R6 ;  /* 0x00389c0601007387 */ /* 0x008fe80000100800 */
[----:B------:R0:W-:Y:S04]  /*bf10*/  STL [R1+0x3890], R0 ;  /* 0x0038900001007387 */ /* 0x0001e80000100800 */
[----:B------:R-:W3:Y:S01]  /*bf20*/  LDL.LU.64 R8, [R1+0x5d8] ;  /* 0x0005d80001087983 */ /* 0x000ee20000300a00 */
[----:B0-----:R-:W-:-:S03]  /*bf30*/  IMAD.MOV.U32 R0, RZ, RZ, R7 ;  /* 0x000000ffff007224 */ /* 0x001fc600078e0007 */
[----:B--2---:R-:W-:Y:S04]  /*bf40*/  STL [R1+0x38a4], R32 ;  /* 0x0038a42001007387 */ /* 0x004fe80000100800 */
[----:B------:R0:W-:Y:S04]  /*bf50*/  STL [R1+0x3898], R0 ;  /* 0x0038980001007387 */ /* 0x0001e80000100800 */
[----:B------:R-:W2:Y:S01]  /*bf60*/  LDL.LU.64 R6, [R1+0x5e0] ;  /* 0x0005e00001067983 */ /* 0x000ea20000300a00 */
[----:B0-----:R-:W-:-:S05]  /*bf70*/  IMAD.MOV.U32 R0, RZ, RZ, R33 ;  /* 0x000000ffff007224 */ /* 0x001fca00078e0021 */
[----:B------:R0:W-:Y:S04]  /*bf80*/  STL [R1+0x38a0], R0 ;  /* 0x0038a00001007387 */ /* 0x0001e80000100800 */
[----:B------:R1:W-:Y:S04]  /*bf90*/  STL [R1+0x38ac], R2 ;  /* 0x0038ac0201007387 */ /* 0x0003e80000100800 */
[----:B------:R-:W2:Y:S01]  /*bfa0*/  LDL.LU.64 R34, [R1+0x3d8] ;  /* 0x0003d80001227983 */ /* 0x000ea20000300a00 */
[----:B------:R-:W-:Y:S02]  /*bfb0*/  IMAD.MOV.U32 R32, RZ, RZ, R18 ;  /* 0x000000ffff207224 */ /* 0x000fe400078e0012 */
[----:B------:R-:W-:-:S02]  /*bfc0*/  IMAD.MOV.U32 R33, RZ, RZ, R19 ;  /* 0x000000ffff217224 */ /* 0x000fc400078e0013 */
[----:B0-----:R-:W-:Y:S01]  /*bfd0*/  IMAD.MOV.U32 R0, RZ, RZ, R3 ;  /* 0x000000ffff007224 */ /* 0x001fe200078e0003 */
[----:B------:R-:W2:Y:S04]  /*bfe0*/  LDL.LU.64 R18, [R1+0x5f0] ;  /* 0x0005f00001127983 */ /* 0x000ea80000300a00 */
[----:B-1----:R-:W2:Y:S04]  /*bff0*/  LDL.LU.64 R2, [R1+0x5f8] ;  /* 0x0005f80001027983 */ /* 0x002ea80000300a00 */
[----:B------:R0:W-:Y:S04]  /*c000*/  STL [R1+0x38a8], R0 ;  /* 0x0038a80001007387 */ /* 0x0001e80000100800 */
[----:B----4-:R-:W-:Y:S01]  /*c010*/  STL [R1+0x38b4], R24 ;  /* 0x0038b41801007387 */ /* 0x010fe20000100800 */
[----:B0-----:R-:W-:-:S03]  /*c020*/  IMAD.MOV.U32 R0, RZ, RZ, R25 ;  /* 0x000000ffff007224 */ /* 0x001fc600078e0019 */
[----:B------:R-:W-:Y:S04]  /*c030*/  STL [R1+0x38bc], R20 ;  /* 0x0038bc1401007387 */ /* 0x000fe80000100800 */
[----:B------:R0:W-:Y:S02]  /*c040*/  STL [R1+0x38b0], R0 ;  /* 0x0038b00001007387 */ /* 0x0001e40000100800 */
[----:B0-----:R-:W-:Y:S02]  /*c050*/  IMAD.MOV.U32 R0, RZ, RZ, R21 ;  /* 0x000000ffff007224 */ /* 0x001fe400078e0015 */
[----:B------:R-:W-:Y:S04]  /*c060*/  STL [R1+0x38c4], R10 ;  /* 0x0038c40a01007387 */ /* 0x000fe80000100800 */
[----:B------:R0:W-:Y:S04]  /*c070*/  STL [R1+0x38b8], R0 ;  /* 0x0038b80001007387 */ /* 0x0001e80000100800 */
[----:B------:R-:W4:Y:S01]  /*c080*/  LDL.LU.64 R20, [R1+0x540] ;  /* 0x0005400001147983 */ /* 0x000f220000300a00 */
[----:B0-----:R-:W-:-:S03]  /*c090*/  IMAD.MOV.U32 R0, RZ, RZ, R11 ;  /* 0x000000ffff007224 */ /* 0x001fc600078e000b */
[----:B------:R-:W4:Y:S04]  /*c0a0*/  LDL.LU.64 R10, [R1+0x600] ;  /* 0x00060000010a7983 */ /* 0x000f280000300a00 */
[----:B------:R0:W-:Y:S04]  /*c0b0*/  STL [R1+0x38c0], R0 ;  /* 0x0038c00001007387 */ /* 0x0001e80000100800 */
[----:B------:R1:W-:Y:S01]  /*c0c0*/  STL [R1+0x38cc], R36 ;  /* 0x0038cc2401007387 */ /* 0x0003e20000100800 */
[----:B0-----:R-:W-:-:S05]  /*c0d0*/  IMAD.MOV.U32 R0, RZ, RZ, R37 ;  /* 0x000000ffff007224 */ /* 0x001fca00078e0025 */
[----:B------:R0:W-:Y:S04]  /*c0e0*/  STL [R1+0x38c8], R0 ;  /* 0x0038c80001007387 */ /* 0x0001e80000100800 */
[----:B------:R3:W-:Y:S04]  /*c0f0*/  STL [R1+0x38d4], R22 ;  /* 0x0038d41601007387 */ /* 0x0007e80000100800 */
[----:B-1----:R-:W4:Y:S01]  /*c100*/  LDL.LU.64 R36, [R1+0x608] ;  /* 0x0006080001247983 */ /* 0x002f220000300a00 */
[----:B0-----:R-:W-:-:S03]  /*c110*/  IMAD.MOV.U32 R0, RZ, RZ, R23 ;  /* 0x000000ffff007224 */ /* 0x001fc600078e0017 */
[----:B---3--:R-:W-:Y:S04]  /*c120*/  STL [R1+0x38dc], R8 ;  /* 0x0038dc0801007387 */ /* 0x008fe80000100800 */
[----:B------:R0:W-:Y:S04]  /*c130*/  STL [R1+0x38d0], R0 ;  /* 0x0038d00001007387 */ /* 0x0001e80000100800 */
[----:B------:R-:W3:Y:S04]  /*c140*/  LDL.LU.64 R24, [R1+0x610] ;  /* 0x0006100001187983 */ /* 0x000ee80000300a00 */
[----:B------:R-:W3:Y:S01]  /*c150*/  LDL.LU.64 R22, [R1+0x618] ;  /* 0x0006180001167983 */ /* 0x000ee20000300a00 */
[----:B0-----:R-:W-:-:S05]  /*c160*/  IMAD.MOV.U32 R0, RZ, RZ, R9 ;  /* 0x000000ffff007224 */ /* 0x001fca00078e0009 */
[----:B------:R2:W-:Y:S02]  /*c170*/  STL [R1+0x38d8], R0 ;  /* 0x0038d80001007387 */ /* 0x0005e40000100800 */
[----:B--2---:R-:W-:Y:S02]  /*c180*/  IMAD.MOV.U32 R0, RZ, RZ, R7 ;  /* 0x000000ffff007224 */ /* 0x004fe400078e0007 */
[----:B------:R0:W-:Y:S04]  /*c190*/  STL [R1+0x38e4], R6 ;  /* 0x0038e40601007387 */ /* 0x0001e80000100800 */
[----:B------:R1:W-:Y:S04]  /*c1a0*/  STL [R1+0x38e0], R0 ;  /* 0x0038e00001007387 */ /* 0x0003e80000100800 */
[----:B------:R-:W-:Y:S04]  /*c1b0*/  STL [R1+0x38ec], R34 ;  /* 0x0038ec2201007387 */ /* 0x000fe80000100800 */
[----:B0-----:R-:W2:Y:S01]  /*c1c0*/  LDL.LU.64 R6, [R1+0x3d0] ;  /* 0x0003d00001067983 */ /* 0x001ea20000300a00 */
[----:B-1----:R-:W-:-:S03]  /*c1d0*/  IMAD.MOV.U32 R0, RZ, RZ, R35 ;  /* 0x000000ffff007224 */ /* 0x002fc600078e0023 */
[----:B------:R-:W-:Y:S04]  /*c1e0*/  STL [R1+0x38f4], R18 ;  /* 0x0038f41201007387 */ /* 0x000fe80000100800 */
        /* <DEDUP_REMOVED lines=11> */
[----:B------:R4:W-:Y:S02]  /*c2a0*/  STL [R1+0x38f8], R0 ;  /* 0x0038f80001007387 */ /* 0x0009e40000100800 */
[----:B----4-:R-:W-:-:S02]  /*c2b0*/  IMAD.MOV.U32 R0, RZ, RZ, R11 ;  /* 0x000000ffff007224 */ /* 0x010fc400078e000b */
[----:B------:R-:W-:Y:S04]  /*c2c0*/  STL [R1+0x3904], R10 ;  /* 0x0039040a01007387 */ /* 0x000fe80000100800 */
[----:B------:R-:W-:Y:S04]  /*c2d0*/  STL [R1+0x390c], R20 ;  /* 0x00390c1401007387 */ /* 0x000fe80000100800 */
[----:B------:R0:W-:Y:S02]  /*c2e0*/  STL [R1+0x3900], R0 ;  /* 0x0039000001007387 */ /* 0x0001e40000100800 */
[----:B0-----:R-:W-:-:S02]  /*c2f0*/  IMAD.MOV.U32 R0, RZ, RZ, R21 ;  /* 0x000000ffff007224 */ /* 0x001fc400078e0015 */
[----:B------:R-:W-:Y:S04]  /*c300*/  STL [R1+0x3914], R36 ;  /* 0x0039142401007387 */ /* 0x000fe80000100800 */
[----:B------:R0:W-:Y:S04]  /*c310*/  STL [R1+0x3908], R0 ;  /* 0x0039080001007387 */ /* 0x0001e80000100800 */
[----:B------:R-:W4:Y:S01]  /*c320*/  LDL.LU.64 R20, [R1+0x640] ;  /* 0x0006400001147983 */ /* 0x000f220000300a00 */
[----:B0-----:R-:W-:-:S03]  /*c330*/  IMAD.MOV.U32 R0, RZ, RZ, R37 ;  /* 0x000000ffff007224 */ /* 0x001fc600078e0025 */
[----:B---3--:R-:W-:Y:S04]  /*c340*/  STL [R1+0x391c], R24 ;  /* 0x00391c1801007387 */ /* 0x008fe80000100800 */
[----:B------:R0:W-:Y:S04]  /*c350*/  STL [R1+0x3910], R0 ;  /* 0x0039100001007387 */ /* 0x0001e80000100800 */
[----:B------:R-:W3:Y:S04]  /*c360*/  LDL.LU.64 R10, [R1+0x648] ;  /* 0x00064800010a7983 */ /* 0x000ee80000300a00 */
[----:B------:R-:W3:Y:S01]  /*c370*/  LDL.LU.64 R36, [R1+0x650] ;  /* 0x0006500001247983 */ /* 0x000ee20000300a00 */
[----:B0-----:R-:W-:-:S03]  /*c380*/  IMAD.MOV.U32 R0, RZ, RZ, R25 ;  /* 0x000000ffff007224 */ /* 0x001fc600078e0019 */
[----:B------:R-:W-:Y:S04]  /*c390*/  STL [R1+0x3924], R22 ;  /* 0x0039241601007387 */ /* 0x000fe80000100800 */
[----:B------:R0:W-:Y:S02]  /*c3a0*/  STL [R1+0x3918], R0 ;  /* 0x0039180001007387 */ /* 0x0001e40000100800 */
[----:B0-----:R-:W-:Y:S02]  /*c3b0*/  IMAD.MOV.U32 R0, RZ, RZ, R23 ;  /* 0x000000ffff007224 */ /* 0x001fe400078e0017 */
[----:B--2---:R-:W-:Y:S04]  /*c3c0*/  STL [R1+0x392c], R6 ;  /* 0x00392c0601007387 */ /* 0x004fe80000100800 */
[----:B------:R0:W-:Y:S04]  /*c3d0*/  STL [R1+0x3920], R0 ;  /* 0x0039200001007387 */ /* 0x0001e80000100800 */
[----:B------:R-:W2:Y:S01]  /*c3e0*/  LDL.LU.64 R22, [R1+0x3c8] ;  /* 0x0003c80001167983 */ /* 0x000ea20000300a00 */
[----:B0-----:R-:W-:-:S03]  /*c3f0*/  IMAD.MOV.U32 R0, RZ, RZ, R7 ;  /* 0x000000ffff007224 */ /* 0x001fc600078e0007 */
[----:B------:R-:W2:Y:S04]  /*c400*/  LDL.LU.64 R6, [R1+0x658] ;  /* 0x0006580001067983 */ /* 0x000ea80000300a00 */
        /* <DEDUP_REMOVED lines=8> */
[----:B------:R0:W-:Y:S02]  /*c490*/  STL [R1+0x3938], R0 ;  /* 0x0039380001007387 */ /* 0x0001e40000100800 */
[----:B0-----:R-:W-:Y:S02]  /*c4a0*/  IMAD.MOV.U32 R0, RZ, RZ, R5 ;  /* 0x000000ffff007224 */ /* 0x001fe400078e0005 */
[----:B------:R-:W2:Y:S04]  /*c4b0*/  LDL.LU.64 R4, [R1+0x668] ;  /* 0x0006680001047983 */ /* 0x000ea80000300a00 */
[----:B------:R0:W-:Y:S04]  /*c4c0*/  STL [R1+0x3940], R0 ;  /* 0x0039400001007387 */ /* 0x0001e80000100800 */
[----:B------:R1:W-:Y:S01]  /*c4d0*/  STL [R1+0x394c], R2 ;  /* 0x00394c0201007387 */ /* 0x0003e20000100800 */
[----:B0-----:R-:W-:-:S03]  /*c4e0*/  IMAD.MOV.U32 R0, RZ, RZ, R3 ;  /* 0x000000ffff007224 */ /* 0x001fc600078e0003 */
[----:B-1----:R-:W2:Y:S04]  /*c4f0*/  LDL.LU.64 R2, [R1+0x5a8] ;  /* 0x0005a80001027983 */ /* 0x002ea80000300a00 */
[----:B------:R0:W-:Y:S04]  /*c500*/  STL [R1+0x3948], R0 ;  /* 0x0039480001007387 */ /* 0x0001e80000100800 */
[----:B----4-:R1:W-:Y:S04]  /*c510*/  STL [R1+0x3954], R20 ;  /* 0x0039541401007387 */ /* 0x0103e80000100800 */
[----:B------:R-:W4:Y:S01]  /*c520*/  LDL.LU.64 R34, [R1+0x670] ;  /* 0x0006700001227983 */ /* 0x000f220000300a00 */
[----:B0-----:R-:W-:-:S05]  /*c530*/  IMAD.MOV.U32 R0, RZ, RZ, R21 ;  /* 0x000000ffff007224 */ /* 0x001fca00078e0015 */
[----:B------:R0:W-:Y:S04]  /*c540*/  STL [R1+0x3950], R0 ;  /* 0x0039500001007387 */ /* 0x0001e80000100800 */
[----:B---3--:R-:W-:Y:S04]  /*c550*/  STL [R1+0x395c], R10 ;  /* 0x00395c0a01007387 */ /* 0x008fe80000100800 */
[----:B-1----:R-:W3:Y:S01]  /*c560*/  LDL.LU.64 R20, [R1+0x678] ;  /* 0x0006780001147983 */ /* 0x002ee20000300a00 */
[----:B0-----:R-:W-:-:S03]  /*c570*/  IMAD.MOV.U32 R0, RZ, RZ, R11 ;  /* 0x000000ffff007224 */ /* 0x001fc600078e000b */
[----:B------:R-:W-:Y:S04]  /*c580*/  STL [R1+0x3964], R36 ;  /* 0x0039642401007387 */ /* 0x000fe80000100800 */
[----:B------:R0:W-:Y:S04]  /*c590*/  STL [R1+0x3958], R0 ;  /* 0x0039580001007387 */ /* 0x0001e80000100800 */
[----:B------:R-:W3:Y:S01]  /*c5a0*/  LDL.LU.64 R38, [R1+0x680] ;  /* 0x0006800001267983 */ /* 0x000ee20000300a00 */
[----:B0-----:R-:W-:-:S05]  /*c5b0*/  IMAD.MOV.U32 R0, RZ, RZ, R37 ;  /* 0x000000ffff007224 */ /* 0x001fca00078e0025 */
[----:B------:R2:W-:Y:S02]  /*c5c0*/  STL [R1+0x3960], R0 ;  /* 0x0039600001007387 */ /* 0x0005e40000100800 */
[----:B--2---:R-:W-:Y:S02]  /*c5d0*/  IMAD.MOV.U32 R0, RZ, RZ, R23 ;  /* 0x000000ffff007224 */ /* 0x004fe400078e0017 */
[----:B------:R-:W-:Y:S04]  /*c5e0*/  STL [R1+0x396c], R22 ;  /* 0x00396c1601007387 */ /* 0x000fe80000100800 */
[----:B------:R-:W-:Y:S04]  /*c5f0*/  STL [R1+0x3974], R6 ;  /* 0x0039740601007387 */ /* 0x000fe80000100800 */
[----:B------:R0:W-:Y:S04]  /*c600*/  STL [R1+0x3968], R0 ;  /* 0x0039680001007387 */ /* 0x0001e80000100800 */
[----:B------:R-:W2:Y:S01]  /*c610*/  LDL.LU.64 R24, [R1+0x3c0] ;  /* 0x0003c00001187983 */ /* 0x000ea20000300a00 */
[----:B0-----:R-:W-:-:S05]  /*c620*/  IMAD.MOV.U32 R0, RZ, RZ, R7 ;  /* 0x000000ffff007224 */ /* 0x001fca00078e0007 */
[----:B------:R0:W-:Y:S04]  /*c630*/  STL [R1+0x3970], R0 ;  /* 0x0039700001007387 */ /* 0x0001e80000100800 */
[----:B------:R-:W2:Y:S04]  /*c640*/  LDL.LU.64 R10, [R1+0x688] ;  /* 0x00068800010a7983 */ /* 0x000ea80000300a00 */
[----:B------:R-:W-:Y:S01]  /*c650*/  STL [R1+0x397c], R8 ;  /* 0x00397c0801007387 */ /* 0x000fe20000100800 */
[----:B0-----:R-:W-:-:S03]  /*c660*/  IMAD.MOV.U32 R0, RZ, RZ, R9 ;  /* 0x000000ffff007224 */ /* 0x001fc600078e0009 */
[----:B------:R-:W2:Y:S04]  /*c670*/  LDL.LU.64 R6, [R1+0x690] ;  /* 0x0006900001067983 */ /* 0x000ea80000300a00 */
[----:B------:R-:W2:Y:S04]  /*c680*/  LDL.LU.64 R36, [R1+0x698] ;  /* 0x0006980001247983 */ /* 0x000ea80000300a00 */
[----:B------:R0:W-:Y:S02]  /*c690*/  STL [R1+0x3978], R0 ;  /* 0x0039780001007387 */ /* 0x0001e40000100800 */
[----:B0-----:R-:W-:-:S02]  /*c6a0*/  IMAD.MOV.U32 R0, RZ, RZ, R5 ;  /* 0x000000ffff007224 */ /* 0x001fc400078e0005 */
[----:B------:R0:W-:Y:S04]  /*c6b0*/  STL [R1+0x3984], R4 ;  /* 0x0039840401007387 */ /* 0x0001e80000100800 */
[----:B------:R1:W-:Y:S04]  /*c6c0*/  STL [R1+0x3980], R0 ;  /* 0x0039800001007387 */ /* 0x0003e80000100800 */
[----:B0-----:R-:W2:Y:S01]  /*c6d0*/  LDL.LU.64 R4, [R1+0x3b8] ;  /* 0x0003b80001047983 */ /* 0x001ea20000300a00 */
[----:B-1----:R-:W-:-:S03]  /*c6e0*/  IMAD.MOV.U32 R0, RZ, RZ, R3 ;  /* 0x000000ffff007224 */ /* 0x002fc600078e0003 */
[----:B------:R0:W-:Y:S04]  /*c6f0*/  STL [R1+0x398c], R2 ;  /* 0x00398c0201007387 */ /* 0x0001e80000100800 */
[----:B0-----:R-:W2:Y:S04]  /*c700*/  LDL.LU.64 R2, [R1+0x6a0] ;  /* 0x0006a00001027983 */ /* 0x001ea80000300a00 */
[----:B------:R0:W-:Y:S04]  /*c710*/  STL [R1+0x3988], R0 ;  /* 0x0039880001007387 */ /* 0x0001e80000100800 */
[----:B----4-:R-:W-:Y:S04]  /*c720*/  STL [R1+0x3994], R34 ;  /* 0x0039942201007387 */ /* 0x010fe80000100800 */
        /* <DEDUP_REMOVED lines=10> */
[----:B0-----:R-:W-:-:S03]  /*c7d0*/  IMAD.MOV.U32 R0, RZ, RZ, R39 ;  /* 0x000000ffff007224 */ /* 0x001fc600078e0027 */
[----:B--2---:R-:W-:Y:S04]  /*c7e0*/  STL [R1+0x39ac], R24 ;  /* 0x0039ac1801007387 */ /* 0x004fe80000100800 */
[----:B------:R0:W-:Y:S02]  /*c7f0*/  STL [R1+0x39a0], R0 ;  /* 0x0039a00001007387 */ /* 0x0001e40000100800 */
[----:B0-----:R-:W-:-:S05]  /*c800*/  IMAD.MOV.U32 R0, RZ, RZ, R25 ;  /* 0x000000ffff007224 */ /* 0x001fca00078e0019 */
[----:B------:R0:W-:Y:S04]  /*c810*/  STL [R1+0x39a8], R0 ;  /* 0x0039a80001007387 */ /* 0x0001e80000100800 */
[----:B------:R-:W-:Y:S01]  /*c820*/  STL [R1+0x39b4], R10 ;  /* 0x0039b40a01007387 */ /* 0x000fe20000100800 */
[----:B0-----:R-:W-:-:S03]  /*c830*/  IMAD.MOV.U32 R0, RZ, RZ, R11 ;  /* 0x000000ffff007224 */ /* 0x001fc600078e000b */
[----:B------:R-:W-:Y:S04]  /*c840*/  STL [R1+0x39bc], R6 ;  /* 0x0039bc0601007387 */ /* 0x000fe80000100800 */
[----:B------:R0:W-:Y:S01]  /*c850*/  STL [R1+0x39b0], R0 ;  /* 0x0039b00001007387 */ /* 0x0001e20000100800 */
[----:B------:R-:W1:Y:S03]  /*c860*/  LDC R11, c[0x0][0x3a8] ;  /* 0x0000ea00ff0b7b82 */ /* 0x000e660000000800 */
[----:B------:R-:W-:Y:S01]  /*c870*/  STL [R1+0x39c4], R36 ;  /* 0x0039c42401007387 */ /* 0x000fe20000100800 */
[----:B0-----:R-:W-:-:S05]  /*c880*/  IMAD.MOV.U32 R0, RZ, RZ, R7 ;  /* 0x000000ffff007224 */ /* 0x001fca00078e0007 */
[----:B------:R0:W-:Y:S04]  /*c890*/  STL [R1+0x39b8], R0 ;  /* 0x0039b80001007387 */ /* 0x0001e80000100800 */
[----:B------:R-:W2:Y:S01]  /*c8a0*/  LDL.LU.64 R6, [R1+0x6c0] ;  /* 0x0006c00001067983 */ /* 0x000ea20000300a00 */
[----:B0-----:R-:W-:-:S05]  /*c8b0*/  IMAD.MOV.U32 R0, RZ, RZ, R37 ;  /* 0x000000ffff007224 */ /* 0x001fca00078e0025 */
[----:B------:R0:W-:Y:S04]  /*c8c0*/  STL [R1+0x39c0], R0 ;  /* 0x0039c00001007387 */ /* 0x0001e80000100800 */
[----:B------:R0:W-:Y:S02]  /*c8d0*/  STL [R1+0x39cc], R4 ;  /* 0x0039cc0401007387 */ /* 0x0001e40000100800 */
[----:B0-----:R-:W-:Y:S02]  /*c8e0*/  IMAD.MOV.U32 R0, RZ, RZ, R5 ;  /* 0x000000ffff007224 */ /* 0x001fe400078e0005 */
[----:B------:R-:W2:Y:S04]  /*c8f0*/  LDL.LU.64 R4, [R1+0x6c8] ;  /* 0x0006c80001047983 */ /* 0x000ea80000300a00 */
[----:B------:R0:W-:Y:S04]  /*c900*/  STL [R1+0x39c8], R0 ;  /* 0x0039c80001007387 */ /* 0x0001e80000100800 */
[----:B------:R1:W-:Y:S01]  /*c910*/  STL [R1+0x39d4], R2 ;  /* 0x0039d40201007387 */ /* 0x0003e20000100800 */
[----:B0-----:R-:W-:-:S03]  /*c920*/  IMAD.MOV.U32 R0, RZ, RZ, R3 ;  /* 0x000000ffff007224 */ /* 0x001fc600078e0003 */
[----:B----4-:R-:W-:Y:S04]  /*c930*/  STL [R1+0x39dc], R22 ;  /* 0x0039dc1601007387 */ /* 0x010fe80000100800 */
[----:B------:R0:W-:Y:S04]  /*c940*/  STL [R1+0x39d0], R0 ;  /* 0x0039d00001007387 */ /* 0x0001e80000100800 */
[----:B-1----:R-:W4:Y:S01]  /*c950*/  LDL.LU.64 R2, [R1+0x3b0] ;  /* 0x0003b00001027983 */ /* 0x002f220000300a00 */
[----:B0-----:R-:W-:-:S03]  /*c960*/  IMAD.MOV.U32 R0, RZ, RZ, R23 ;  /* 0x000000ffff007224 */ /* 0x001fc600078e0017 */
        /* <DEDUP_REMOVED lines=8> */
[----:B0-----:R-:W-:-:S05]  /*c9f0*/  IMAD.MOV.U32 R0, RZ, RZ, R35 ;  /* 0x000000ffff007224 */ /* 0x001fca00078e0023 */
[----:B------:R0:W-:Y:S04]  /*ca00*/  STL [R1+0x39e8], R0 ;  /* 0x0039e80001007387 */ /* 0x0001e80000100800 */
[----:B------:R1:W-:Y:S04]  /*ca10*/  STL [R1+0x39f4], R20 ;  /* 0x0039f41401007387 */ /* 0x0003e80000100800 */
[----:B------:R-:W3:Y:S04]  /*ca20*/  LDL.LU.64 R24, [R1+0x3a8] ;  /* 0x0003a80001187983 */ /* 0x000ee80000300a00 */
[----:B------:R-:W3:Y:S01]  /*ca30*/  LDL.LU.64 R36, [R1+0x6e8] ;  /* 0x0006e80001247983 */ /* 0x000ee20000300a00 */
[----:B0-----:R-:W-:-:S03]  /*ca40*/  IMAD.MOV.U32 R0, RZ, RZ, R21 ;  /* 0x000000ffff007224 */ /* 0x001fc600078e0015 */
[----:B------:R-:W3:Y:S04]  /*ca50*/  LDL.LU.64 R8, [R1+0x6f8] ;  /* 0x0006f80001087983 */ /* 0x000ee80000300a00 */
[----:B------:R-:W3:Y:S04]  /*ca60*/  LDL.LU.64 R22, [R1+0x6f0] ;  /* 0x0006f00001167983 */ /* 0x000ee80000300a00 */
[----:B------:R2:W-:Y:S01]  /*ca70*/  STL [R1+0x39f0], R0 ;  /* 0x0039f00001007387 */ /* 0x0005e20000100800 */
[----:B-1----:R-:W-:Y:S02]  /*ca80*/  IMAD.MOV.U32 R20, RZ, RZ, R32 ;  /* 0x000000ffff147224 */ /* 0x002fe400078e0020 */
[----:B------:R-:W-:-:S02]  /*ca90*/  IMAD.MOV.U32 R21, RZ, RZ, R33 ;  /* 0x000000ffff157224 */ /* 0x000fc400078e0021 */
[----:B------:R-:W-:Y:S02]  /*caa0*/  IMAD.MOV.U32 R32, RZ, RZ, R16 ;  /* 0x000000ffff207224 */ /* 0x000fe400078e0010 */
[----:B------:R-:W-:Y:S02]  /*cab0*/  IMAD.MOV.U32 R33, RZ, RZ, R17 ;  /* 0x000000ffff217224 */ /* 0x000fe400078e0011 */
[----:B--2---:R-:W-:Y:S01]  /*cac0*/  IMAD.MOV.U32 R0, RZ, RZ, R7 ;  /* 0x000000ffff007224 */ /* 0x004fe200078e0007 */
[----:B------:R-:W-:Y:S04]  /*cad0*/  STL [R1+0x39fc], R6 ;  /* 0x0039fc0601007387 */ /* 0x000fe80000100800 */
[----:B------:R0:W-:Y:S04]  /*cae0*/  STL [R1+0x39f8], R0 ;  /* 0x0039f80001007387 */ /* 0x0001e80000100800 */
[----:B------:R-:W2:Y:S04]  /*caf0*/  LDL.LU.64 R34, [R1+0x638] ;  /* 0x0006380001227983 */ /* 0x000ea80000300a00 */
[----:B------:R1:W-:Y:S01]  /*cb00*/  STL [R1+0x3a04], R4 ;  /* 0x003a040401007387 */ /* 0x0003e20000100800 */
[----:B0-----:R-:W-:-:S03]  /*cb10*/  IMAD.MOV.U32 R0, RZ, RZ, R5 ;  /* 0x000000ffff007224 */ /* 0x001fc600078e0005 */
[----:B------:R-:W2:Y:S04]  /*cb20*/  LDL.LU.64 R6, [R1+0x700] ;  /* 0x0007000001067983 */ /* 0x000ea80000300a00 */
[----:B-1----:R-:W2:Y:S04]  /*cb30*/  LDL.LU.64 R4, [R1+0x708] ;  /* 0x0007080001047983 */ /* 0x002ea80000300a00 */
[----:B------:R0:W-:Y:S04]  /*cb40*/  STL [R1+0x3a00], R0 ;  /* 0x003a000001007387 */ /* 0x0001e80000100800 */
[----:B----4-:R1:W-:Y:S01]  /*cb50*/  STL [R1+0x3a0c], R2 ;  /* 0x003a0c0201007387 */ /* 0x0103e20000100800 */
[----:B0-----:R-:W-:-:S03]  /*cb60*/  IMAD.MOV.U32 R0, RZ, RZ, R3 ;  /* 0x000000ffff007224 */ /* 0x001fc600078e0003 */
[----:B-1----:R-:W4:Y:S04]  /*cb70*/  LDL.LU.64 R2, [R1+0x710] ;  /* 0x0007100001027983 */ /* 0x002f280000300a00 */
[----:B------:R0:W-:Y:S04]  /*cb80*/  STL [R1+0x3a08], R0 ;  /* 0x003a080001007387 */ /* 0x0001e80000100800 */
[----:B------:R-:W-:Y:S04]  /*cb90*/  STL [R1+0x3a14], R26 ;  /* 0x003a141a01007387 */ /* 0x000fe80000100800 */
[----:B------:R-:W4:Y:S01]  /*cba0*/  LDL.LU.64 R16, [R1+0x3a0] ;  /* 0x0003a00001107983 */ /* 0x000f220000300a00 */
[----:B0-----:R-:W-:-:S03]  /*cbb0*/  IMAD.MOV.U32 R0, RZ, RZ, R27 ;  /* 0x000000ffff007224 */ /* 0x001fc600078e001b */
[----:B---3--:R0:W-:Y:S04]  /*cbc0*/  STL [R1+0x3a1c], R12 ;  /* 0x003a1c0c01007387 */ /* 0x0081e80000100800 */
[----:B------:R1:W-:Y:S04]  /*cbd0*/  STL [R1+0x3a10], R0 ;  /* 0x003a100001007387 */ /* 0x0003e80000100800 */
[----:B------:R-:W-:Y:S01]  /*cbe0*/  STL [R1+0x3a24], R38 ;  /* 0x003a242601007387 */ /* 0x000fe20000100800 */
[----:B------:R-:W-:Y:S01]  /*cbf0*/  IMAD R10, R11, 0x74, RZ ;  /* 0x000000740b0a7824 */ /* 0x000fe200078e02ff */
[----:B0-----:R-:W0:Y:S01]  /*cc00*/  LDC R12, c[0x0][0x3a8] ;  /* 0x0000ea00ff0c7b82 */ /* 0x001e220000000800 */
[----:B-1----:R-:W-:-:S05]  /*cc10*/  IMAD.MOV.U32 R0, RZ, RZ, R13 ;  /* 0x000000ffff007224 */ /* 0x002fca00078e000d */
[----:B------:R1:W-:Y:S02]  /*cc20*/  STL [R1+0x3a18], R0 ;  /* 0x003a180001007387 */ /* 0x0003e40000100800 */
[----:B------:R-:W3:Y:S01]  /*cc30*/  LDC R13, c[0x0][0x3a8] ;  /* 0x0000ea00ff0d7b82 */ /* 0x000ee20000000800 */
[----:B-1----:R-:W-:-:S05]  /*cc40*/  IMAD.MOV.U32 R0, RZ, RZ, R39 ;  /* 0x000000ffff007224 */ /* 0x002fca00078e0027 */
[----:B------:R1:W-:Y:S04]  /*cc50*/  STL [R1+0x3a20], R0 ;  /* 0x003a200001007387 */ /* 0x0003e80000100800 */
[----:B------:R-:W-:Y:S01]  /*cc60*/  STL [R1+0x3a2c], R24 ;  /* 0x003a2c1801007387 */ /* 0x000fe20000100800 */
[----:B-1----:R-:W-:-:S03]  /*cc70*/  IMAD.MOV.U32 R0, RZ, RZ, R25 ;  /* 0x000000ffff007224 */ /* 0x002fc600078e0019 */
[----:B------:R-:W-:Y:S04]  /*cc80*/  STL [R1+0x3a34], R36 ;  /* 0x003a342401007387 */ /* 0x000fe80000100800 */
[----:B------:R1:W-:Y:S04]  /*cc90*/  STL [R1+0x3a28], R0 ;  /* 0x003a280001007387 */ /* 0x0003e80000100800 */
[----:B------:R-:W-:Y:S01]  /*cca0*/  STL [R1+0x3a3c], R22 ;  /* 0x003a3c1601007387 */ /* 0x000fe20000100800 */
[----:B-1----:R-:W-:-:S05]  /*ccb0*/  IMAD.MOV.U32 R0, RZ, RZ, R37 ;  /* 0x000000ffff007224 */ /* 0x002fca00078e0025 */
[----:B------:R1:W-:Y:S04]  /*ccc0*/  STL [R1+0x3a30], R0 ;  /* 0x003a300001007387 */ /* 0x0003e80000100800 */
[----:B------:R-:W-:Y:S01]  /*ccd0*/  STL [R1+0x3a44], R8 ;  /* 0x003a440801007387 */ /* 0x000fe20000100800 */
[----:B-1----:R-:W-:-:S05]  /*cce0*/  IMAD.MOV.U32 R0, RZ, RZ, R23 ;  /* 0x000000ffff007224 */ /* 0x002fca00078e0017 */
[----:B------:R1:W-:Y:S02]  /*ccf0*/  STL [R1+0x3a38], R0 ;  /* 0x003a380001007387 */ /* 0x0003e40000100800 */
[----:B-1----:R-:W-:Y:S02]  /*cd00*/  IMAD.MOV.U32 R0, RZ, RZ, R9 ;  /* 0x000000ffff007224 */ /* 0x002fe400078e0009 */
[----:B------:R-:W-:Y:S01]  /*cd10*/  IMAD R8, R11, 0x7e, RZ ;  /* 0x0000007e0b087824 */ /* 0x000fe200078e02ff */
[----:B--2---:R-:W-:Y:S04]  /*cd20*/  STL [R1+0x3a4c], R34 ;  /* 0x003a4c2201007387 */ /* 0x004fe80000100800 */
[----:B------:R1:W-:Y:S02]  /*cd30*/  STL [R1+0x3a40], R0 ;  /* 0x003a400001007387 */ /* 0x0003e40000100800 */
[----:B-1----:R-:W-:-:S02]  /*cd40*/  IMAD.MOV.U32 R0, RZ, RZ, R35 ;  /* 0x000000ffff007224 */ /* 0x002fc400078e0023 */
[----:B------:R-:W-:Y:S04]  /*cd50*/  STL [R1+0x3a54], R6 ;  /* 0x003a540601007387 */ /* 0x000fe80000100800 */
[----:B------:R1:W-:Y:S04]  /*cd60*/  STL [R1+0x3a48], R0 ;  /* 0x003a480001007387 */ /* 0x0003e80000100800 */
[----:B------:R2:W-:Y:S01]  /*cd70*/  STL [R1+0x3a5c], R4 ;  /* 0x003a5c0401007387 */ /* 0x0005e20000100800 */
[----:B-1----:R-:W-:Y:S02]  /*cd80*/  IMAD.MOV.U32 R0, RZ, RZ, R7 ;  /* 0x000000ffff007224 */ /* 0x002fe400078e0007 */
[----:B--2---:R-:W-:-:S03]  /*cd90*/  IMAD.MOV.U32 R4, RZ, RZ, R5 ;  /* 0x000000ffff047224 */ /* 0x004fc600078e0005 */
[----:B------:R1:W-:Y:S04]  /*cda0*/  STL [R1+0x3a50], R0 ;  /* 0x003a500001007387 */ /* 0x0003e80000100800 */
[----:B------:R2:W-:Y:S01]  /*cdb0*/  STL [R1+0x3a58], R4 ;  /* 0x003a580401007387 */ /* 0x0005e20000100800 */
[----:B----4-:R-:W-:Y:S02]  /*cdc0*/  IMAD.MOV.U32 R6, RZ, RZ, R3 ;  /* 0x000000ffff067224 */ /* 0x010fe400078e0003 */
[----:B-1----:R-:W-:Y:S01]  /*cdd0*/  IMAD R0, R11, 0x7f, RZ ;  /* 0x0000007f0b007824 */ /* 0x002fe200078e02ff */
[----:B------:R-:W-:Y:S03]  /*cde0*/  STL [R1+0x3a64], R2 ;  /* 0x003a640201007387 */ /* 0x000fe60000100800 */
[----:B--2---:R-:W-:Y:S01]  /*cdf0*/  IMAD.WIDE R4, R0, 0x2, R20 ;  /* 0x0000000200047825 */ /* 0x004fe200078e0214 */
[----:B------:R1:W-:Y:S04]  /*ce00*/  STL [R1+0x3a60], R6 ;  /* 0x003a600601007387 */ /* 0x0003e80000100800 */
[----:B------:R2:W-:Y:S01]  /*ce10*/  STL [R1+0x3a6c], R16 ;  /* 0x003a6c1001007387 */ /* 0x0005e20000100800 */
[----:B-1----:R-:W-:-:S03]  /*ce20*/  IMAD.MOV.U32 R6, RZ, RZ, R17 ;  /* 0x000000ffff067224 */ /* 0x002fc600078e0011 */
[----:B------:R-:W-:Y:S01]  /*ce30*/  STL [R1+0x3a70], R4 ;  /* 0x003a700401007387 */ /* 0x000fe20000100800 */
[----:B------:R-:W-:-:S03]  /*ce40*/  IMAD.WIDE R2, R0, 0x2, R32 ;  /* 0x0000000200027825 */ /* 0x000fc600078e0220 */
[----:B------:R1:W-:Y:S01]  /*ce50*/  STL [R1+0x3a68], R6 ;  /* 0x003a680601007387 */ /* 0x0003e20000100800 */
[----:B--2---:R-:W2:Y:S03]  /*ce60*/  LDC R16, c[0x0][0x3a8] ;  /* 0x0000ea00ff107b82 */ /* 0x004ea60000000800 */
[----:B------:R4:W-:Y:S01]  /*ce70*/  STL [R1+0x3780], R5 ;  /* 0x0037800501007387 */ /* 0x0009e20000100800 */
[----:B-1----:R-:W-:-:S03]  /*ce80*/  IMAD.WIDE R6, R0, 0x2, R18 ;  /* 0x0000000200067825 */ /* 0x002fc600078e0212 */
[----:B------:R-:W-:Y:S01]  /*ce90*/  STL [R1+0x378c], R2 ;  /* 0x00378c0201007387 */ /* 0x000fe20000100800 */
[----:B----4-:R-:W-:-:S03]  /*cea0*/  IMAD.WIDE R4, R0, 0x2, R30 ;  /* 0x0000000200047825 */ /* 0x010fc600078e021e */
[----:B------:R1:W-:Y:S04]  /*ceb0*/  STL [R1+0x3784], R3 ;  /* 0x0037840301007387 */ /* 0x0003e80000100800 */
[----:B------:R-:W-:Y:S04]  /*cec0*/  STL [R1+0x3788], R6 ;  /* 0x0037880601007387 */ /* 0x000fe80000100800 */
[----:B------:R4:W-:Y:S01]  /*ced0*/  STL [R1+0x3764], R7 ;  /* 0x0037640701007387 */ /* 0x0009e20000100800 */
[----:B-1----:R-:W-:-:S03]  /*cee0*/  IMAD.WIDE R2, R0, 0x2, R54 ;  /* 0x0000000200027825 */ /* 0x002fc600078e0236 */
[----:B------:R-:W-:Y:S04]  /*cef0*/  STL [R1+0x3778], R4 ;  /* 0x0037780401007387 */ /* 0x000fe80000100800 */
[----:B------:R1:W-:Y:S01]  /*cf00*/  STL [R1+0x3768], R5 ;  /* 0x0037680501007387 */ /* 0x0003e20000100800 */
[----:B----4-:R-:W-:-:S03]  /*cf10*/  IMAD.WIDE R6, R0, 0x2, R58 ;  /* 0x0000000200067825 */ /* 0x010fc600078e023a */
[----:B------:R-:W-:Y:S01]  /*cf20*/  STL [R1+0x3774], R2 ;  /* 0x0037740201007387 */ /* 0x000fe20000100800 */
[----:B-1----:R-:W-:-:S03]  /*cf30*/  IMAD.WIDE R4, R0, 0x2, R56 ;  /* 0x0000000200047825 */ /* 0x002fc600078e0238 */
[----:B------:R1:W-:Y:S04]  /*cf40*/  STL [R1+0x376c], R3 ;  /* 0x00376c0301007387 */ /* 0x0003e80000100800 */
[----:B------:R-:W-:Y:S04]  /*cf50*/  STL [R1+0x3770], R4 ;  /* 0x0037700401007387 */ /* 0x000fe80000100800 */
[----:B------:R4:W-:Y:S01]  /*cf60*/  STL [R1+0x375c], R5 ;  /* 0x00375c0501007387 */ /* 0x0009e20000100800 */
[----:B-1----:R-:W-:-:S03]  /*cf70*/  IMAD.WIDE R2, R0, 0x2, R60 ;  /* 0x0000000200027825 */ /* 0x002fc600078e023c */
[----:B------:R-:W-:Y:S04]  /*cf80*/  STL [R1+0x3760], R6 ;  /* 0x0037600601007387 */ /* 0x000fe80000100800 */
[----:B------:R1:W-:Y:S01]  /*cf90*/  STL [R1+0x3744], R7 ;  /* 0x0037440701007387 */ /* 0x0003e20000100800 */
[----:B----4-:R-:W-:-:S03]  /*cfa0*/  IMAD.WIDE R4, R8, 0x2, R20 ;  /* 0x0000000208047825 */ /* 0x010fc600078e0214 */
[----:B------:R-:W-:Y:S04]  /*cfb0*/  STL [R1+0x3758], R2 ;  /* 0x0037580201007387 */ /* 0x000fe80000100800 */
        /* <DEDUP_REMOVED lines=15> */
[----:B------:R-:W-:Y:S02]  /*d0b0*/  IMAD R0, R11, 0x7d, RZ ;  /* 0x0000007d0b007824 */ /* 0x000fe400078e02ff */
[C---:B----4-:R-:W-:Y:S01]  /*d0c0*/  IMAD.WIDE R4, R8.reuse, 0x2, R56 ;  /* 0x0000000208047825 */ /* 0x050fe200078e0238 */
        /* <DEDUP_REMOVED lines=196> */
[----:B------:R-:W-:Y:S02]  /*dd10*/  IMAD R0, R11, 0x75, RZ ;  /* 0x000000750b007824 */ /* 0x000fe400078e02ff */
[C---:B-1----:R-:W-:Y:S01]  /*dd20*/  IMAD.WIDE R6, R8.reuse, 0x2, R58 ;  /* 0x0000000208067825 */ /* 0x042fe200078e023a */
[----:B------:R-:W-:Y:S03]  /*dd30*/  STL [R1+0x3534], R2 ;  /* 0x0035340201007387 */ /* 0x000fe60000100800 */
        /* <DEDUP_REMOVED lines=9> */
[----:B------:R4:W-:Y:S04]  /*ddd0*/  STL [R1+0x3510], R3 ;  /* 0x0035100301007387 */ /* 0x0009e80000100800 */
[----:B------:R-:W-:Y:S01]  /*dde0*/  STL [R1+0x3514], R4 ;  /* 0x0035140401007387 */ /* 0x000fe20000100800 */
[----:B-1----:R-:W-:-:S03]  /*ddf0*/  IMAD.WIDE R6, R0, 0x2, R30 ;  /* 0x0000000200067825 */ /* 0x002fc600078e021e */
[----:B------:R1:W-:Y:S01]  /*de00*/  STL [R1+0x17d4], R5 ;  /* 0x0017d40501007387 */ /* 0x0003e20000100800 */
[----:B----4-:R-:W-:-:S04]  /*de10*/  IMAD.WIDE R2, R0, 0x2, R32 ;  /* 0x0000000200027825 */ /* 0x010fc800078e0220 */
[C---:B------:R-:W-:Y:S01]  /*de20*/  IMAD.WIDE R8, R0.reuse, 0x2, R54 ;  /* 0x0000000200087825 */ /* 0x040fe200078e0236 */
[----:B------:R-:W-:Y:S03]  /*de30*/  STL [R1+0x350c], R2 ;  /* 0x00350c0201007387 */ /* 0x000fe60000100800 */
[C---:B-1----:R-:W-:Y:S01]  /*de40*/  IMAD.WIDE R4, R0.reuse, 0x2, R18 ;  /* 0x0000000200047825 */ /* 0x042fe200078e0212 */
        /* <DEDUP_REMOVED lines=25> */
[----:B------:R-:W-:Y:S01]  /*dfe0*/  STL [R1+0x1820], R4 ;  /* 0x0018200401007387 */ /* 0x000fe20000100800 */
[----:B------:R-:W-:-:S03]  /*dff0*/  IMAD R0, R11, 0x73, RZ ;  /* 0x000000730b007824 */ /* 0x000fc600078e02ff */
        /* <DEDUP_REMOVED lines=518> */
[----:B------:R-:W-:Y:S01]  /*10060*/  STL [R1+0x1d4c], R9 ;  /* 0x001d4c0901007387 */ /* 0x000fe20000100800 */
[----:B-1----:R-:W-:-:S03]  /*10070*/  IMAD.WIDE R6, R0, 0x2, R30 ;  /* 0x0000000200067825 */ /* 0x002fc600078e021e */
[----:B------:R-:W-:Y:S04]  /*10080*/  STL [R1+0x1d58], R2 ;  /* 0x001d580201007387 */ /* 0x000fe80000100800 */
[----:B------:R1:W-:Y:S04]  /*10090*/  STL [R1+0x1d54], R3 ;  /* 0x001d540301007387 */ /* 0x0003e80000100800 */
[----:B------:R-:W-:Y:S04]  /*100a0*/  STL [R1+0x1d60], R4 ;  /* 0x001d600401007387 */ /* 0x000fe80000100800 */
[----:B------:R4:W-:Y:S01]  /*100b0*/  STL [R1+0x1d5c], R5 ;  /* 0x001d5c0501007387 */ /* 0x0009e20000100800 */
[----:B-1----:R-:W-:-:S03]  /*100c0*/  IMAD.WIDE R2, R0, 0x2, R54 ;  /* 0x0000000200027825 */ /* 0x002fc600078e0236 */
[----:B------:R-:W-:Y:S04]  /*100d0*/  STL [R1+0x1d68], R6 ;  /* 0x001d680601007387 */ /* 0x000fe80000100800 */
[----:B------:R1:W-:Y:S04]  /*100e0*/  STL [R1+0x1d64], R7 ;  /* 0x001d640701007387 */ /* 0x0003e80000100800 */
[----:B------:R-:W-:Y:S01]  /*100f0*/  STL [R1+0x1d70], R2 ;  /* 0x001d700201007387 */ /* 0x000fe20000100800 */
[----:B------:R-:W-:-:S03]  /*10100*/  IMAD R10, R11, 0x5e, RZ ;  /* 0x0000005e0b0a7824 */ /* 0x000fc600078e02ff */
[----:B------:R0:W-:Y:S01]  /*10110*/  STL [R1+0x1d6c], R3 ;  /* 0x001d6c0301007387 */ /* 0x0001e20000100800 */
[----:B----4-:R-:W-:-:S04]  /*10120*/  IMAD.WIDE R4, R0, 0x2, R58 ;  /* 0x0000000200047825 */ /* 0x010fc800078e023a */
[----:B-1----:R-:W-:-:S04]  /*10130*/  IMAD.WIDE R6, R0, 0x2, R60 ;  /* 0x0000000200067825 */ /* 0x002fc800078e023c */
[----:B0-----:R-:W-:-:S04]  /*10140*/  IMAD.WIDE R2, R0, 0x2, R56 ;  /* 0x0000000200027825 */ /* 0x001fc800078e0238 */
[C---:B------:R-:W-:Y:S01]  /*10150*/  IMAD.WIDE R8, R10.reuse, 0x2, R20 ;  /* 0x000000020a087825 */ /* 0x040fe200078e0214 */
[----:B------:R-:W-:Y:S04]  /*10160*/  STL [R1+0x1d78], R2 ;  /* 0x001d780201007387 */ /* 0x000fe80000100800 */
[----:B------:R0:W-:Y:S04]  /*10170*/  STL [R1+0x1d74], R3 ;  /* 0x001d740301007387 */ /* 0x0001e80000100800 */
[----:B------:R-:W-:Y:S04]  /*10180*/  STL [R1+0x1d80], R4 ;  /* 0x001d800401007387 */ /* 0x000fe80000100800 */
[----:B------:R1:W-:Y:S01]  /*10190*/  STL [R1+0x1d7c], R5 ;  /* 0x001d7c0501007387 */ /* 0x0003e20000100800 */
[----:B0-----:R-:W-:-:S03]  /*101a0*/  IMAD.WIDE R2, R10, 0x2, R32 ;  /* 0x000000020a027825 */ /* 0x001fc600078e0220 */
[----:B------:R-:W-:Y:S04]  /*101b0*/  STL [R1+0x1d88], R6 ;  /* 0x001d880601007387 */ /* 0x000fe80000100800 */
[----:B------:R0:W-:Y:S01]  /*101c0*/  STL [R1+0x1d84], R7 ;  /* 0x001d840701007387 */ /* 0x0001e20000100800 */
[----:B-1----:R-:W-:-:S03]  /*101d0*/  IMAD.WIDE R4, R10, 0x2, R18 ;  /* 0x000000020a047825 */ /* 0x002fc600078e0212 */
[----:B------:R-:W-:Y:S04]  /*101e0*/  STL [R1+0x1d90], R8 ;  /* 0x001d900801007387 */ /* 0x000fe80000100800 */
[----:B------:R-:W-:Y:S01]  /*101f0*/  STL [R1+0x1d8c], R9 ;  /* 0x001d8c0901007387 */ /* 0x000fe20000100800 */
[----:B0-----:R-:W-:-:S03]  /*10200*/  IMAD.WIDE R6, R10, 0x2, R30 ;  /* 0x000000020a067825 */ /* 0x001fc600078e021e */
[----:B------:R-:W-:Y:S04]  /*10210*/  STL [R1+0x1d98], R2 ;  /* 0x001d980201007387 */ /* 0x000fe80000100800 */
[----:B------:R0:W-:Y:S04]  /*10220*/  STL [R1+0x1d94], R3 ;  /* 0x001d940301007387 */ /* 0x0001e80000100800 */
[----:B------:R-:W-:Y:S04]  /*10230*/  STL [R1+0x1da0], R4 ;  /* 0x001da00401007387 */ /* 0x000fe80000100800 */
[----:B------:R1:W-:Y:S01]  /*10240*/  STL [R1+0x1d9c], R5 ;  /* 0x001d9c0501007387 */ /* 0x0003e20000100800 */
[----:B0-----:R-:W-:-:S03]  /*10250*/  IMAD.WIDE R2, R10, 0x2, R54 ;  /* 0x000000020a027825 */ /* 0x001fc600078e0236 */
[----:B------:R-:W-:Y:S04]  /*10260*/  STL [R1+0x1da8], R6 ;  /* 0x001da80601007387 */ /* 0x000fe80000100800 */
[----:B------:R0:W-:Y:S04]  /*10270*/  STL [R1+0x1da4], R7 ;  /* 0x001da40701007387 */ /* 0x0001e80000100800 */
[----:B------:R-:W-:Y:S01]  /*10280*/  STL [R1+0x1db0], R2 ;  /* 0x001db00201007387 */ /* 0x000fe20000100800 */
[----:B------:R-:W-:Y:S02]  /*10290*/  IMAD R0, R12, 0x5d, RZ ;  /* 0x0000005d0c007824 */ /* 0x000fe400078e02ff */
[C---:B-1----:R-:W-:Y:S01]  /*102a0*/  IMAD.WIDE R4, R10.reuse, 0x2, R58 ;  /* 0x000000020a047825 */ /* 0x042fe200078e023a */
[----:B------:R1:W-:Y:S01]  /*102b0*/  STL [R1+0x1dac], R3 ;  /* 0x001dac0301007387 */ /* 0x0003e20000100800 */
[----:B------:R-:W4:Y:S02]  /*102c0*/  LDC R12, c[0x0][0x3a8] ;  /* 0x0000ea00ff0c7b82 */ /* 0x000f240000000800 */
[----:B0-----:R-:W-:-:S04]  /*102d0*/  IMAD.WIDE R6, R10, 0x2, R60 ;  /* 0x000000020a067825 */ /* 0x001fc800078e023c */
[----:B-1----:R-:W-:-:S04]  /*102e0*/  IMAD.WIDE R2, R10, 0x2, R56 ;  /* 0x000000020a027825 */ /* 0x002fc800078e0238 */
        /* <DEDUP_REMOVED lines=20> */
[----:B---3--:R-:W-:Y:S02]  /*10430*/  IMAD R10, R13, 0x5c, RZ ;  /* 0x0000005c0d0a7824 */ /* 0x008fe400078e02ff */
[C---:B-1----:R-:W-:Y:S01]  /*10440*/  IMAD.WIDE R4, R0.reuse, 0x2, R58 ;  /* 0x0000000200047825 */ /* 0x042fe200078e023a */
[----:B------:R1:W-:Y:S01]  /*10450*/  STL [R1+0x1dec], R3 ;  /* 0x001dec0301007387 */ /* 0x0003e20000100800 */
[----:B------:R-:W3:Y:S02]  /*10460*/  LDC R13, c[0x0][0x3a8] ;  /* 0x0000ea00ff0d7b82 */ /* 0x000ee40000000800 */
        /* <DEDUP_REMOVED lines=22> */
[----:B----4-:R-:W-:Y:S02]  /*105d0*/  IMAD R0, R12, 0x5b, RZ ;  /* 0x0000005b0c007824 */ /* 0x010fe400078e02ff */
        /* <DEDUP_REMOVED lines=701> */
[----:B---3--:R-:W-:Y:S02]  /*131b0*/  IMAD.SHL.U32 R10, R13, 0x40, RZ ;  /* 0x000000400d0a7824 */ /* 0x008fe400078e00ff */
        /* <DEDUP_REMOVED lines=1590> */
[----:B-1----:R-:W-:Y:S02]  /*19520*/  IMAD.WIDE R2, R10, 0x2, R56 ;  /* 0x000000020a027825 */ /* 0x002fe400078e0238 */
[----:B------:R-:W0:Y:S02]  /*19530*/  LDC R10, c[0x0][0x3a8] ;  /* 0x0000ea00ff0a7b82 */ /* 0x000e240000000800 */
[C---:B------:R-:W-:Y:S01]  /*19540*/  IMAD.WIDE R8, R0.reuse, 0x2, R20 ;  /* 0x0000000200087825 */ /* 0x040fe200078e0214 */
[----:B------:R-:W-:Y:S04]  /*19550*/  STL [R1+0x3420], R2 ;  /* 0x0034200201007387 */ /* 0x000fe80000100800 */
[----:B------:R1:W-:Y:S04]  /*19560*/  STL [R1+0x341c], R3 ;  /* 0x00341c0301007387 */ /* 0x0003e80000100800 */
[----:B------:R-:W-:Y:S04]  /*19570*/  STL [R1+0x3428], R4 ;  /* 0x0034280401007387 */ /* 0x000fe80000100800 */
[----:B------:R2:W-:Y:S01]  /*19580*/  STL [R1+0x3424], R5 ;  /* 0x0034240501007387 */ /* 0x0005e20000100800 */
[----:B-1----:R-:W-:-:S03]  /*19590*/  IMAD.WIDE R2, R0, 0x2, R32 ;  /* 0x0000000200027825 */ /* 0x002fc600078e0220 */
[----:B------:R-:W-:Y:S04]  /*195a0*/  STL [R1+0x3430], R6 ;  /* 0x0034300601007387 */ /* 0x000fe80000100800 */
[----:B------:R1:W-:Y:S01]  /*195b0*/  STL [R1+0x342c], R7 ;  /* 0x00342c0701007387 */ /* 0x0003e20000100800 */
[----:B--2---:R-:W-:-:S03]  /*195c0*/  IMAD.WIDE R4, R0, 0x2, R18 ;  /* 0x0000000200047825 */ /* 0x004fc600078e0212 */
        /* <DEDUP_REMOVED lines=10> */
[----:B------:R-:W-:Y:S04]  /*19670*/  STL [R1+0x344c], R7 ;  /* 0x00344c0701007387 */ /* 0x000fe80000100800 */
[----:B------:R3:W-:Y:S01]  /*19680*/  STL [R1+0x3458], R8 ;  /* 0x0034580801007387 */ /* 0x0007e20000100800 */
[----:B--2---:R-:W-:-:S03]  /*19690*/  IMAD.WIDE R4, R0, 0x2, R58 ;  /* 0x0000000200047825 */ /* 0x004fc600078e023a */
[----:B------:R1:W-:Y:S04]  /*196a0*/  STL [R1+0x3454], R9 ;  /* 0x0034540901007387 */ /* 0x0003e80000100800 */
[----:B------:R-:W-:Y:S04]  /*196b0*/  STL [R1+0x3460], R2 ;  /* 0x0034600201007387 */ /* 0x000fe80000100800 */
[----:B------:R2:W-:Y:S01]  /*196c0*/  STL [R1+0x345c], R3 ;  /* 0x00345c0301007387 */ /* 0x0005e20000100800 */
[----:B---3--:R-:W-:Y:S01]  /*196d0*/  IMAD.SHL.U32 R8, R13, 0x2, RZ ;  /* 0x000000020d087824 */ /* 0x008fe200078e00ff */
[----:B-1----:R-:W1:Y:S02]  /*196e0*/  LDC R9, c[0x0][0x3a8] ;  /* 0x0000ea00ff097b82 */ /* 0x002e640000000800 */
[----:B------:R-:W-:Y:S01]  /*196f0*/  STL [R1+0x3468], R4 ;  /* 0x0034680401007387 */ /* 0x000fe20000100800 */
[----:B------:R-:W-:-:S04]  /*19700*/  IMAD.WIDE R6, R8, 0x2, R20 ;  /* 0x0000000208067825 */ /* 0x000fc800078e0214 */
[----:B--2---:R-:W-:Y:S01]  /*19710*/  IMAD.WIDE R2, R0, 0x2, R60 ;  /* 0x0000000200027825 */ /* 0x004fe200078e023c */
[----:B------:R-:W2:Y:S01]  /*19720*/  LDC R13, c[0x0][0x3a8] ;  /* 0x0000ea00ff0d7b82 */ /* 0x000ea20000000800 */
[----:B------:R3:W-:Y:S07]  /*19730*/  STL [R1+0x3464], R5 ;  /* 0x0034640501007387 */ /* 0x0007ee0000100800 */
[----:B------:R-:W0:Y:S01]  /*19740*/  LDC R0, c[0x0][0x3a8] ;  /* 0x0000ea00ff007b82 */ /* 0x000e220000000800 */
[----:B------:R-:W-:Y:S01]  /*19750*/  STL [R1+0x3470], R2 ;  /* 0x0034700201007387 */ /* 0x000fe20000100800 */
[----:B---3--:R-:W-:-:S03]  /*19760*/  IMAD.WIDE R4, R8, 0x2, R32 ;  /* 0x0000000208047825 */ /* 0x008fc600078e0220 */
[----:B------:R3:W-:Y:S04]  /*19770*/  STL [R1+0x346c], R3 ;  /* 0x00346c0301007387 */ /* 0x0007e80000100800 */
[----:B------:R-:W-:Y:S04]  /*19780*/  STL [R1+0x3478], R6 ;  /* 0x0034780601007387 */ /* 0x000fe80000100800 */
[----:B------:R4:W-:Y:S01]  /*19790*/  STL [R1+0x3474], R7 ;  /* 0x0034740701007387 */ /* 0x0009e20000100800 */
[----:B---3--:R-:W-:-:S03]  /*197a0*/  IMAD.WIDE R2, R8, 0x2, R18 ;  /* 0x0000000208027825 */ /* 0x008fc600078e0212 */
[----:B------:R-:W-:Y:S04]  /*197b0*/  STL [R1+0x3480], R4 ;  /* 0x0034800401007387 */ /* 0x000fe80000100800 */
[----:B------:R3:W-:Y:S01]  /*197c0*/  STL [R1+0x347c], R5 ;  /* 0x00347c0501007387 */ /* 0x0007e20000100800 */
[----:B----4-:R-:W-:-:S03]  /*197d0*/  IMAD.WIDE R6, R8, 0x2, R54 ;  /* 0x0000000208067825 */ /* 0x010fc600078e0236 */
        /* <DEDUP_REMOVED lines=9> */
[----:B------:R-:W-:Y:S04]  /*19870*/  STL [R1+0x34a0], R2 ;  /* 0x0034a00201007387 */ /* 0x000fe80000100800 */
[----:B------:R0:W-:Y:S01]  /*19880*/  STL [R1+0x349c], R3 ;  /* 0x00349c0301007387 */ /* 0x0001e20000100800 */
[----:B---3--:R-:W-:-:S03]  /*19890*/  IMAD.WIDE R6, R8, 0x2, R60 ;  /* 0x0000000208067825 */ /* 0x008fc600078e023c */
[----:B------:R-:W-:Y:S04]  /*198a0*/  STL [R1+0x34a8], R4 ;  /* 0x0034a80401007387 */ /* 0x000fe80000100800 */
[----:B------:R1:W-:Y:S01]  /*198b0*/  STL [R1+0x34a4], R5 ;  /* 0x0034a40501007387 */ /* 0x0003e20000100800 */
[----:B0-----:R-:W-:-:S03]  /*198c0*/  IMAD.WIDE R2, R0, 0x2, R20 ;  /* 0x0000000200027825 */ /* 0x001fc600078e0214 */
[----:B------:R-:W-:Y:S04]  /*198d0*/  STL [R1+0x34b0], R6 ;  /* 0x0034b00601007387 */ /* 0x000fe80000100800 */
[----:B------:R0:W-:Y:S01]  /*198e0*/  STL [R1+0x34ac], R7 ;  /* 0x0034ac0701007387 */ /* 0x0001e20000100800 */
[----:B-1----:R-:W-:-:S03]  /*198f0*/  IMAD.WIDE R4, R9, 0x2, R32 ;  /* 0x0000000209047825 */ /* 0x002fc600078e0220 */
[----:B------:R-:W-:Y:S01]  /*19900*/  STL [R1+0x34b8], R2 ;  /* 0x0034b80201007387 */ /* 0x000fe20000100800 */
[----:B------:R-:W-:-:S03]  /*19910*/  IMAD.WIDE R8, R12, 0x2, R30 ;  /* 0x000000020c087825 */ /* 0x000fc600078e021e */
[----:B------:R2:W-:Y:S01]  /*19920*/  STL [R1+0x34b4], R3 ;  /* 0x0034b40301007387 */ /* 0x0005e20000100800 */
[----:B0-----:R-:W-:-:S03]  /*19930*/  IMAD.WIDE R6, R10, 0x2, R18 ;  /* 0x000000020a067825 */ /* 0x001fc600078e0212 */
[----:B------:R-:W-:Y:S04]  /*19940*/  STL [R1+0x34c0], R4 ;  /* 0x0034c00401007387 */ /* 0x000fe80000100800 */
[----:B------:R0:W-:Y:S01]  /*19950*/  STL [R1+0x34bc], R5 ;  /* 0x0034bc0501007387 */ /* 0x0001e20000100800 */
[----:B--2---:R-:W-:-:S03]  /*19960*/  IMAD.WIDE R2, R13, 0x2, R54 ;  /* 0x000000020d027825 */ /* 0x004fc600078e0236 */
[----:B------:R-:W-:Y:S04]  /*19970*/  STL [R1+0x34c8], R6 ;  /* 0x0034c80601007387 */ /* 0x000fe80000100800 */
[----:B------:R1:W-:Y:S01]  /*19980*/  STL [R1+0x34c4], R7 ;  /* 0x0034c40701007387 */ /* 0x0003e20000100800 */
[----:B0-----:R-:W-:-:S03]  /*19990*/  IMAD.WIDE R4, R14, 0x2, R56 ;  /* 0x000000020e047825 */ /* 0x001fc600078e0238 */
[----:B------:R-:W-:Y:S04]  /*199a0*/  STL [R1+0x34d0], R8 ;  /* 0x0034d00801007387 */ /* 0x000fe80000100800 */
[----:B------:R-:W-:Y:S01]  /*199b0*/  STL [R1+0x34cc], R9 ;  /* 0x0034cc0901007387 */ /* 0x000fe20000100800 */
[----:B-1----:R-:W-:-:S03]  /*199c0*/  IMAD.WIDE R6, R15, 0x2, R58 ;  /* 0x000000020f067825 */ /* 0x002fc600078e023a */
[----:B------:R-:W-:Y:S04]  /*199d0*/  STL [R1+0x34d8], R2 ;  /* 0x0034d80201007387 */ /* 0x000fe80000100800 */
[----:B------:R0:W-:Y:S04]  /*199e0*/  STL [R1+0x34d4], R3 ;  /* 0x0034d40301007387 */ /* 0x0001e80000100800 */
[----:B------:R-:W-:Y:S04]  /*199f0*/  STL [R1+0x34e0], R4 ;  /* 0x0034e00401007387 */ /* 0x000fe80000100800 */
[----:B------:R-:W-:Y:S01]  /*19a00*/  STL [R1+0x34dc], R5 ;  /* 0x0034dc0501007387 */ /* 0x000fe20000100800 */
[----:B0-----:R-:W-:-:S03]  /*19a10*/  IMAD.WIDE R2, R16, 0x2, R60 ;  /* 0x0000000210027825 */ /* 0x001fc600078e023c */
[----:B------:R-:W-:Y:S04]  /*19a20*/  STL [R1+0x34e8], R6 ;  /* 0x0034e80601007387 */ /* 0x000fe80000100800 */
[----:B------:R-:W-:Y:S04]  /*19a30*/  STL [R1+0x34e4], R7 ;  /* 0x0034e40701007387 */ /* 0x000fe80000100800 */
[----:B------:R-:W-:Y:S04]  /*19a40*/  STL [R1+0x34f0], R2 ;  /* 0x0034f00201007387 */ /* 0x000fe80000100800 */
[----:B------:R0:W-:Y:S04]  /*19a50*/  STL [R1+0x34ec], R3 ;  /* 0x0034ec0301007387 */ /* 0x0001e80000100800 */
[----:B------:R1:W-:Y:S04]  /*19a60*/  STL [R1+0x178c], RZ ;  /* 0x00178cff01007387 */ /* 0x0003e80000100800 */
        /* <DEDUP_REMOVED lines=282> */
[----:B------:R1:W-:Y:S01]  /*1ac10*/  STL [R1+0x658], RZ ;  /* 0x000658ff01007387 */ /* 0x0003e20000100800 */
[----:B------:R-:W2:Y:S03]  /*1ac20*/  S2R R61, SR_TID.X ;  /* 0x00000000003d7919 */ /* 0x000ea60000002100 */
        /* <DEDUP_REMOVED lines=29> */
[----:B--2---:R-:W-:-:S03]  /*1ae00*/  LOP3.LUT R61, R61, 0x1f, RZ, 0xc0, !PT ;  /* 0x0000001f3d3d7812 */ /* 0x004fc600078ec0ff */
[----:B------:R1:W-:Y:S04]  /*1ae10*/  STL [R1+0x600], RZ ;  /* 0x000600ff01007387 */ /* 0x0003e80000100800 */
[----:B------:R1:W-:Y:S04]  /*1ae20*/  STL [R1+0x604], RZ ;  /* 0x000604ff01007387 */ /* 0x0003e80000100800 */
[----:B------:R1:W-:Y:S04]  /*1ae30*/  STL [R1+0x608], RZ ;  /* 0x000608ff01007387 */ /* 0x0003e80000100800 */
[----:B------:R1:W-:Y:S04]  /*1ae40*/  STL [R1+0x60c], RZ ;  /* 0x00060cff01007387 */ /* 0x0003e80000100800 */
[----:B------:R1:W-:Y:S01]  /*1ae50*/  STL [R1+0x550], RZ ;  /* 0x000550ff01007387 */ /* 0x0003e20000100800 */
[----:B0-----:R-:W-:-:S02]  /*1ae60*/  IMAD.SHL.U32 R3, R61, 0x2, RZ ;  /* 0x000000023d037824 */ /* 0x001fc400078e00ff */
[----:B------:R-:W0:Y:S01]  /*1ae70*/  LDC R61, c[0x0][0x3ac] ;  /* 0x0000eb00ff3d7b82 */ /* 0x000e220000000800 */
        /* <DEDUP_REMOVED lines=14> */
[----:B0-----:R-:W-:Y:S01]  /*1af60*/  IMAD.SHL.U32 R0, R61, 0x80, RZ ;  /* 0x000000803d007824 */ /* 0x001fe200078e00ff */
[----:B------:R-:W-:Y:S01]  /*1af70*/  USHF.R.S32.HI UR6, URZ, 0x1f, UR4 ;  /* 0x0000001fff067899 */ /* 0x000fe20008011404 */
[----:B------:R-:W-:-:S03]  /*1af80*/  IMAD.SHL.U32 R11, R11, 0x80, RZ ;  /* 0x000000800b0b7824 */ /* 0x000fc600078e00ff */
[----:B------:R-:W-:Y:S01]  /*1af90*/  SHF.R.S32.HI R2, RZ, 0x1f, R0 ;  /* 0x0000001fff027819 */ /* 0x000fe20000011400 */
[----:B------:R-:W-:Y:S01]  /*1afa0*/  ULEA.HI UR6, UR6, UR4, URZ, 0x7 ;  /* 0x0000000406067291 */ /* 0x000fe2000f8f38ff */
[----:B------:R1:W-:Y:S01]  /*1afb0*/  STL [R1+0xa7c], RZ ;  /* 0x000a7cff01007387 */ /* 0x0003e20000100800 */
[----:B------:R-:W-:Y:S01]  /*1afc0*/  SHF.R.S32.HI R4, RZ, 0x1f, R11 ;  /* 0x0000001fff047819 */ /* 0x000fe2000001140b */
[C---:B------:R-:W-:Y:S01]  /*1afd0*/  IMAD.SHL.U32 R60, R11.reuse, 0x2, RZ ;  /* 0x000000020b3c7824 */ /* 0x040fe200078e00ff */
[----:B------:R-:W-:Y:S01]  /*1afe0*/  SHF.L.U64.HI R2, R0, 0x1, R2 ;  /* 0x0000000100027819 */ /* 0x000fe20000010202 */
[----:B------:R1:W-:Y:S01]  /*1aff0*/  STL [R1+0x980], RZ ;  /* 0x000980ff01007387 */ /* 0x0003e20000100800 */
[----:B------:R-:W-:Y:S01]  /*1b000*/  SHF.L.U64.HI R0, R11, 0x1, R4 ;  /* 0x000000010b007819 */ /* 0x000fe20000010204 */
[----:B------:R-:W-:Y:S01]  /*1b010*/  USHF.R.S32.HI UR6, URZ, 0x7, UR6 ;  /* 0x00000007ff067899 */ /* 0x000fe20008011406 */
[C---:B------:R-:W-:Y:S01]  /*1b020*/  LOP3.LUT R4, R3.reuse, 0x10, RZ, 0x3c, !PT ;  /* 0x0000001003047812 */ /* 0x040fe200078e3cff */
[----:B------:R1:W-:Y:S01]  /*1b030*/  STL [R1+0x984], RZ ;  /* 0x000984ff01007387 */ /* 0x0003e20000100800 */
[----:B------:R-:W-:-:S02]  /*1b040*/  LOP3.LUT R6, R3, 0x20, RZ, 0x3c, !PT ;  /* 0x0000002003067812 */ /* 0x000fc400078e3cff */
[----:B------:R-:W-:Y:S01]  /*1b050*/  LOP3.LUT R5, R3, 0x30, RZ, 0x3c, !PT ;  /* 0x0000003003057812 */ /* 0x000fe200078e3cff */
        /* <DEDUP_REMOVED lines=148> */
[----:B------:R-:W0:Y:S03]  /*1b9a0*/  S2R R61, SR_TID.X ;  /* 0x00000000003d7919 */ /* 0x000e260000002100 */
[----:B------:R1:W-:Y:S04]  /*1b9b0*/  STL [R1+0xc38], RZ ;  /* 0x000c38ff01007387 */ /* 0x0003e80000100800 */
[----:B------:R1:W-:Y:S04]  /*1b9c0*/  STL [R1+0xc3c], RZ ;  /* 0x000c3cff01007387 */ /* 0x0003e80000100800 */
[----:B------:R1:W-:Y:S04]  /*1b9d0*/  STL [R1+0xb10], RZ ;  /* 0x000b10ff01007387 */ /* 0x0003e80000100800 */
[----:B------:R1:W-:Y:S04]  /*1b9e0*/  STL [R1+0xb14], RZ ;  /* 0x000b14ff01007387 */ /* 0x0003e80000100800 */
[----:B------:R1:W-:Y:S01]  /*1b9f0*/  STL [R1+0xb18], RZ ;  /* 0x000b18ff01007387 */ /* 0x0003e20000100800 */
[----:B------:R-:W2:Y:S03]  /*1ba00*/  S2R R58, SR_TID.X ;  /* 0x00000000003a7919 */ /* 0x000ea60000002100 */
[----:B------:R1:W-:Y:S04]  /*1ba10*/  STL [R1+0xb1c], RZ ;  /* 0x000b1cff01007387 */ /* 0x0003e80000100800 */
[----:B------:R1:W-:Y:S01]  /*1ba20*/  STL [R1+0xa00], RZ ;  /* 0x000a00ff01007387 */ /* 0x0003e20000100800 */
[----:B0-----:R-:W-:-:S03]  /*1ba30*/  LOP3.LUT R59, R61, 0x7, RZ, 0xc0, !PT ;  /* 0x000000073d3b7812 */ /* 0x001fc600078ec0ff */
[----:B------:R1:W-:Y:S02]  /*1ba40*/  STL [R1+0xa04], RZ ;  /* 0x000a04ff01007387 */ /* 0x0003e40000100800 */
[C---:B------:R-:W-:Y:S02]  /*1ba50*/  IMAD R61, R59.reuse, 0x210, RZ ;  /* 0x000002103b3d7824 */ /* 0x040fe400078e02ff */
[----:B------:R1:W-:Y:S01]  /*1ba60*/  STL [R1+0xa08], RZ ;  /* 0x000a08ff01007387 */ /* 0x0003e20000100800 */
[----:B------:R-:W-:-:S03]  /*1ba70*/  IMAD R59, R59, 0x110, RZ ;  /* 0x000001103b3b7824 */ /* 0x000fc600078e02ff */
[----:B------:R1:W-:Y:S04]  /*1ba80*/  STL [R1+0xa0c], RZ ;  /* 0x000a0cff01007387 */ /* 0x0003e80000100800 */
[----:B------:R1:W-:Y:S04]  /*1ba90*/  STL [R1+0x8f0], RZ ;  /* 0x0008f0ff01007387 */ /* 0x0003e80000100800 */
[----:B------:R1:W-:Y:S04]  /*1baa0*/  STL [R1+0x8f4], RZ ;  /* 0x0008f4ff01007387 */ /* 0x0003e80000100800 */
[----:B------:R1:W-:Y:S01]  /*1bab0*/  STL [R1+0x8f8], RZ ;  /* 0x0008f8ff01007387 */ /* 0x0003e20000100800 */
[----:B--2---:R-:W-:-:S02]  /*1bac0*/  IMAD.SHL.U32 R57, R58, 0x2, RZ ;  /* 0x000000023a397824 */ /* 0x004fc400078e00ff */
[----:B------:R-:W-:Y:S01]  /*1bad0*/  IMAD.SHL.U32 R58, R58, 0x100, RZ ;  /* 0x000001003a3a7824 */ /* 0x000fe200078e00ff */
[----:B------:R1:W-:Y:S02]  /*1bae0*/  STL [R1+0x8fc], RZ ;  /* 0x0008fcff01007387 */ /* 0x0003e40000100800 */
[--C-:B------:R-:W-:Y:S02]  /*1baf0*/  LOP3.LUT R61, R61, 0x10, R57.reuse, 0x78, !PT ;  /* 0x000000103d3d7812 */ /* 0x100fe400078e7839 */
[----:B------:R1:W-:Y:S01]  /*1bb00*/  STL [R1+0x810], RZ ;  /* 0x000810ff01007387 */ /* 0x0003e20000100800 */
[----:B------:R-:W-:Y:S02]  /*1bb10*/  LOP3.LUT R59, R59, 0x30, R57, 0x78, !PT ;  /* 0x000000303b3b7812 */ /* 0x000fe400078e7839 */
[----:B------:R-:W-:Y:S01]  /*1bb20*/  LOP3.LUT R61, R61, 0x1000, R58, 0xf8, !PT ;  /* 0x000010003d3d7812 */ /* 0x000fe200078ef83a */
[----:B------:R1:W-:Y:S01]  /*1bb30*/  STL [R1+0x814], RZ ;  /* 0x000814ff01007387 */ /* 0x0003e20000100800 */
[----:B------:R-:W-:-:S02]  /*1bb40*/  LOP3.LUT R4, R59, 0x40, RZ, 0x3c, !PT ;  /* 0x000000403b047812 */ /* 0x000fc400078e3cff */
[C---:B------:R-:W-:Y:S01]  /*1bb50*/  LOP3.LUT R6, R61.reuse, 0x20, RZ, 0x3c, !PT ;  /* 0x000000203d067812 */ /* 0x040fe200078e3cff */
[----:B------:R1:W-:Y:S01]  /*1bb60*/  STL [R1+0x818], RZ ;  /* 0x000818ff01007387 */ /* 0x0003e20000100800 */
[C---:B------:R-:W-:Y:S02]  /*1bb70*/  LOP3.LUT R5, R61.reuse, 0x40, RZ, 0x3c, !PT ;  /* 0x000000403d057812 */ /* 0x040fe400078e3cff */
        /* <DEDUP_REMOVED lines=13> */
[----:B------:R1:W-:Y:S02]  /*1bc50*/  STL [R1+0x7ec], RZ ;  /* 0x0007ecff01007387 */ /* 0x0003e40000100800 */
.L_x_1:
[----:B----4-:R-:W2:Y:S01]  /*1bc60*/  LDL.64 R6, [R1+0xd40] ;  /* 0x000d400001067983 */ /* 0x010ea20000100a00 */
[----:B------:R-:W0:Y:S03]  /*1bc70*/  LDC R4, c[0x0][0x3a0] ;  /* 0x0000e800ff047b82 */ /* 0x000e260000000800 */
[----:B--2---:R2:W-:Y:S04]  /*1bc80*/  STL [R1+0x5248], R7 ;  /* 0x0052480701007387 */ /* 0x0045e80000100800 */
[----:B--2---:R-:W0:Y:S04]  /*1bc90*/  LDL R7, [R1+0x178c] ;  /* 0x00178c0001077983 */ /* 0x004e280000100800 */
[----:B------:R-:W-:Y:S04]  /*1bca0*/  STL [R1+0x4488], R27 ;  /* 0x0044881b01007387 */ /* 0x000fe80000100800 */
        /* <DEDUP_REMOVED lines=73> */
[----:B------:R-:W-:Y:S01]  /*1c140*/  STL [R1+0x45b0], R27 ;  /* 0x0045b01b01007387 */ /* 0x000fe20000100800 */
[----:B0-----:R-:W-:-:S03]  /*1c150*/  IMAD R4, R7, -0x80, R4 ;  /* 0xffffff8007047824 */ /* 0x001fc600078e0204 */
        /* <DEDUP_REMOVED lines=815> */
[----:B-----5:R-:W-:Y:S04]  /*1f450*/  STL [R1+0x445c], R61 ;  /* 0x00445c3d01007387 */ /* 0x020fe80000100800 */
        /* <DEDUP_REMOVED lines=109> */
[----:B------:R-:W2:Y:S01]  /*1fb30*/  LDL.LU R7, [R1+0x5248] ;  /* 0x0052480001077983 */ /* 0x000ea20000300800 */
[----:B------:R-:W-:-:S02]  /*1fb40*/  ISETP.GT.AND P0, PT, R4, RZ, PT ;  /* 0x000000ff0400720c */ /* 0x000fc40003f04270 */
[----:B0-----:R-:W-:Y:S02]  /*1fb50*/  PRMT R31, RZ, 0x7610, R31 ;  /* 0x00007610ff1f7816 */ /* 0x001fe4000000001f */
[----:B------:R-:W-:Y:S02]  /*1fb60*/  PRMT R27, RZ, 0x7610, R27 ;  /* 0x00007610ff1b7816 */ /* 0x000fe4000000001b */
[----:B------:R-:W-:-:S07]  /*1fb70*/  PRMT R15, RZ, 0x7610, R15 ;  /* 0x00007610ff0f7816 */ /* 0x000fce000000000f */
[----:B--2---:R-:W2:Y:S04]  /*1fb80*/  @P0 LDG.E.U16 R31, desc[UR8][R6.64] ;  /* 0x00000008061f0981 */ /* 0x004ea8000c1e1500 */
[----:B--2---:R0:W-:Y:S04]  /*1fb90*/  STL [R1+0x1780], R31 ;  /* 0x0017801f01007387 */ /* 0x0041e80000100800 */
[----:B0-----:R-:W2:Y:S04]  /*1fba0*/  LDL.LU R31, [R1+0x5244] ;  /* 0x00524400011f7983 */ /* 0x001ea80000300800 */
[----:B------:R-:W3:Y:S04]  /*1fbb0*/  LDL.64 R6, [R1+0xd38] ;  /* 0x000d380001067983 */ /* 0x000ee80000100a00 */
[----:B---3--:R-:W3:Y:S04]  /*1fbc0*/  @P0 LDG.E.U16 R27, desc[UR8][R6.64] ;  /* 0x00000008061b0981 */ /* 0x008ee8000c1e1500 */
[----:B---3--:R0:W-:Y:S04]  /*1fbd0*/  STL [R1+0x177c], R27 ;  /* 0x00177c1b01007387 */ /* 0x0081e80000100800 */
[----:B0-----:R-:W3:Y:S04]  /*1fbe0*/  LDL.LU R27, [R1+0x5240] ;  /* 0x00524000011b7983 */ /* 0x001ee80000300800 */
[----:B------:R-:W4:Y:S01]  /*1fbf0*/  LDL.64 R6, [R1+0xd30] ;  /* 0x000d300001067983 */ /* 0x000f220000100a00 */
[----:B---3--:R-:W-:-:S03]  /*1fc00*/  PRMT R27, RZ, 0x7610, R27 ;  /* 0x00007610ff1b7816 */ /* 0x008fc6000000001b */
[----:B----4-:R-:W3:Y:S04]  /*1fc10*/  @P0 LDG.E.U16 R15, desc[UR8][R6.64] ;  /* 0x00000008060f0981 */ /* 0x010ee8000c1e1500 */
        /* <DEDUP_REMOVED lines=8> */
[----:B------:R-:W-:-:S02]  /*1fca0*/  ISETP.GT.AND P1, PT, R4, 0x1, PT ;  /* 0x000000010400780c */ /* 0x000fc40003f24270 */
[----:B---3--:R-:W-:Y:S01]  /*1fcb0*/  PRMT R27, RZ, 0x7610, R27 ;  /* 0x00007610ff1b7816 */ /* 0x008fe2000000001b */
        /* <DEDUP_REMOVED lines=18> */
[----:B------:R-:W4:Y:S04]  /*1fde0*/  LDL R6, [R1+0x34ec] ;  /* 0x0034ec0001067983 */ /* 0x000f280000100800 */
[----:B------:R-:W4:Y:S01]  /*1fdf0*/  LDL R7, [R1+0x34f0] ;  /* 0x0034f00001077983 */ /* 0x000f220000100800 */
[----:B---3--:R-:W-:-:S02]  /*1fe00*/  PRMT R27, RZ, 0x7610, R27 ;  /* 0x00007610ff1b7816 */ /* 0x008fc4000000001b */
[----:B----4-:R-:W-:-:S04]  /*1fe10*/  @P1 LOP3.LUT R7, R7, R6, RZ, 0x3c, !PT ;  /* 0x0000000607071212 */ /* 0x010fc800078e3cff */
[----:B------:R-:W-:-:S04]  /*1fe20*/  @P1 LOP3.LUT R6, R7, R6, RZ, 0x3c, !PT ;  /* 0x0000000607061212 */ /* 0x000fc800078e3cff */
[----:B------:R-:W-:-:S05]  /*1fe30*/  @P1 LOP3.LUT R7, R7, R6, RZ, 0x3c, !PT ;  /* 0x0000000607071212 */ /* 0x000fca00078e3cff */
[----:B------:R-:W3:Y:S04]  /*1fe40*/  @P1 LDG.E.U16 R15, desc[UR8][R6.64] ;  /* 0x00000008060f1981 */ /* 0x000ee8000c1e1500 */
        /* <DEDUP_REMOVED lines=31> */
[----:B------:R-:W-:-:S02]  /*20040*/  ISETP.GT.AND P0, PT, R4, 0x2, PT ;  /* 0x000000020400780c */ /* 0x000fc40003f04270 */
[----:B---3--:R-:W-:Y:S02]  /*20050*/  PRMT R27, RZ, 0x7610, R27 ;  /* 0x00007610ff1b7816 */ /* 0x008fe4000000001b */
        /* <DEDUP_REMOVED lines=6941> */
[----:B------:R-:W4:Y:S02]  /*3b230*/  LDL R7, [R1+0x1d20] ;  /* 0x001d200001077983 */ /* 0x000f240000100800 */
[----:B----4-:R-:W-:-:S04]  /*3b240*/  @P0 LOP3.LUT R7, R7, R6, RZ, 0x3c, !PT ;  /* 0x0000000607070212 */ /* 0x010fc800078e3cff */
[----:B------:R-:W-:-:S04]  /*3b250*/  @P0 LOP3.LUT R6, R7, R6, RZ, 0x3c, !PT ;  /* 0x0000000607060212 */ /* 0x000fc800078e3cff */
[----:B------:R-:W-:-:S05]  /*3b260*/  @P0 LOP3.LUT R7, R7, R6, RZ, 0x3c, !PT ;  /* 0x0000000607070212 */ /* 0x000fca00078e3cff */
[----:B------:R-:W4:Y:S04]  /*3b270*/  @P0 LDG.E.U16 R27, desc[UR8][R6.64] ;  /* 0x00000008061b0981 */ /* 0x000f28000c1e1500 */
[----:B----4-:R0:W-:Y:S04]  /*3b280*/  STL [R1+0x2c0], R27 ;  /* 0x0002c01b01007387 */ /* 0x0101e80000100800 */
[----:B0-----:R-:W4:Y:S04]  /*3b290*/  LDL.LU R27, [R1+0x4630] ;  /* 0x00463000011b7983 */ /* 0x001f280000300800 */
[----:B------:R-:W2:Y:S04]  /*3b2a0*/  LDL R6, [R1+0x1d14] ;  /* 0x001d140001067983 */ /* 0x000ea80000100800 */
[----:B------:R-:W2:Y:S01]  /*3b2b0*/  LDL R7, [R1+0x1d18] ;  /* 0x001d180001077983 */ /* 0x000ea20000100800 */
[----:B----4-:R-:W-:-:S02]  /*3b2c0*/  PRMT R27, RZ, 0x7610, R27 ;  /* 0x00007610ff1b7816 */ /* 0x010fc4000000001b */
[----:B--2---:R-:W-:-:S04]  /*3b2d0*/  @P0 LOP3.LUT R7, R7, R6, RZ, 0x3c, !PT ;  /* 0x0000000607070212 */ /* 0x004fc800078e3cff */
[----:B------:R-:W-:-:S04]  /*3b2e0*/  @P0 LOP3.LUT R6, R7, R6, RZ, 0x3c, !PT ;  /* 0x0000000607060212 */ /* 0x000fc800078e3cff */
[----:B------:R-:W-:-:S05]  /*3b2f0*/  @P0 LOP3.LUT R7, R7, R6, RZ, 0x3c, !PT ;  /* 0x0000000607070212 */ /* 0x000fca00078e3cff */
[----:B------:R-:W2:Y:S04]  /*3b300*/  @P0 LDG.E.U16 R27, desc[UR8][R6.64] ;  /* 0x00000008061b0981 */ /* 0x000ea8000c1e1500 */
[----:B--2---:R0:W-:Y:S04]  /*3b310*/  STL [R1+0x2bc], R27 ;  /* 0x0002bc1b01007387 */ /* 0x0041e80000100800 */
[----:B0-----:R-:W2:Y:S04]  /*3b320*/  LDL.LU R27, [R1+0x462c] ;  /* 0x00462c00011b7983 */ /* 0x001ea80000300800 */
[----:B------:R-:W4:Y:S04]  /*3b330*/  LDL R6, [R1+0x1d0c] ;  /* 0x001d0c0001067983 */ /* 0x000f280000100800 */
[----:B------:R-:W4:Y:S01]  /*3b340*/  LDL R7, [R1+0x1d10] ;  /* 0x001d100001077983 */ /* 0x000f220000100800 */
[----:B------:R-:W-:-:S02]  /*3b350*/  ISETP.GT.AND P1, PT, R4, 0x61, PT ;  /* 0x000000610400780c */ /* 0x000fc40003f24270 */
[----:B--2---:R-:W-:Y:S02]  /*3b360*/  PRMT R27, RZ, 0x7610, R27 ;  /* 0x00007610ff1b7816 */ /* 0x004fe4000000001b */
[----:B----4-:R-:W-:-:S04]  /*3b370*/  @P0 LOP3.LUT R7, R7, R6, RZ, 0x3c, !PT ;  /* 0x0000000607070212 */ /* 0x010fc800078e3cff */
[----:B------:R-:W-:-:S04]  /*3b380*/  @P0 LOP3.LUT R6, R7, R6, RZ, 0x3c, !PT ;  /* 0x0000000607060212 */ /* 0x000fc800078e3cff */
[----:B------:R-:W-:-:S05]  /*3b390*/  @P0 LOP3.LUT R7, R7, R6, RZ, 0x3c, !PT ;  /* 0x0000000607070212 */ /* 0x000fca00078e3cff */
[----:B------:R-:W2:Y:S04]  /*3b3a0*/  @P0 LDG.E.U16 R27, desc[UR8][R6.64] ;  /* 0x00000008061b0981 */ /* 0x000ea8000c1e1500 */
[----:B--2---:R0:W-:Y:S04]  /*3b3b0*/  STL [R1+0x2b8], R27 ;  /* 0x0002b81b01007387 */ /* 0x0041e80000100800 */
[----:B0-----:R-:W2:Y:S04]  /*3b3c0*/  LDL.LU R27, [R1+0x4628] ;  /* 0x00462800011b7983 */ /* 0x001ea80000300800 */
[----:B------:R-:W4:Y:S04]  /*3b3d0*/  LDL R6, [R1+0x1d04] ;  /* 0x001d040001067983 */ /* 0x000f280000100800 */
[----:B------:R-:W4:Y:S01]  /*3b3e0*/  LDL R7, [R1+0x1d08] ;  /* 0x001d080001077983 */ /* 0x000f220000100800 */
[----:B--2---:R-:W-:-:S02]  /*3b3f0*/  PRMT R27, RZ, 0x7610, R27 ;  /* 0x00007610ff1b7816 */ /* 0x004fc4000000001b */
        /* <DEDUP_REMOVED lines=957> */
[----:B------:R-:W-:-:S02]  /*3efd0*/  PRMT R31, RZ, 0x7610, R31 ;  /* 0x00007610ff1f7816 */ /* 0x000fc4000000001f */
        /* <DEDUP_REMOVED lines=8> */
[----:B------:R-:W-:-:S02]  /*3f060*/  PRMT R22, RZ, 0x7610, R22 ;  /* 0x00007610ff167816 */ /* 0x000fc40000000016 */
[----:B--2---:R-:W-:-:S04]  /*3f070*/  @P0 LOP3.LUT R7, R7, R6, RZ, 0x3c, !PT ;  /* 0x0000000607070212 */ /* 0x004fc800078e3cff */
[----:B------:R-:W-:-:S04]  /*3f080*/  @P0 LOP3.LUT R6, R7, R6, RZ, 0x3c, !PT ;  /* 0x0000000607060212 */ /* 0x000fc800078e3cff */
[----:B------:R-:W-:-:S05]  /*3f090*/  @P0 LOP3.LUT R7, R7, R6, RZ, 0x3c, !PT ;  /* 0x0000000607070212 */ /* 0x000fca00078e3cff */
[----:B------:R-:W2:Y:S04]  /*3f0a0*/  @P0 LDG.E.U16 R22, desc[UR8][R6.64] ;  /* 0x0000000806160981 */ /* 0x000ea8000c1e1500 */
[----:B--2---:R0:W-:Y:S04]  /*3f0b0*/  STL [R1+0x10c], R22 ;  /* 0x00010c1601007387 */ /* 0x0041e80000100800 */
[----:B0-----:R-:W2:Y:S04]  /*3f0c0*/  LDL.LU R22, [R1+0x447c] ;  /* 0x00447c0001167983 */ /* 0x001ea80000300800 */
        /* <DEDUP_REMOVED lines=39> */
[----:B------:R-:W-:Y:S02]  /*3f340*/  ISETP.GT.AND P1, PT, R4, 0x6f, PT ;  /* 0x0000006f0400780c */ /* 0x000fe40003f24270 */
        /* <DEDUP_REMOVED lines=359> */
[----:B------:R-:W3:Y:S04]  /*409c0*/  LDL R6, [R1+0x184c] ;  /* 0x00184c0001067983 */ /* 0x000ee80000100800 */
[----:B------:R-:W3:Y:S01]  /*409d0*/  LDL R7, [R1+0x1850] ;  /* 0x0018500001077983 */ /* 0x000ee20000100800 */
[----:B------:R-:W-:Y:S02]  /*409e0*/  PRMT R2, RZ, 0x7610, R2 ;  /* 0x00007610ff027816 */ /* 0x000fe40000000002 */
[----:B------:R-:W-:Y:S01]  /*409f0*/  ISETP.GT.AND P0, PT, R4, 0x74, PT ;  /* 0x000000740400780c */ /* 0x000fe20003f04270 */
[----:B--2---:R-:W-:Y:S01]  /*40a00*/  STL [R1+0x42f0], R0 ;  /* 0x0042f00001007387 */ /* 0x004fe20000100800 */
[----:B---3--:R-:W-:-:S04]  /*40a10*/  @P1 LOP3.LUT R7, R7, R6, RZ, 0x3c, !PT ;  /* 0x0000000607071212 */ /* 0x008fc800078e3cff */
[----:B------:R-:W-:-:S04]  /*40a20*/  @P1 LOP3.LUT R6, R7, R6, RZ, 0x3c, !PT ;  /* 0x0000000607061212 */ /* 0x000fc800078e3cff */
[----:B------:R-:W-:-:S05]  /*40a30*/  @P1 LOP3.LUT R7, R7, R6, RZ, 0x3c, !PT ;  /* 0x0000000607071212 */ /* 0x000fca00078e3cff */
[----:B------:R-:W2:Y:S04]  /*40a40*/  @P1 LDG.E.U16 R2, desc[UR8][R6.64] ;  /* 0x0000000806021981 */ /* 0x000ea8000c1e1500 */
[----:B------:R-:W3:Y:S04]  /*40a50*/  LDL R6, [R1+0x1844] ;  /* 0x0018440001067983 */ /* 0x000ee80000100800 */
[----:B------:R-:W3:Y:S01]  /*40a60*/  LDL R7, [R1+0x1848] ;  /* 0x0018480001077983 */ /* 0x000ee20000100800 */
[----:B------:R-:W-:-:S03]  /*40a70*/  PRMT R28, RZ, 0x7610, R28 ;  /* 0x00007610ff1c7816 */ /* 0x000fc6000000001c */
[----:B--2---:R-:W-:Y:S01]  /*40a80*/  STL [R1+0x42f4], R2 ;  /* 0x0042f40201007387 */ /* 0x004fe20000100800 */
[----:B---3--:R-:W-:-:S04]  /*40a90*/  @P0 LOP3.LUT R7, R7, R6, RZ, 0x3c, !PT ;  /* 0x0000000607070212 */ /* 0x008fc800078e3cff */
[----:B------:R-:W-:-:S04]  /*40aa0*/  @P0 LOP3.LUT R6, R7, R6, RZ, 0x3c, !PT ;  /* 0x0000000607060212 */ /* 0x000fc800078e3cff */
[----:B------:R-:W-:-:S05]  /*40ab0*/  @P0 LOP3.LUT R7, R7, R6, RZ, 0x3c, !PT ;  /* 0x0000000607070212 */ /* 0x000fca00078e3cff */
[----:B------:R-:W2:Y:S04]  /*40ac0*/  @P0 LDG.E.U16 R28, desc[UR8][R6.64] ;  /* 0x00000008061c0981 */ /* 0x000ea8000c1e1500 */
[----:B--2---:R0:W-:Y:S04]  /*40ad0*/  STL [R1+0x54], R28 ;  /* 0x0000541c01007387 */ /* 0x0041e80000100800 */
[----:B0-----:R-:W2:Y:S04]  /*40ae0*/  LDL.LU R28, [R1+0x43cc] ;  /* 0x0043cc00011c7983 */ /* 0x001ea80000300800 */
[----:B------:R-:W3:Y:S04]  /*40af0*/  LDL R6, [R1+0x183c] ;  /* 0x00183c0001067983 */ /* 0x000ee80000100800 */
[----:B------:R-:W3:Y:S01]  /*40b00*/  LDL R7, [R1+0x1840] ;  /* 0x0018400001077983 */ /* 0x000ee20000100800 */
[----:B------:R-:W-:-:S02]  /*40b10*/  PRMT R32, RZ, 0x7610, R32 ;  /* 0x00007610ff207816 */ /* 0x000fc40000000020 */
[----:B---3--:R-:W-:-:S04]  /*40b20*/  @P0 LOP3.LUT R7, R7, R6, RZ, 0x3c, !PT ;  /* 0x0000000607070212 */ /* 0x008fc800078e3cff */
[----:B------:R-:W-:-:S04]  /*40b30*/  @P0 LOP3.LUT R6, R7, R6, RZ, 0x3c, !PT ;  /* 0x0000000607060212 */ /* 0x000fc800078e3cff */
[----:B------:R-:W-:-:S05]  /*40b40*/  @P0 LOP3.LUT R7, R7, R6, RZ, 0x3c, !PT ;  /* 0x0000000607070212 */ /* 0x000fca00078e3cff */
[----:B------:R-:W3:Y:S04]  /*40b50*/  @P0 LDG.E.U16 R32, desc[UR8][R6.64] ;  /* 0x0000000806200981 */ /* 0x000ee8000c1e1500 */
[----:B---3--:R0:W-:Y:S04]  /*40b60*/  STL [R1+0x50], R32 ;  /* 0x0000502001007387 */ /* 0x0081e80000100800 */
[----:B0-----:R-:W3:Y:S04]  /*40b70*/  LDL.LU R32, [R1+0x43c8] ;  /* 0x0043c80001207983 */ /* 0x001ee80000300800 */
        /* <DEDUP_REMOVED lines=36> */
[----:B------:R-:W-:-:S03]  /*40dc0*/  PRMT R40, RZ, 0x7610, R40 ;  /* 0x00007610ff287816 */ /* 0x000fc60000000028 */
[----:B--2---:R0:W-:Y:S04]  /*40dd0*/  STL [R1+0x40], R27 ;  /* 0x0000401b01007387 */ /* 0x0041e80000100800 */
[----:B0-----:R-:W2:Y:S01]  /*40de0*/  LDL R27, [R1+0x17f8] ;  /* 0x0017f800011b7983 */ /* 0x001ea20000100800 */
        /* <DEDUP_REMOVED lines=14> */
[----:B------:R-:W3:Y:S04]  /*40ed0*/  LDL R6, [R1+0x1804] ;  /* 0x0018040001067983 */ /* 0x000ee80000100800 */
[----:B------:R-:W3:Y:S01]  /*40ee0*/  LDL R7, [R1+0x1808] ;  /* 0x0018080001077983 */ /* 0x000ee20000100800 */
[----:B----4-:R-:W-:-:S03]  /*40ef0*/  PRMT R31, RZ, 0x7610, R31 ;  /* 0x00007610ff1f7816 */ /* 0x010fc6000000001f */
[----:B--2---:R0:W-:Y:S01]  /*40f00*/  STL [R1+0x38], R15 ;  /* 0x0000380f01007387 */ /* 0x0041e20000100800 */
[----:B------:R-:W-:-:S03]  /*40f10*/  PRMT R42, RZ, 0x7610, R42 ;  /* 0x00007610ff2a7816 */ /* 0x000fc6000000002a */
[----:B0-----:R-:W2:Y:S01]  /*40f20*/  LDL R15, [R1+0x17e8] ;  /* 0x0017e800010f7983 */ /* 0x001ea20000100800 */
[----:B---3--:R-:W-:-:S04]  /*40f30*/  @P1 LOP3.LUT R7, R7, R6, RZ, 0x3c, !PT ;  /* 0x0000000607071212 */ /* 0x008fc800078e3cff */
[----:B------:R-:W-:-:S04]  /*40f40*/  @P1 LOP3.LUT R6, R7, R6, RZ, 0x3c, !PT ;  /* 0x0000000607061212 */ /* 0x000fc800078e3cff */
[----:B------:R-:W-:-:S05]  /*40f50*/  @P1 LOP3.LUT R7, R7, R6, RZ, 0x3c, !PT ;  /* 0x0000000607071212 */ /* 0x000fca00078e3cff */
[----:B------:R-:W3:Y:S04]  /*40f60*/  @P1 LDG.E.U16 R31, desc[UR8][R6.64] ;  /* 0x00000008061f1981 */ /* 0x000ee8000c1e1500 */
[----:B------:R-:W4:Y:S04]  /*40f70*/  LDL R6, [R1+0x17fc] ;  /* 0x0017fc0001067983 */ /* 0x000f280000100800 */
[----:B------:R-:W4:Y:S04]  /*40f80*/  LDL R7, [R1+0x1800] ;  /* 0x0018000001077983 */ /* 0x000f280000100800 */
[----:B---3--:R0:W-:Y:S04]  /*40f90*/  STL [R1+0x34], R31 ;  /* 0x0000341f01007387 */ /* 0x0081e80000100800 */
[----:B0-----:R-:W3:Y:S01]  /*40fa0*/  LDL R31, [R1+0x17e0] ;  /* 0x0017e000011f7983 */ /* 0x001ee20000100800 */
[----:B----4-:R-:W-:-:S04]  /*40fb0*/  @P1 LOP3.LUT R7, R7, R6, RZ, 0x3c, !PT ;  /* 0x0000000607071212 */ /* 0x010fc800078e3cff */
[----:B------:R-:W-:-:S04]  /*40fc0*/  @P1 LOP3.LUT R6, R7, R6, RZ, 0x3c, !PT ;  /* 0x0000000607061212 */ /* 0x000fc800078e3cff */
[----:B------:R-:W-:-:S05]  /*40fd0*/  @P1 LOP3.LUT R7, R7, R6, RZ, 0x3c, !PT ;  /* 0x0000000607071212 */ /* 0x000fca00078e3cff */
[----:B------:R-:W4:Y:S01]  /*40fe0*/  @P1 LDG.E.U16 R42, desc[UR8][R6.64] ;  /* 0x00000008062a1981 */ /* 0x000f22000c1e1500 */
[----:B------:R-:W-:-:S03]  /*40ff0*/  PRMT R44, RZ, 0x7610, R44 ;  /* 0x00007610ff2c7816 */ /* 0x000fc6000000002c */
[----:B----4-:R0:W-:Y:S04]  /*41000*/  STL [R1+0x30], R42 ;  /* 0x0000302a01007387 */ /* 0x0101e80000100800 */
[----:B0-----:R-:W4:Y:S04]  /*41010*/  LDL.LU R42, [R1+0x43b4] ;  /* 0x0043b400012a7983 */ /* 0x001f280000300800 */
[----:B------:R-:W2:Y:S01]  /*41020*/  LDL R7, [R1+0x17f4] ;  /* 0x0017f40001077983 */ /* 0x000ea20000100800 */
[----:B------:R-:W-:-:S03]  /*41030*/  @P1 IMAD.MOV.U32 R6, RZ, RZ, R27 ;  /* 0x000000ffff061224 */ /* 0x000fc600078e001b */
[----:B------:R-:W3:Y:S04]  /*41040*/  LDL R27, [R1+0x350c] ;  /* 0x00350c00011b7983 */ /* 0x000ee80000100800 */
[----:B--2---:R-:W2:Y:S04]  /*41050*/  @P1 LDG.E.U16 R44, desc[UR8][R6.64] ;  /* 0x00000008062c1981 */ /* 0x004ea8000c1e1500 */
        /* <DEDUP_REMOVED lines=8> */
[----:B------:R0:W2:Y:S04]  /*410e0*/  @P1 LDG.E.U16 R22, desc[UR8][R6.64] ;  /* 0x0000000806161981 */ /* 0x0000a8000c1e1500 */
[----:B------:R-:W3:Y:S01]  /*410f0*/  LDL R7, [R1+0x17e4] ;  /* 0x0017e40001077983 */ /* 0x000ee20000100800 */
[----:B------:R-:W-:Y:S01]  /*41100*/  PRMT R12, RZ, 0x7610, R12 ;  /* 0x00007610ff0c7816 */ /* 0x000fe2000000000c */
[----:B0-----:R-:W-:Y:S02]  /*41110*/  @P1 IMAD.MOV.U32 R6, RZ, RZ, R15 ;  /* 0x000000ffff061224 */ /* 0x001fe400078e000f */
[----:B--2---:R0:W-:Y:S01]  /*41120*/  STL [R1+0x28], R22 ;  /* 0x0000281601007387 */ /* 0x0041e20000100800 */
[----:B------:R-:W-:-:S03]  /*41130*/  PRMT R9, RZ, 0x7610, R9 ;  /* 0x00007610ff097816 */ /* 0x000fc60000000009 */
[----:B------:R-:W2:Y:S04]  /*41140*/  LDL R15, [R1+0x3510] ;  /* 0x00351000010f7983 */ /* 0x000ea80000100800 */
[----:B---3--:R3:W2:Y:S04]  /*41150*/  @P1 LDG.E.U16 R12, desc[UR8][R6.64] ;  /* 0x00000008060c1981 */ /* 0x0086a8000c1e1500 */
[----:B0-----:R-:W4:Y:S04]  /*41160*/  LDL R22, [R1+0x3514] ;  /* 0x0035140001167983 */ /* 0x001f280000100800 */
[----:B------:R-:W4:Y:S01]  /*41170*/  LDL R7, [R1+0x17dc] ;  /* 0x0017dc0001077983 */ /* 0x000f220000100800 */
[----:B---3--:R-:W-:-:S03]  /*41180*/  @P1 IMAD.MOV.U32 R6, RZ, RZ, R31 ;  /* 0x000000ffff061224 */ /* 0x008fc600078e001f */
[----:B--2---:R0:W-:Y:S01]  /*41190*/  STL [R1+0x24], R12 ;  /* 0x0000240c01007387 */ /* 0x0041e20000100800 */
[----:B------:R-:W-:-:S03]  /*411a0*/  PRMT R11, RZ, 0x7610, R11 ;  /* 0x00007610ff0b7816 */ /* 0x000fc6000000000b */
[----:B------:R-:W2:Y:S04]  /*411b0*/  LDL R31, [R1+0x17d0] ;  /* 0x0017d000011f7983 */ /* 0x000ea80000100800 */
[----:B----4-:R3:W4:Y:S04]  /*411c0*/  @P1 LDG.E.U16 R9, desc[UR8][R6.64] ;  /* 0x0000000806091981 */ /* 0x010728000c1e1500 */
[----:B0-----:R-:W2:Y:S04]  /*411d0*/  LDL R12, [R1+0x3518] ;  /* 0x00351800010c7983 */ /* 0x001ea80000100800 */
[----:B------:R-:W2:Y:S01]  /*411e0*/  LDL R7, [R1+0x17d8] ;  /* 0x0017d80001077983 */ /* 0x000ea20000100800 */
[----:B---3--:R-:W-:-:S03]  /*411f0*/  @P1 IMAD.MOV.U32 R6, RZ, RZ, R27 ;  /* 0x000000ffff061224 */ /* 0x008fc600078e001b */
[----:B----4-:R0:W-:Y:S01]  /*41200*/  STL [R1+0x20], R9 ;  /* 0x0000200901007387 */ /* 0x0101e20000100800 */
[----:B------:R-:W-:Y:S02]  /*41210*/  PRMT R21, RZ, 0x7610, R21 ;  /* 0x00007610ff157816 */ /* 0x000fe40000000015 */
[----:B------:R-:W-:Y:S02]  /*41220*/  ISETP.GT.AND P0, PT, R4, 0x76, PT ;  /* 0x000000760400780c */ /* 0x000fe40003f04270 */
[----:B------:R-:W-:Y:S01]  /*41230*/  PRMT R3, RZ, 0x7610, R3 ;  /* 0x00007610ff037816 */ /* 0x000fe20000000003 */
[----:B------:R-:W3:Y:S04]  /*41240*/  LDL R27, [R1+0x351c] ;  /* 0x00351c00011b7983 */ /* 0x000ee80000100800 */
[----:B--2---:R2:W4:Y:S04]  /*41250*/  @P1 LDG.E.U16 R11, desc[UR8][R6.64] ;  /* 0x00000008060b1981 */ /* 0x004528000c1e1500 */
[----:B0-----:R-:W3:Y:S04]  /*41260*/  LDL R9, [R1+0x3520] ;  /* 0x0035200001097983 */ /* 0x001ee80000100800 */
[----:B------:R-:W3:Y:S01]  /*41270*/  LDL R7, [R1+0x17d4] ;  /* 0x0017d40001077983 */ /* 0x000ee20000100800 */
[----:B--2---:R-:W-:Y:S01]  /*41280*/  @P1 IMAD.MOV.U32 R6, RZ, RZ, R22 ;  /* 0x000000ffff061224 */ /* 0x004fe200078e0016 */
[----:B------:R-:W-:-:S04]  /*41290*/  PRMT R8, RZ, 0x7610, R8 ;  /* 0x00007610ff087816 */ /* 0x000fc80000000008 */
[----:B---3--:R0:W2:Y:S04]  /*412a0*/  @P1 LDG.E.U16 R21, desc[UR8][R6.64] ;  /* 0x0000000806151981 */ /* 0x0080a8000c1e1500 */
[----:B----4-:R3:W-:Y:S04]  /*412b0*/  STL [R1+0x1c], R11 ;  /* 0x00001c0b01007387 */ /* 0x0107e80000100800 */
[----:B------:R-:W4:Y:S01]  /*412c0*/  LDL R22, [R1+0x3528] ;  /* 0x0035280001167983 */ /* 0x000f220000100800 */
[----:B0-----:R-:W-:Y:S02]  /*412d0*/  @P0 IMAD.MOV.U32 R6, RZ, RZ, R12 ;  /* 0x000000ffff060224 */ /* 0x001fe400078e000c */
[----:B------:R-:W-:Y:S01]  /*412e0*/  @P0 IMAD.MOV.U32 R7, RZ, RZ, R15 ;  /* 0x000000ffff070224 */ /* 0x000fe200078e000f */
[----:B---3--:R-:W3:Y:S04]  /*412f0*/  LDL R11, [R1+0x352c] ;  /* 0x00352c00010b7983 */ /* 0x008ee80000100800 */
[----:B------:R0:W4:Y:S02]  /*41300*/  @P0 LDG.E.U16 R3, desc[UR8][R6.64] ;  /* 0x0000000806030981 */ /* 0x000124000c1e1500 */
[----:B0-----:R-:W-:-:S02]  /*41310*/  @P0 IMAD.MOV.U32 R6, RZ, RZ, R9 ;  /* 0x000000ffff060224 */ /* 0x001fc400078e0009 */
[----:B------:R-:W-:-:S05]  /*41320*/  @P0 IMAD.MOV.U32 R7, RZ, RZ, R31 ;  /* 0x000000ffff070224 */ /* 0x000fca00078e001f */
[----:B------:R0:W4:Y:S04]  /*41330*/  @P0 LDG.E.U16 R8, desc[UR8][R6.64] ;  /* 0x0000000806080981 */ /* 0x000128000c1e1500 */
[----:B--2---:R2:W-:Y:S01]  /*41340*/  STL [R1+0x18], R21 ;  /* 0x0000181501007387 */ /* 0x0045e20000100800 */
[----:B------:R-:W-:Y:S01]  /*41350*/  PRMT R10, RZ, 0x7610, R10 ;  /* 0x00007610ff0a7816 */ /* 0x000fe2000000000a */
[----:B0-----:R-:W-:Y:S02]  /*41360*/  @P0 IMAD.MOV.U32 R7, RZ, RZ, R27 ;  /* 0x000000ffff070224 */ /* 0x001fe400078e001b */
[----:B------:R-:W4:Y:S04]  /*41370*/  LDL R15, [R1+0x3530] ;  /* 0x00353000010f7983 */ /* 0x000f280000100800 */
[----:B------:R-:W4:Y:S04]  /*41380*/  LDL R12, [R1+0x3538] ;  /* 0x00353800010c7983 */ /* 0x000f280000100800 */
[----:B--2---:R-:W2:Y:S01]  /*41390*/  LDL R21, [R1+0x3534] ;  /* 0x0035340001157983 */ /* 0x004ea20000100800 */
[----:B---3--:R-:W-:Y:S01]  /*413a0*/  @P0 IMAD.MOV.U32 R6, RZ, RZ, R11 ;  /* 0x000000ffff060224 */ /* 0x008fe200078e000b */
[----:B------:R-:W-:-:S04]  /*413b0*/  PRMT R60, RZ, 0x7610, R60 ;  /* 0x00007610ff3c7816 */ /* 0x000fc8000000003c */
[----:B------:R0:W3:Y:S04]  /*413c0*/  @P0 LDG.E.U16 R10, desc[UR8][R6.64] ;  /* 0x00000008060a0981 */ /* 0x0000e8000c1e1500 */
[----:B----4-:R-:W-:Y:S04]  /*413d0*/  STL [R1+0x14], R3 ;  /* 0x0000140301007387 */ /* 0x010fe80000100800 */
[----:B------:R-:W4:Y:S01]  /*413e0*/  LDL R9, [R1+0x3524] ;  /* 0x0035240001097983 */ /* 0x000f220000100800 */
[----:B0-----:R-:W-:-:S03]  /*413f0*/  @P0 IMAD.MOV.U32 R7, RZ, RZ, R22 ;  /* 0x000000ffff070224 */ /* 0x001fc600078e0016 */
[----:B------:R0:W-:Y:S01]  /*41400*/  STL [R1+0x10], R8 ;  /* 0x0000100801007387 */ /* 0x0001e20000100800 */
[----:B------:R-:W-:-:S03]  /*41410*/  PRMT R2, RZ, 0x7610, R2 ;  /* 0x00007610ff027816 */ /* 0x000fc60000000002 */
[----:B------:R-:W4:Y:S04]  /*41420*/  LDL R11, [R1+0x353c] ;  /* 0x00353c00010b7983 */ /* 0x000f280000100800 */
[----:B0-----:R-:W4:Y:S01]  /*41430*/  LDL R8, [R1+0x3540] ;  /* 0x0035400001087983 */ /* 0x001f220000100800 */
[----:B--2---:R-:W-:-:S05]  /*41440*/  @P0 IMAD.MOV.U32 R6, RZ, RZ, R21 ;  /* 0x000000ffff060224 */ /* 0x004fca00078e0015 */
[----:B------:R0:W2:Y:S04]  /*41450*/  @P0 LDG.E.U16 R60, desc[UR8][R6.64] ;  /* 0x00000008063c0981 */ /* 0x0000a8000c1e1500 */
[----:B---3--:R3:W-:Y:S01]  /*41460*/  STL [R1+0xc], R10 ;  /* 0x00000c0a01007387 */ /* 0x0087e20000100800 */
[----:B------:R-:W-:Y:S01]  /*41470*/  PRMT R0, RZ, 0x7610, R0 ;  /* 0x00007610ff007816 */ /* 0x000fe20000000000 */
[----:B0-----:R-:W-:Y:S02]  /*41480*/  @P0 IMAD.MOV.U32 R6, RZ, RZ, R12 ;  /* 0x000000ffff060224 */ /* 0x001fe400078e000c */
[----:B------:R-:W-:Y:S01]  /*41490*/  @P0 IMAD.MOV.U32 R7, RZ, RZ, R15 ;  /* 0x000000ffff070224 */ /* 0x000fe200078e000f */
[----:B---3--:R-:W3:Y:S04]  /*414a0*/  LDL R10, [R1+0x354c] ;  /* 0x00354c00010a7983 */ /* 0x008ee80000100800 */
[----:B------:R4:W3:Y:S02]  /*414b0*/  @P0 LDG.E.U16 R2, desc[UR8][R6.64] ;  /* 0x0000000806020981 */ /* 0x0008e4000c1e1500 */
[----:B----4-:R-:W-:-:S02]  /*414c0*/  @P0 IMAD.MOV.U32 R7, RZ, RZ, R9 ;  /* 0x000000ffff070224 */ /* 0x010fc400078e0009 */
[----:B------:R-:W-:-:S05]  /*414d0*/  @P0 IMAD.MOV.U32 R6, RZ, RZ, R8 ;  /* 0x000000ffff060224 */ /* 0x000fca00078e0008 */
[----:B------:R0:W4:Y:S04]  /*414e0*/  @P0 LDG.E.U16 R0, desc[UR8][R6.64] ;  /* 0x0000000806000981 */ /* 0x000128000c1e1500 */
[----:B--2---:R-:W-:Y:S04]  /*414f0*/  STL [R1+0x4350], R60 ;  /* 0x0043503c01007387 */ /* 0x004fe80000100800 */
[----:B------:R-:W2:Y:S04]  /*41500*/  LDL R22, [R1+0x3548] ;  /* 0x0035480001167983 */ /* 0x000ea80000100800 */
[----:B------:R-:W2:Y:S01]  /*41510*/  LDL R21, [R1+0x3554] ;  /* 0x0035540001157983 */ /* 0x000ea20000100800 */
[----:B------:R-:W-:Y:S01]  /*41520*/  PRMT R61, RZ, 0x7610, R61 ;  /* 0x00007610ff3d7816 */ /* 0x000fe2000000003d */
[----:B0-----:R-:W-:Y:S01]  /*41530*/  @P0 IMAD.MOV.U32 R7, RZ, RZ, R11 ;  /* 0x000000ffff070224 */ /* 0x001fe200078e000b */
[----:B------:R-:W-:Y:S01]  /*41540*/  PRMT R59, RZ, 0x7610, R59 ;  /* 0x00007610ff3b7816 */ /* 0x000fe2000000003b */
[----:B---3--:R-:W-:Y:S01]  /*41550*/  @P0 IMAD.MOV.U32 R6, RZ, RZ, R10 ;  /* 0x000000ffff060224 */ /* 0x008fe200078e000a */
[----:B------:R-:W-:Y:S04]  /*41560*/  STL [R1+0x4354], R2 ;  /* 0x0043540201007387 */ /* 0x000fe80000100800 */
[----:B------:R-:W3:Y:S04]  /*41570*/  LDL R9, [R1+0x3550] ;  /* 0x0035500001097983 */ /* 0x000ee80000100800 */
[----:B------:R-:W3:Y:S04]  /*41580*/  LDL R8, [R1+0x3558] ;  /* 0x0035580001087983 */ /* 0x000ee80000100800 */
[----:B------:R2:W3:Y:S04]  /*41590*/  @P0 LDG.E.U16 R61, desc[UR8][R6.64] ;  /* 0x00000008063d0981 */ /* 0x0004e8000c1e1500 */
[----:B----4-:R-:W-:Y:S04]  /*415a0*/  STL [R1+0x4358], R0 ;  /* 0x0043580001007387 */ /* 0x010fe80000100800 */
[----:B------:R-:W4:Y:S04]  /*415b0*/  LDL R15, [R1+0x3544] ;  /* 0x00354400010f7983 */ /* 0x000f280000100800 */
[----:B------:R-:W4:Y:S01]  /*415c0*/  LDL R10, [R1+0x3560] ;  /* 0x00356000010a7983 */ /* 0x000f220000100800 */
[----:B------:R-:W-:-:S02]  /*415d0*/  ISETP.GT.AND P1, PT, R4, 0x77, PT ;  /* 0x000000770400780c */ /* 0x000fc40003f24270 */
[----:B------:R-:W-:Y:S01]  /*415e0*/  PRMT R58, RZ, 0x7610, R58 ;  /* 0x00007610ff3a7816 */ /* 0x000fe2000000003a */
[----:B------:R-:W4:Y:S04]  /*415f0*/  LDL R12, [R1+0x355c] ;  /* 0x00355c00010c7983 */ /* 0x000f280000100800 */
[----:B------:R-:W4:Y:S01]  /*41600*/  LDL R11, [R1+0x356c] ;  /* 0x00356c00010b7983 */ /* 0x000f220000100800 */
[----:B--2---:R-:W-:Y:S02]  /*41610*/  @P0 IMAD.MOV.U32 R7, RZ, RZ, R22 ;  /* 0x000000ffff070224 */ /* 0x004fe400078e0016 */
[----:B------:R-:W-:-:S05]  /*41620*/  @P0 IMAD.MOV.U32 R6, RZ, RZ, R21 ;  /* 0x000000ffff060224 */ /* 0x000fca00078e0015 */
[----:B------:R3:W2:Y:S01]  /*41630*/  @P0 LDG.E.U16 R59, desc[UR8][R6.64] ;  /* 0x00000008063b0981 */ /* 0x0006a2000c1e1500 */
[----:B------:R-:W-:Y:S01]  /*41640*/  PRMT R57, RZ, 0x7610, R57 ;  /* 0x00007610ff397816 */ /* 0x000fe20000000039 */
[----:B---3--:R-:W-:Y:S02]  /*41650*/  @P1 IMAD.MOV.U32 R7, RZ, RZ, R9 ;  /* 0x000000ffff071224 */ /* 0x008fe400078e0009 */
[----:B------:R-:W-:Y:S01]  /*41660*/  @P1 IMAD.MOV.U32 R6, RZ, RZ, R8 ;  /* 0x000000ffff061224 */ /* 0x000fe200078e0008 */
[----:B------:R-:W-:Y:S04]  /*41670*/  STL [R1+0x435c], R61 ;  /* 0x00435c3d01007387 */ /* 0x000fe80000100800 */
        /* <DEDUP_REMOVED lines=8> */
[----:B0-----:R-:W-:-:S02]  /*41700*/  @P1 IMAD.MOV.U32 R6, RZ, RZ, R11 ;  /* 0x000000ffff061224 */ /* 0x001fc400078e000b */
[----:B------:R-:W-:Y:S01]  /*41710*/  @P1 IMAD.MOV.U32 R7, RZ, RZ, R12 ;  /* 0x000000ffff071224 */ /* 0x000fe200078e000c */
[----:B------:R-:W-:-:S04]  /*41720*/  PRMT R55, RZ, 0x7610, R55 ;  /* 0x00007610ff377816 */ /* 0x000fc80000000037 */
[----:B------:R2:W2:Y:S04]  /*41730*/  @P1 LDG.E.U16 R56, desc[UR8][R6.64] ;  /* 0x0000000806381981 */ /* 0x0004a8000c1e1500 */
[----:B---3--:R-:W-:Y:S04]  /*41740*/  STL [R1+0x42f8], R58 ;  /* 0x0042f83a01007387 */ /* 0x008fe80000100800 */
[----:B------:R-:W3:Y:S04]  /*41750*/  LDL R15, [R1+0x3570] ;  /* 0x00357000010f7983 */ /* 0x000ee80000100800 */
[----:B------:R-:W3:Y:S04]  /*41760*/  LDL R10, [R1+0x3578] ;  /* 0x00357800010a7983 */ /* 0x000ee80000100800 */
[----:B----4-:R-:W-:Y:S04]  /*41770*/  STL [R1+0x42fc], R57 ;  /* 0x0042fc3901007387 */ /* 0x010fe80000100800 */
[----:B------:R-:W4:Y:S04]  /*41780*/  LDL R22, [R1+0x3564] ;  /* 0x0035640001167983 */ /* 0x000f280000100800 */
[----:B------:R-:W4:Y:S04]  /*41790*/  LDL R21, [R1+0x3580] ;  /* 0x0035800001157983 */ /* 0x000f280000100800 */
[----:B------:R-:W4:Y:S04]  /*417a0*/  LDL R12, [R1+0x357c] ;  /* 0x00357c00010c7983 */ /* 0x000f280000100800 */
[----:B------:R-:W4:Y:S01]  /*417b0*/  LDL R11, [R1+0x358c] ;  /* 0x00358c00010b7983 */ /* 0x000f220000100800 */
[----:B--2---:R-:W-:-:S02]  /*417c0*/  @P1 IMAD.MOV.U32 R7, RZ, RZ, R9 ;  /* 0x000000ffff071224 */ /* 0x004fc400078e0009 */
[----:B------:R-:W-:-:S05]  /*417d0*/  @P1 IMAD.MOV.U32 R6, RZ, RZ, R8 ;  /* 0x000000ffff061224 */ /* 0x000fca00078e0008 */
[----:B------:R3:W2:Y:S01]  /*417e0*/  @P1 LDG.E.U16 R55, desc[UR8][R6.64] ;  /* 0x0000000806371981 */ /* 0x0006a2000c1e1500 */
[----:B------:R-:W-:-:S03]  /*417f0*/  PRMT R23, RZ, 0x7610, R23 ;  /* 0x00007610ff177816 */ /* 0x000fc60000000017 */
[----:B------:R-:W-:Y:S04]  /*41800*/  STL [R1+0x4300], R56 ;  /* 0x0043003801007387 */ /* 0x000fe80000100800 */
[----:B------:R-:W2:Y:S04]  /*41810*/  LDL R9, [R1+0x3588] ;  /* 0x0035880001097983 */ /* 0x000ea80000100800 */
[----:B------:R-:W2:Y:S01]  /*41820*/  LDL R8, [R1+0x3594] ;  /* 0x0035940001087983 */ /* 0x000ea20000100800 */
[----:B------:R-:W-:Y:S01]  /*41830*/  PRMT R14, RZ, 0x7610, R14 ;  /* 0x00007610ff0e7816 */ /* 0x000fe2000000000e */
[----:B---3--:R-:W-:-:S02]  /*41840*/  @P1 IMAD.MOV.U32 R7, RZ, RZ, R15 ;  /* 0x000000ffff071224 */ /* 0x008fc400078e000f */
[----:B------:R-:W-:-:S05]  /*41850*/  @P1 IMAD.MOV.U32 R6, RZ, RZ, R10 ;  /* 0x000000ffff061224 */ /* 0x000fca00078e000a */
[----:B------:R4:W3:Y:S02]  /*41860*/  @P1 LDG.E.U16 R23, desc[UR8][R6.64] ;  /* 0x0000000806171981 */ /* 0x0008e4000c1e1500 */
[----:B----4-:R-:W-:Y:S02]  /*41870*/  @P1 IMAD.MOV.U32 R7, RZ, RZ, R22 ;  /* 0x000000ffff071224 */ /* 0x010fe400078e0016 */
[----:B------:R-:W-:-:S05]  /*41880*/  @P1 IMAD.MOV.U32 R6, RZ, RZ, R21 ;  /* 0x000000ffff061224 */ /* 0x000fca00078e0015 */
[----:B------:R0:W4:Y:S04]  /*41890*/  @P1 LDG.E.U16 R14, desc[UR8][R6.64] ;  /* 0x00000008060e1981 */ /* 0x000128000c1e1500 */
[----:B--2---:R-:W-:Y:S04]  /*418a0*/  STL [R1+0x4304], R55 ;  /* 0x0043043701007387 */ /* 0x004fe80000100800 */
[----:B------:R-:W2:Y:S04]  /*418b0*/  LDL R15, [R1+0x3590] ;  /* 0x00359000010f7983 */ /* 0x000ea80000100800 */
[----:B------:R-:W3:Y:S01]  /*418c0*/  LDL R10, [R1+0x3598] ;  /* 0x00359800010a7983 */ /* 0x000ee20000100800 */
[----:B------:R-:W-:Y:S01]  /*418d0*/  PRMT R13, RZ, 0x7610, R13 ;  /* 0x00007610ff0d7816 */ /* 0x000fe2000000000d */
[----:B0-----:R-:W-:-:S02]  /*418e0*/  @P1 IMAD.MOV.U32 R6, RZ, RZ, R11 ;  /* 0x000000ffff061224 */ /* 0x001fc400078e000b */
[----:B------:R-:W-:-:S05]  /*418f0*/  @P1 IMAD.MOV.U32 R7, RZ, RZ, R12 ;  /* 0x000000ffff071224 */ /* 0x000fca00078e000c */
[----:B------:R0:W3:Y:S01]  /*41900*/  @P1 LDG.E.U16 R13, desc[UR8][R6.64] ;  /* 0x00000008060d1981 */ /* 0x0000e2000c1e1500 */
[----:B------:R-:W-:Y:S02]  /*41910*/  ISETP.GT.AND P0, PT, R4, 0x78, PT ;  /* 0x000000780400780c */ /* 0x000fe40003f04270 */
[----:B------:R-:W-:Y:S02]  /*41920*/  PRMT R16, RZ, 0x7610, R16 ;  /* 0x00007610ff107816 */ /* 0x000fe40000000010 */
[----:B------:R-:W-:Y:S01]  /*41930*/  PRMT R54, RZ, 0x7610, R54 ;  /* 0x00007610ff367816 */ /* 0x000fe20000000036 */
[----:B0-----:R-:W-:Y:S02]  /*41940*/  @P1 IMAD.MOV.U32 R6, RZ, RZ, R8 ;  /* 0x000000ffff061224 */ /* 0x001fe400078e0008 */
[----:B------:R-:W-:-:S05]  /*41950*/  @P1 IMAD.MOV.U32 R7, RZ, RZ, R9 ;  /* 0x000000ffff071224 */ /* 0x000fca00078e0009 */
[----:B------:R2:W3:Y:S04]  /*41960*/  @P1 LDG.E.U16 R16, desc[UR8][R6.64] ;  /* 0x0000000806101981 */ /* 0x0004e8000c1e1500 */
[----:B----4-:R0:W-:Y:S04]  /*41970*/  STL [R1+0xe70], R14 ;  /* 0x000e700e01007387 */ /* 0x0101e80000100800 */
[----:B------:R-:W4:Y:S04]  /*41980*/  LDL R11, [R1+0x35a0] ;  /* 0x0035a000010b7983 */ /* 0x000f280000100800 */
[----:B------:R-:W4:Y:S04]  /*41990*/  LDL R12, [R1+0x35ac] ;  /* 0x0035ac00010c7983 */ /* 0x000f280000100800 */
[----:B0-----:R-:W4:Y:S01]  /*419a0*/  LDL R14, [R1+0x3584] ;  /* 0x00358400010e7983 */ /* 0x001f220000100800 */
[----:B--2---:R-:W-:-:S02]  /*419b0*/  @P0 IMAD.MOV.U32 R7, RZ, RZ, R15 ;  /* 0x000000ffff070224 */ /* 0x004fc400078e000f */
[----:B---3--:R-:W-:-:S05]  /*419c0*/  @P0 IMAD.MOV.U32 R6, RZ, RZ, R10 ;  /* 0x000000ffff060224 */ /* 0x008fca00078e000a */
[----:B------:R4:W2:Y:S04]  /*419d0*/  @P0 LDG.E.U16 R54, desc[UR8][R6.64] ;  /* 0x0000000806360981 */ /* 0x0008a8000c1e1500 */
[----:B------:R0:W-:Y:S04]  /*419e0*/  STL [R1+0xe68], R13 ;  /* 0x000e680d01007387 */ /* 0x0001e80000100800 */
[----:B------:R-:W3:Y:S04]  /*419f0*/  LDL R9, [R1+0x35a8] ;  /* 0x0035a80001097983 */ /* 0x000ee80000100800 */
[----:B------:R-:W3:Y:S04]  /*41a00*/  LDL R8, [R1+0x35b4] ;  /* 0x0035b40001087983 */ /* 0x000ee80000100800 */
[----:B------:R-:W3:Y:S04]  /*41a10*/  LDL R15, [R1+0x35b0] ;  /* 0x0035b000010f7983 */ /* 0x000ee80000100800 */
[----:B------:R-:W3:Y:S04]  /*41a20*/  LDL R10, [R1+0x35b8] ;  /* 0x0035b800010a7983 */ /* 0x000ee80000100800 */
[----:B0-----:R-:W3:Y:S01]  /*41a30*/  LDL R13, [R1+0x359c] ;  /* 0x00359c00010d7983 */ /* 0x001ee20000100800 */
[----:B------:R-:W-:Y:S01]  /*41a40*/  PRMT R53, RZ, 0x7610, R53 ;  /* 0x00007610ff357816 */ /* 0x000fe20000000035 */
        /* <DEDUP_REMOVED lines=9> */
[----:B---3--:R-:W-:-:S05]  /*41ae0*/  @P0 IMAD.MOV.U32 R7, RZ, RZ, R13 ;  /* 0x000000ffff070224 */ /* 0x008fca00078e000d */
[----:B------:R0:W3:Y:S01]  /*41af0*/  @P0 LDG.E.U16 R52, desc[UR8][R6.64] ;  /* 0x0000000806340981 */ /* 0x0000e2000c1e1500 */
[----:B------:R-:W-:Y:S01]  /*41b00*/  PRMT R50, RZ, 0x7610, R50 ;  /* 0x00007610ff327816 */ /* 0x000fe20000000032 */
[----:B0-----:R-:W-:Y:S02]  /*41b10*/  @P0 IMAD.MOV.U32 R6, RZ, RZ, R8 ;  /* 0x000000ffff060224 */ /* 0x001fe400078e0008 */
[----:B------:R-:W-:-:S05]  /*41b20*/  @P0 IMAD.MOV.U32 R7, RZ, RZ, R9 ;  /* 0x000000ffff070224 */ /* 0x000fca00078e0009 */
[----:B------:R0:W3:Y:S02]  /*41b30*/  @P0 LDG.E.U16 R51, desc[UR8][R6.64] ;  /* 0x0000000806330981 */ /* 0x0000e4000c1e1500 */
[----:B0-----:R-:W-:Y:S02]  /*41b40*/  @P0 IMAD.MOV.U32 R6, RZ, RZ, R10 ;  /* 0x000000ffff060224 */ /* 0x001fe400078e000a */
[----:B------:R-:W-:-:S05]  /*41b50*/  @P0 IMAD.MOV.U32 R7, RZ, RZ, R15 ;  /* 0x000000ffff070224 */ /* 0x000fca00078e000f */
[----:B------:R2:W3:Y:S01]  /*41b60*/  @P0 LDG.E.U16 R50, desc[UR8][R6.64] ;  /* 0x0000000806320981 */ /* 0x0004e2000c1e1500 */
[----:B------:R-:W-:-:S03]  /*41b70*/  PRMT R49, RZ, 0x7610, R49 ;  /* 0x00007610ff317816 */ /* 0x000fc60000000031 */
[----:B----4-:R-:W-:Y:S04]  /*41b80*/  STL [R1+0x4374], R53 ;  /* 0x0043743501007387 */ /* 0x010fe80000100800 */
[----:B------:R-:W-:Y:S04]  /*41b90*/  STL [R1+0xe78], R23 ;  /* 0x000e781701007387 */ /* 0x000fe80000100800 */
[----:B------:R-:W4:Y:S04]  /*41ba0*/  LDL R13, [R1+0x35bc] ;  /* 0x0035bc00010d7983 */ /* 0x000f280000100800 */
[----:B------:R-:W4:Y:S01]  /*41bb0*/  LDL R12, [R1+0x35cc] ;  /* 0x0035cc00010c7983 */ /* 0x000f220000100800 */
[----:B--2---:R-:W-:-:S02]  /*41bc0*/  @P0 IMAD.MOV.U32 R7, RZ, RZ, R14 ;  /* 0x000000ffff070224 */ /* 0x004fc400078e000e */
[----:B------:R-:W-:-:S05]  /*41bd0*/  @P0 IMAD.MOV.U32 R6, RZ, RZ, R11 ;  /* 0x000000ffff060224 */ /* 0x000fca00078e000b */
[----:B------:R4:W2:Y:S04]  /*41be0*/  @P0 LDG.E.U16 R49, desc[UR8][R6.64] ;  /* 0x0000000806310981 */ /* 0x0008a8000c1e1500 */
[----:B---3--:R-:W-:Y:S04]  /*41bf0*/  STL [R1+0x4378], R52 ;  /* 0x0043783401007387 */ /* 0x008fe80000100800 */
[----:B------:R-:W3:Y:S04]  /*41c00*/  LDL R9, [R1+0x35c8] ;  /* 0x0035c80001097983 */ /* 0x000ee80000100800 */
[----:B------:R-:W3:Y:S04]  /*41c10*/  LDL R8, [R1+0x35d4] ;  /* 0x0035d40001087983 */ /* 0x000ee80000100800 */
[----:B------:R-:W-:Y:S04]  /*41c20*/  STL [R1+0x437c], R51 ;  /* 0x00437c3301007387 */ /* 0x000fe80000100800 */
[----:B------:R-:W3:Y:S04]  /*41c30*/  LDL R21, [R1+0x35d0] ;  /* 0x0035d00001157983 */ /* 0x000ee80000100800 */
[----:B------:R0:W-:Y:S04]  /*41c40*/  STL [R1+0xe60], R16 ;  /* 0x000e601001007387 */ /* 0x0001e80000100800 */
[----:B------:R-:W3:Y:S04]  /*41c50*/  LDL R10, [R1+0x35e0] ;  /* 0x0035e000010a7983 */ /* 0x000ee80000100800 */
[----:B0-----:R-:W3:Y:S04]  /*41c60*/  LDL R16, [R1+0x35d8] ;  /* 0x0035d80001107983 */ /* 0x001ee80000100800 */
[----:B------:R-:W-:Y:S04]  /*41c70*/  STL [R1+0x4380], R50 ;  /* 0x0043803201007387 */ /* 0x000fe80000100800 */
[----:B------:R-:W3:Y:S04]  /*41c80*/  LDL R11, [R1+0x35c4] ;  /* 0x0035c400010b7983 */ /* 0x000ee80000100800 */
[----:B------:R-:W3:Y:S04]  /*41c90*/  LDL R15, [R1+0x35dc] ;  /* 0x0035dc00010f7983 */ /* 0x000ee80000100800 */
[----:B------:R-:W3:Y:S01]  /*41ca0*/  LDL R14, [R1+0x35ec] ;  /* 0x0035ec00010e7983 */ /* 0x000ee20000100800 */
[----:B----4-:R-:W-:-:S02]  /*41cb0*/  @P0 IMAD.MOV.U32 R6, RZ, RZ, R12 ;  /* 0x000000ffff060224 */ /* 0x010fc400078e000c */
[----:B------:R-:W-:Y:S01]  /*41cc0*/  @P0 IMAD.MOV.U32 R7, RZ, RZ, R13 ;  /* 0x000000ffff070224 */ /* 0x000fe200078e000d */
[----:B--2---:R-:W-:Y:S04]  /*41cd0*/  STL [R1+0x4384], R49 ;  /* 0x0043843101007387 */ /* 0x004fe80000100800 */
[----:B------:R-:W2:Y:S04]  /*41ce0*/  LDL R13, [R1+0x35e8] ;  /* 0x0035e800010d7983 */ /* 0x000ea80000100800 */
[----:B------:R-:W4:Y:S01]  /*41cf0*/  LDL R12, [R1+0x35f4] ;  /* 0x0035f400010c7983 */ /* 0x000f220000100800 */
[----:B------:R-:W-:-:S02]  /*41d00*/  PRMT R48, RZ, 0x7610, R48 ;  /* 0x00007610ff307816 */ /* 0x000fc40000000030 */
[----:B------:R-:W-:Y:S02]  /*41d10*/  ISETP.GT.AND P1, PT, R4, 0x79, PT ;  /* 0x000000790400780c */ /* 0x000fe40003f24270 */
[----:B------:R-:W-:Y:S02]  /*41d20*/  PRMT R47, RZ, 0x7610, R47 ;  /* 0x00007610ff2f7816 */ /* 0x000fe4000000002f */
[----:B------:R3:W4:Y:S01]  /*41d30*/  @P0 LDG.E.U16 R48, desc[UR8][R6.64] ;  /* 0x0000000806300981 */ /* 0x000722000c1e1500 */
[----:B------:R-:W-:Y:S01]  /*41d40*/  PRMT R46, RZ, 0x7610, R46 ;  /* 0x00007610ff2e7816 */ /* 0x000fe2000000002e */
[----:B---3--:R-:W-:Y:S02]  /*41d50*/  @P0 IMAD.MOV.U32 R6, RZ, RZ, R8 ;  /* 0x000000ffff060224 */ /* 0x008fe400078e0008 */
[----:B------:R-:W-:-:S05]  /*41d60*/  @P0 IMAD.MOV.U32 R7, RZ, RZ, R9 ;  /* 0x000000ffff070224 */ /* 0x000fca00078e0009 */
[----:B------:R0:W3:Y:S01]  /*41d70*/  @P0 LDG.E.U16 R47, desc[UR8][R6.64] ;  /* 0x00000008062f0981 */ /* 0x0000e2000c1e1500 */
[----:B------:R-:W-:Y:S01]  /*41d80*/  PRMT R45, RZ, 0x7610, R45 ;  /* 0x00007610ff2d7816 */ /* 0x000fe2000000002d */
[----:B0-----:R-:W-:Y:S02]  /*41d90*/  @P1 IMAD.MOV.U32 R7, RZ, RZ, R21 ;  /* 0x000000ffff071224 */ /* 0x001fe400078e0015 */
        /* <DEDUP_REMOVED lines=9> */
[----:B------:R2:W3:Y:S02]  /*41e30*/  @P1 LDG.E.U16 R43, desc[UR8][R6.64] ;  /* 0x00000008062b1981 */ /* 0x0004e4000c1e1500 */
[----:B--2---:R-:W-:Y:S02]  /*41e40*/  @P1 IMAD.MOV.U32 R7, RZ, RZ, R13 ;  /* 0x000000ffff071224 */ /* 0x004fe400078e000d */
[----:B----4-:R-:W-:-:S05]  /*41e50*/  @P1 IMAD.MOV.U32 R6, RZ, RZ, R12 ;  /* 0x000000ffff061224 */ /* 0x010fca00078e000c */
[----:B------:R-:W2:Y:S04]  /*41e60*/  @P1 LDG.E.U16 R41, desc[UR8][R6.64] ;  /* 0x0000000806291981 */ /* 0x000ea8000c1e1500 */
[----:B------:R-:W-:Y:S04]  /*41e70*/  STL [R1+0x4388], R48 ;  /* 0x0043883001007387 */ /* 0x000fe80000100800 */
[----:B------:R-:W4:Y:S04]  /*41e80*/  LDL R9, [R1+0x35f0] ;  /* 0x0035f00001097983 */ /* 0x000f280000100800 */
[----:B------:R-:W4:Y:S04]  /*41e90*/  LDL R8, [R1+0x35f8] ;  /* 0x0035f80001087983 */ /* 0x000f280000100800 */
[----:B---3--:R-:W-:Y:S04]  /*41ea0*/  STL [R1+0x438c], R47 ;  /* 0x00438c2f01007387 */ /* 0x008fe80000100800 */
[----:B------:R-:W3:Y:S04]  /*41eb0*/  LDL R23, [R1+0x35e4] ;  /* 0x0035e40001177983 */ /* 0x000ee80000100800 */
[----:B------:R-:W3:Y:S04]  /*41ec0*/  LDL R21, [R1+0x3600] ;  /* 0x0036000001157983 */ /* 0x000ee80000100800 */
[----:B------:R-:W-:Y:S04]  /*41ed0*/  STL [R1+0x436c], R46 ;  /* 0x00436c2e01007387 */ /* 0x000fe80000100800 */
        /* <DEDUP_REMOVED lines=8> */
[----:B--2---:R-:W-:Y:S04]  /*41f60*/  STL [R1+0x4398], R41 ;  /* 0x0043982901007387 */ /* 0x004fe80000100800 */
[----:B------:R-:W2:Y:S04]  /*41f70*/  LDL R22, [R1+0x3604] ;  /* 0x0036040001167983 */ /* 0x000ea80000100800 */
[----:B------:R-:W2:Y:S01]  /*41f80*/  LDL R16, [R1+0x3620] ;  /* 0x0036200001107983 */ /* 0x000ea20000100800 */
[----:B------:R-:W-:Y:S01]  /*41f90*/  PRMT R39, RZ, 0x7610, R39 ;  /* 0x00007610ff277816 */ /* 0x000fe20000000027 */
[----:B----4-:R-:W-:-:S02]  /*41fa0*/  @P1 IMAD.MOV.U32 R6, RZ, RZ, R8 ;  /* 0x000000ffff061224 */ /* 0x010fc400078e0008 */
[----:B------:R-:W-:Y:S01]  /*41fb0*/  @P1 IMAD.MOV.U32 R7, RZ, RZ, R9 ;  /* 0x000000ffff071224 */ /* 0x000fe200078e0009 */
[----:B------:R-:W-:Y:S02]  /*41fc0*/  PRMT R37, RZ, 0x7610, R37 ;  /* 0x00007610ff257816 */ /* 0x000fe40000000025 */
[----:B------:R-:W-:Y:S02]  /*41fd0*/  PRMT R35, RZ, 0x7610, R35 ;  /* 0x00007610ff237816 */ /* 0x000fe40000000023 */
[----:B------:R-:W-:Y:S02]  /*41fe0*/  ISETP.GT.AND P0, PT, R4, 0x7a, PT ;  /* 0x0000007a0400780c */ /* 0x000fe40003f04270 */
[----:B------:R-:W-:Y:S01]  /*41ff0*/  PRMT R33, RZ, 0x7610, R33 ;  /* 0x00007610ff217816 */ /* 0x000fe20000000021 */
[----:B------:R3:W4:Y:S04]  /*42000*/  @P1 LDG.E.U16 R39, desc[UR8][R6.64] ;  /* 0x0000000806271981 */ /* 0x000728000c1e1500 */
[----:B------:R-:W4:Y:S04]  /*42010*/  LDL R9, [R1+0x361c] ;  /* 0x00361c0001097983 */ /* 0x000f280000100800 */
[----:B------:R-:W4:Y:S01]  /*42020*/  LDL R8, [R1+0x362c] ;  /* 0x00362c0001087983 */ /* 0x000f220000100800 */
[----:B---3--:R-:W-:-:S02]  /*42030*/  @P1 IMAD.MOV.U32 R6, RZ, RZ, R21 ;  /* 0x000000ffff061224 */ /* 0x008fc400078e0015 */
[----:B------:R-:W-:-:S05]  /*42040*/  @P1 IMAD.MOV.U32 R7, RZ, RZ, R23 ;  /* 0x000000ffff071224 */ /* 0x000fca00078e0017 */
[----:B------:R0:W3:Y:S02]  /*42050*/  @P1 LDG.E.U16 R37, desc[UR8][R6.64] ;  /* 0x0000000806251981 */ /* 0x0000e4000c1e1500 */
        /* <DEDUP_REMOVED lines=12> */
[----:B------:R-:W-:-:S05]  /*42120*/  @P0 IMAD.MOV.U32 R6, RZ, RZ, R16 ;  /* 0x000000ffff060224 */ /* 0x000fca00078e0010 */
[----:B------:R0:W2:Y:S04]  /*42130*/  @P0 LDG.E.U16 R5, desc[UR8][R6.64] ;  /* 0x0000000806050981 */ /* 0x0000a8000c1e1500 */
[----:B----4-:R-:W-:Y:S01]  /*42140*/  STL [R1+0x439c], R39 ;  /* 0x00439c2701007387 */ /* 0x010fe20000100800 */
[----:B0-----:R-:W-:-:S06]  /*42150*/  PRMT R6, RZ, 0x7610, R6 ;  /* 0x00007610ff067816 */ /* 0x001fcc0000000006 */
[----:B------:R0:W4:Y:S04]  /*42160*/  @P0 LDG.E.U16 R6, desc[UR8][R8.64] ;  /* 0x0000000808060981 */ /* 0x000128000c1e1500 */
[----:B---3--:R-:W-:Y:S04]  /*42170*/  STL [R1+0x43a0], R37 ;  /* 0x0043a02501007387 */ /* 0x008fe80000100800 */
[----:B------:R-:W0:Y:S04]  /*42180*/  LDL R27, [R1+0x3628] ;  /* 0x00362800011b7983 */ /* 0x000e280000100800 */
[----:B------:R-:W3:Y:S04]  /*42190*/  LDL R21, [R1+0x3634] ;  /* 0x0036340001157983 */ /* 0x000ee80000100800 */
[----:B------:R-:W4:Y:S04]  /*421a0*/  LDL R11, [R1+0x3630] ;  /* 0x00363000010b7983 */ /* 0x000f280000100800 */
[----:B------:R-:W4:Y:S04]  /*421b0*/  LDL R10, [R1+0x3638] ;  /* 0x00363800010a7983 */ /* 0x000f280000100800 */
[----:B------:R-:W-:Y:S04]  /*421c0*/  STL [R1+0x43a4], R35 ;  /* 0x0043a42301007387 */ /* 0x000fe80000100800 */
[----:B------:R-:W4:Y:S04]  /*421d0*/  LDL R15, [R1+0x3624] ;  /* 0x00362400010f7983 */ /* 0x000f280000100800 */
[----:B------:R-:W4:Y:S04]  /*421e0*/  LDL R14, [R1+0x3640] ;  /* 0x00364000010e7983 */ /* 0x000f280000100800 */
[----:B------:R-:W-:Y:S04]  /*421f0*/  STL [R1+0x43a8], R33 ;  /* 0x0043a82101007387 */ /* 0x000fe80000100800 */
[----:B------:R-:W4:Y:S04]  /*42200*/  LDL R13, [R1+0x363c] ;  /* 0x00363c00010d7983 */ /* 0x000f280000100800 */
[----:B------:R-:W4:Y:S04]  /*42210*/  LDL R12, [R1+0x364c] ;  /* 0x00364c00010c7983 */ /* 0x000f280000100800 */
[----:B------:R-:W-:Y:S04]  /*42220*/  STL [R1+0x4364], R29 ;  /* 0x0043641d01007387 */ /* 0x000fe80000100800 */
[----:B--2---:R2:W-:Y:S04]  /*42230*/  STL [R1+0x4368], R5 ;  /* 0x0043680501007387 */ /* 0x0045e80000100800 */
[----:B------:R-:W4:Y:S04]  /*42240*/  LDL R31, [R1+0x3648] ;  /* 0x00364800011f7983 */ /* 0x000f280000100800 */
[----:B------:R-:W4:Y:S04]  /*42250*/  LDL R23, [R1+0x3654] ;  /* 0x0036540001177983 */ /* 0x000f280000100800 */
[----:B------:R-:W4:Y:S04]  /*42260*/  LDL R22, [R1+0x3650] ;  /* 0x0036500001167983 */ /* 0x000f280000100800 */
[----:B------:R-:W4:Y:S01]  /*42270*/  LDL R16, [R1+0x3658] ;  /* 0x0036580001107983 */ /* 0x000f220000100800 */
[----:B------:R-:W-:Y:S01]  /*42280*/  PRMT R7, RZ, 0x7610, R7 ;  /* 0x00007610ff077816 */ /* 0x000fe20000000007 */
[----:B0-----:R-:W-:-:S02]  /*42290*/  @P0 IMAD.MOV.U32 R9, RZ, RZ, R27 ;  /* 0x000000ffff090224 */ /* 0x001fc400078e001b */
[----:B---3--:R-:W-:-:S05]  /*422a0*/  @P0 IMAD.MOV.U32 R8, RZ, RZ, R21 ;  /* 0x000000ffff080224 */ /* 0x008fca00078e0015 */
[----:B------:R0:W3:Y:S04]  /*422b0*/  @P0 LDG.E.U16 R7, desc[UR8][R8.64] ;  /* 0x0000000808070981 */ /* 0x0000e8000c1e1500 */
[----:B----4-:R4:W-:Y:S04]  /*422c0*/  STL [R1+0x43ac], R6 ;  /* 0x0043ac0601007387 */ /* 0x0109e80000100800 */
[----:B--2---:R-:W2:Y:S04]  /*422d0*/  LDL R5, [R1+0x3660] ;  /* 0x0036600001057983 */ /* 0x004ea80000100800 */
[----:B------:R-:W3:Y:S04]  /*422e0*/  LDL R27, [R1+0x365c] ;  /* 0x00365c00011b7983 */ /* 0x000ee80000100800 */
[----:B------:R-:W3:Y:S01]  /*422f0*/  LDL R21, [R1+0x366c] ;  /* 0x00366c0001157983 */ /* 0x000ee20000100800 */
[----:B0-----:R-:W-:-:S02]  /*42300*/  PRMT R8, RZ, 0x7610, R8 ;  /* 0x00007610ff087816 */ /* 0x001fc40000000008 */
[----:B------:R-:W-:Y:S01]  /*42310*/  PRMT R9, RZ, 0x7610, R9 ;  /* 0x00007610ff097816 */ /* 0x000fe20000000009 */
[----:B----4-:R-:W4:Y:S04]  /*42320*/  LDL R6, [R1+0x3644] ;  /* 0x0036440001067983 */ /* 0x010f280000100800 */
[----:B------:R0:W3:Y:S01]  /*42330*/  @P0 LDG.E.U16 R8, desc[UR8][R10.64] ;  /* 0x000000080a080981 */ /* 0x0000e2000c1e1500 */
[----:B------:R-:W-:Y:S01]  /*42340*/  ISETP.GT.AND P1, PT, R4, 0x7b, PT ;  /* 0x0000007b0400780c */ /* 0x000fe20003f24270 */
[----:B0-----:R-:W-:Y:S02]  /*42350*/  @P0 IMAD.MOV.U32 R10, RZ, RZ, R14 ;  /* 0x000000ffff0a0224 */ /* 0x001fe400078e000e */
[----:B------:R-:W-:Y:S01]  /*42360*/  @P0 IMAD.MOV.U32 R11, RZ, RZ, R15 ;  /* 0x000000ffff0b0224 */ /* 0x000fe200078e000f */
[----:B------:R-:W-:-:S02]  /*42370*/  PRMT R17, RZ, 0x7610, R17 ;  /* 0x00007610ff117816 */ /* 0x000fc40000000011 */
[----:B------:R-:W-:Y:S02]  /*42380*/  PRMT R30, RZ, 0x7610, R30 ;  /* 0x00007610ff1e7816 */ /* 0x000fe4000000001e */
[----:B------:R-:W-:Y:S01]  /*42390*/  PRMT R24, RZ, 0x7610, R24 ;  /* 0x00007610ff187816 */ /* 0x000fe20000000018 */
[----:B------:R-:W3:Y:S04]  /*423a0*/  LDL R15, [R1+0x3668] ;  /* 0x00366800010f7983 */ /* 0x000ee80000100800 */
[----:B------:R0:W3:Y:S04]  /*423b0*/  @P0 LDG.E.U16 R9, desc[UR8][R10.64] ;  /* 0x000000080a090981 */ /* 0x0000e8000c1e1500 */
[----:B------:R-:W3:Y:S01]  /*423c0*/  LDL R14, [R1+0x3674] ;  /* 0x00367400010e7983 */ /* 0x000ee20000100800 */
[----:B0-----:R-:W-:-:S02]  /*423d0*/  PRMT R10, RZ, 0x7610, R10 ;  /* 0x00007610ff0a7816 */ /* 0x001fc4000000000a */
[----:B------:R-:W-:-:S04]  /*423e0*/  PRMT R11, RZ, 0x7610, R11 ;  /* 0x00007610ff0b7816 */ /* 0x000fc8000000000b */
[----:B------:R0:W3:Y:S02]  /*423f0*/  @P0 LDG.E.U16 R10, desc[UR8][R12.64] ;  /* 0x000000080c0a0981 */ /* 0x0000e4000c1e1500 */
[----:B0-----:R-:W-:Y:S02]  /*42400*/  @P0 IMAD.MOV.U32 R13, RZ, RZ, R31 ;  /* 0x000000ffff0d0224 */ /* 0x001fe400078e001f */
[----:B------:R-:W-:Y:S02]  /*42410*/  @P0 IMAD.MOV.U32 R12, RZ, RZ, R23 ;  /* 0x000000ffff0c0224 */ /* 0x000fe400078e0017 */
[----:B------:R-:W3:Y:S04]  /*42420*/  LDL R23, [R1+0x3670] ;  /* 0x0036700001177983 */ /* 0x000ee80000100800 */
[----:B------:R0:W3:Y:S02]  /*42430*/  @P0 LDG.E.U16 R11, desc[UR8][R12.64] ;  /* 0x000000080c0b0981 */ /* 0x0000e4000c1e1500 */
[----:B0-----:R-:W-:-:S02]  /*42440*/  @P1 IMAD.MOV.U32 R12, RZ, RZ, R16 ;  /* 0x000000ffff0c1224 */ /* 0x001fc400078e0010 */
[----:B------:R-:W-:Y:S01]  /*42450*/  @P1 IMAD.MOV.U32 R13, RZ, RZ, R22 ;  /* 0x000000ffff0d1224 */ /* 0x000fe200078e0016 */
[----:B------:R-:W3:Y:S04]  /*42460*/  LDL R16, [R1+0x3680] ;  /* 0x0036800001107983 */ /* 0x000ee80000100800 */
[----:B------:R-:W3:Y:S04]  /*42470*/  LDL R22, [R1+0x3678] ;  /* 0x0036780001167983 */ /* 0x000ee80000100800 */
[----:B------:R2:W3:Y:S02]  /*42480*/  @P1 LDG.E.U16 R17, desc[UR8][R12.64] ;  /* 0x000000080c111981 */ /* 0x0004e4000c1e1500 */
[----:B--2---:R-:W-:-:S02]  /*42490*/  @P1 IMAD.MOV.U32 R12, RZ, RZ, R5 ;  /* 0x000000ffff0c1224 */ /* 0x004fc400078e0005 */
[----:B----4-:R-:W-:-:S05]  /*424a0*/  @P1 IMAD.MOV.U32 R13, RZ, RZ, R6 ;  /* 0x000000ffff0d1224 */ /* 0x010fca00078e0006 */
[----:B------:R3:W2:Y:S02]  /*424b0*/  @P1 LDG.E.U16 R30, desc[UR8][R12.64] ;  /* 0x000000080c1e1981 */ /* 0x0006a4000c1e1500 */
[----:B---3--:R-:W-:Y:S02]  /*424c0*/  @P1 IMAD.MOV.U32 R12, RZ, RZ, R21 ;  /* 0x000000ffff0c1224 */ /* 0x008fe400078e0015 */
[----:B------:R-:W-:-:S05]  /*424d0*/  @P1 IMAD.MOV.U32 R13, RZ, RZ, R27 ;  /* 0x000000ffff0d1224 */ /* 0x000fca00078e001b */
[----:B------:R0:W3:Y:S04]  /*424e0*/  @P1 LDG.E.U16 R24, desc[UR8][R12.64] ;  /* 0x000000080c181981 */ /* 0x0000e8000c1e1500 */
[----:B------:R4:W-:Y:S04]  /*424f0*/  STL [R1+0xdf8], R17 ;  /* 0x000df81101007387 */ /* 0x0009e80000100800 */
[----:B------:R-:W2:Y:S04]  /*42500*/  LDL R6, [R1+0x367c] ;  /* 0x00367c0001067983 */ /* 0x000ea80000100800 */
[----:B------:R-:W2:Y:S04]  /*42510*/  LDL R5, [R1+0x368c] ;  /* 0x00368c0001057983 */ /* 0x000ea80000100800 */
[----:B------:R-:W2:Y:S04]  /*42520*/  LDL R21, [R1+0x3694] ;  /* 0x0036940001157983 */ /* 0x000ea80000100800 */
[----:B----4-:R-:W4:Y:S01]  /*42530*/  LDL R17, [R1+0x3664] ;  /* 0x0036640001117983 */ /* 0x010f220000100800 */
[----:B------:R-:W-:Y:S01]  /*42540*/  PRMT R26, RZ, 0x7610, R26 ;  /* 0x00007610ff1a7816 */ /* 0x000fe2000000001a */
[----:B0-----:R-:W-:-:S02]  /*42550*/  @P1 IMAD.MOV.U32 R12, RZ, RZ, R14 ;  /* 0x000000ffff0c1224 */ /* 0x001fc400078e000e */
[----:B------:R-:W-:Y:S01]  /*42560*/  @P1 IMAD.MOV.U32 R13, RZ, RZ, R15 ;  /* 0x000000ffff0d1224 */ /* 0x000fe200078e000f */
[----:B------:R-:W-:-:S04]  /*42570*/  PRMT R19, RZ, 0x7610, R19 ;  /* 0x00007610ff137816 */ /* 0x000fc80000000013 */
[----:B------:R0:W2:Y:S01]  /*42580*/  @P1 LDG.E.U16 R26, desc[UR8][R12.64] ;  /* 0x000000080c1a1981 */ /* 0x0000a2000c1e1500 */
[----:B------:R-:W-:Y:S01]  /*42590*/  PRMT R18, RZ, 0x7610, R18 ;  /* 0x00007610ff127816 */ /* 0x000fe20000000012 */
[----:B0-----:R-:W-:Y:S02]  /*425a0*/  @P1 IMAD.MOV.U32 R12, RZ, RZ, R22 ;  /* 0x000000ffff0c1224 */ /* 0x001fe400078e0016 */
[----:B------:R-:W-:-:S05]  /*425b0*/  @P1 IMAD.MOV.U32 R13, RZ, RZ, R23 ;  /* 0x000000ffff0d1224 */ /* 0x000fca00078e0017 */
[----:B------:R0:W2:Y:S04]  /*425c0*/  @P1 LDG.E.U16 R19, desc[UR8][R12.64] ;  /* 0x000000080c131981 */ /* 0x0000a8000c1e1500 */
[----:B---3--:R3:W-:Y:S01]  /*425d0*/  STL [R1+0xde8], R24 ;  /* 0x000de81801007387 */ /* 0x0087e20000100800 */
[----:B------:R-:W-:Y:S02]  /*425e0*/  PRMT R25, RZ, 0x7610, R25 ;  /* 0x00007610ff197816 */ /* 0x000fe40000000019 */
[----:B------:R-:W-:Y:S01]  /*425f0*/  PRMT R20, RZ, 0x7610, R20 ;  /* 0x00007610ff147816 */ /* 0x000fe20000000014 */
[----:B------:R-:W2:Y:S01]  /*42600*/  LDL R15, [R1+0x3690] ;  /* 0x00369000010f7983 */ /* 0x000ea20000100800 */
[----:B0-----:R-:W-:-:S03]  /*42610*/  @P1 IMAD.MOV.U32 R12, RZ, RZ, R16 ;  /* 0x000000ffff0c1224 */ /* 0x001fc600078e0010 */
[----:B------:R-:W2:Y:S04]  /*42620*/  LDL R14, [R1+0x3698] ;  /* 0x00369800010e7983 */ /* 0x000ea80000100800 */
[----:B------:R-:W2:Y:S04]  /*42630*/  LDL R23, [R1+0x3684] ;  /* 0x0036840001177983 */ /* 0x000ea80000100800 */
[----:B------:R-:W2:Y:S04]  /*42640*/  LDL R22, [R1+0x36a0] ;  /* 0x0036a00001167983 */ /* 0x000ea80000100800 */
[----:B---3--:R-:W3:Y:S04]  /*42650*/  LDL R24, [R1+0x3688] ;  /* 0x0036880001187983 */ /* 0x008ee80000100800 */
[----:B------:R-:W3:Y:S01]  /*42660*/  LDL R16, [R1+0x36ac] ;  /* 0x0036ac0001107983 */ /* 0x000ee20000100800 */
[----:B----4-:R-:W-:-:S03]  /*42670*/  @P1 IMAD.MOV.U32 R13, RZ, RZ, R17 ;  /* 0x000000ffff0d1224 */ /* 0x010fc600078e0011 */
[----:B------:R-:W4:Y:S04]  /*42680*/  LDL R17, [R1+0x369c] ;  /* 0x00369c0001117983 */ /* 0x000f280000100800 */
[----:B------:R2:W4:Y:S02]  /*42690*/  @P1 LDG.E.U16 R18, desc[UR8][R12.64] ;  /* 0x000000080c121981 */ /* 0x000524000c1e1500 */
[----:B--2---:R-:W-:Y:S02]  /*426a0*/  @P1 IMAD.MOV.U32 R12, RZ, RZ, R5 ;  /* 0x000000ffff0c1224 */ /* 0x004fe400078e0005 */
[----:B------:R-:W-:-:S05]  /*426b0*/  @P1 IMAD.MOV.U32 R13, RZ, RZ, R6 ;  /* 0x000000ffff0d1224 */ /* 0x000fca00078e0006 */
[----:B------:R0:W2:Y:S02]  /*426c0*/  @P1 LDG.E.U16 R25, desc[UR8][R12.64] ;  /* 0x000000080c191981 */ /* 0x0000a4000c1e1500 */
[----:B0-----:R-:W-:Y:S02]  /*426d0*/  @P1 IMAD.MOV.U32 R12, RZ, RZ, R21 ;  /* 0x000000ffff0c1224 */ /* 0x001fe400078e0015 */
[----:B---3--:R-:W-:-:S05]  /*426e0*/  @P1 IMAD.MOV.U32 R13, RZ, RZ, R24 ;  /* 0x000000ffff0d1224 */ /* 0x008fca00078e0018 */
[----:B------:R0:W3:Y:S04]  /*426f0*/  @P1 LDG.E.U16 R20, desc[UR8][R12.64] ;  /* 0x000000080c141981 */ /* 0x0000e8000c1e1500 */
[----:B------:R1:W-:Y:S04]  /*42700*/  STL [R1+0xdd8], R19 ;  /* 0x000dd81301007387 */ /* 0x0003e80000100800 */
[----:B-1----:R-:W3:Y:S04]  /*42710*/  LDL R19, [R1+0x36a8] ;  /* 0x0036a80001137983 */ /* 0x002ee80000100800 */
[----:B----4-:R1:W-:Y:S04]  /*42720*/  STL [R1+0xdd0], R18 ;  /* 0x000dd01201007387 */ /* 0x0103e80000100800 */
[----:B------:R-:W4:Y:S04]  /*42730*/  LDL R6, [R1+0x36b0] ;  /* 0x0036b00001067983 */ /* 0x000f280000100800 */
[----:B------:R-:W4:Y:S04]  /*42740*/  LDL R5, [R1+0x36b8] ;  /* 0x0036b80001057983 */ /* 0x000f280000100800 */
[----:B-1----:R-:W4:Y:S04]  /*42750*/  LDL R18, [R1+0x36b4] ;  /* 0x0036b40001127983 */ /* 0x002f280000100800 */
[----:B------:R-:W-:Y:S04]  /*42760*/  STL [R1+0xdf0], R30 ;  /* 0x000df01e01007387 */ /* 0x000fe80000100800 */
[----:B--2---:R1:W-:Y:S04]  /*42770*/  STL [R1+0xdc8], R25 ;  /* 0x000dc81901007387 */ /* 0x0043e80000100800 */
[----:B------:R-:W2:Y:S01]  /*42780*/  LDL R24, [R1+0x36c0] ;  /* 0x0036c00001187983 */ /* 0x000ea20000100800 */
[----:B------:R-:W-:-:S02]  /*42790*/  ISETP.GT.AND P0, PT, R4, 0x7c, PT ;  /* 0x0000007c0400780c */ /* 0x000fc40003f04270 */
[----:B0-----:R-:W-:Y:S01]  /*427a0*/  PRMT R12, RZ, 0x7610, R12 ;  /* 0x00007610ff0c7816 */ /* 0x001fe2000000000c */
[----:B------:R-:W2:Y:S04]  /*427b0*/  LDL R21, [R1+0x36bc] ;  /* 0x0036bc0001157983 */ /* 0x000ea80000100800 */
[----:B-1----:R-:W2:Y:S01]  /*427c0*/  LDL R25, [R1+0x36a4] ;  /* 0x0036a40001197983 */ /* 0x002ea20000100800 */
[----:B------:R-:W-:-:S05]  /*427d0*/  PRMT R13, RZ, 0x7610, R13 ;  /* 0x00007610ff0d7816 */ /* 0x000fca000000000d */
[----:B------:R0:W2:Y:S04]  /*427e0*/  @P0 LDG.E.U16 R12, desc[UR8][R14.64] ;  /* 0x000000080e0c0981 */ /* 0x0000a8000c1e1500 */
[----:B---3--:R1:W-:Y:S01]  /*427f0*/  STL [R1+0xdc0], R20 ;  /* 0x000dc01401007387 */ /* 0x0083e20000100800 */
[----:B0-----:R-:W-:Y:S02]  /*42800*/  @P0 IMAD.MOV.U32 R14, RZ, RZ, R22 ;  /* 0x000000ffff0e0224 */ /* 0x001fe400078e0016 */
[----:B------:R-:W-:-:S05]  /*42810*/  @P0 IMAD.MOV.U32 R15, RZ, RZ, R23 ;  /* 0x000000ffff0f0224 */ /* 0x000fca00078e0017 */
[----:B------:R0:W3:Y:S04]  /*42820*/  @P0 LDG.E.U16 R13, desc[UR8][R14.64] ;  /* 0x000000080e0d0981 */ /* 0x0000e8000c1e1500 */
[----:B-1----:R-:W3:Y:S04]  /*42830*/  LDL R20, [R1+0x36cc] ;  /* 0x0036cc0001147983 */ /* 0x002ee80000100800 */
[----:B------:R1:W-:Y:S04]  /*42840*/  STL [R1+0xde0], R26 ;  /* 0x000de01a01007387 */ /* 0x0003e80000100800 */
[----:B------:R-:W3:Y:S04]  /*42850*/  LDL R27, [R1+0x36c8] ;  /* 0x0036c800011b7983 */ /* 0x000ee80000100800 */
[----:B------:R-:W3:Y:S04]  /*42860*/  LDL R23, [R1+0x36d0] ;  /* 0x0036d00001177983 */ /* 0x000ee80000100800 */
[----:B------:R-:W3:Y:S04]  /*42870*/  LDL R22, [R1+0x36d8] ;  /* 0x0036d80001167983 */ /* 0x000ee80000100800 */
[----:B------:R-:W3:Y:S04]  /*42880*/  LDL R39, [R1+0x36e8] ;  /* 0x0036e80001277983 */ /* 0x000ee80000100800 */
[----:B------:R-:W3:Y:S01]  /*42890*/  LDL R35, [R1+0x36f4] ;  /* 0x0036f40001237983 */ /* 0x000ee20000100800 */
[----:B------:R-:W-:-:S03]  /*428a0*/  ISETP.GT.AND P1, PT, R4, 0x7d, PT ;  /* 0x0000007d0400780c */ /* 0x000fc60003f24270 */
[----:B------:R-:W3:Y:S04]  /*428b0*/  LDL R31, [R1+0x36fc] ;  /* 0x0036fc00011f7983 */ /* 0x000ee80000100800 */
[----:B-1----:R-:W3:Y:S01]  /*428c0*/  LDL R26, [R1+0x36d4] ;  /* 0x0036d400011a7983 */ /* 0x002ee20000100800 */
[----:B0-----:R-:W-:Y:S02]  /*428d0*/  PRMT R14, RZ, 0x7610, R14 ;  /* 0x00007610ff0e7816 */ /* 0x001fe4000000000e */
[----:B------:R-:W-:Y:S01]  /*428e0*/  PRMT R15, RZ, 0x7610, R15 ;  /* 0x00007610ff0f7816 */ /* 0x000fe2000000000f */
[----:B------:R-:W3:Y:S04]  /*428f0*/  LDL R30, [R1+0x370c] ;  /* 0x00370c00011e7983 */ /* 0x000ee80000100800 */
[----:B------:R-:W3:Y:S04]  /*42900*/  LDL R45, [R1+0x3708] ;  /* 0x00370800012d7983 */ /* 0x000ee80000100800 */
[----:B------:R0:W3:Y:S04]  /*42910*/  @P0 LDG.E.U16 R14, desc[UR8][R16.64] ;  /* 0x00000008100e0981 */ /* 0x0000e8000c1e1500 */
[----:B------:R-:W3:Y:S04]  /*42920*/  LDL R41, [R1+0x3714] ;  /* 0x0037140001297983 */ /* 0x000ee80000100800 */
[----:B------:R-:W3:Y:S04]  /*42930*/  LDL R48, [R1+0x371c] ;  /* 0x00371c0001307983 */ /* 0x000ee80000100800 */
[----:B------:R-:W3:Y:S01]  /*42940*/  LDL R46, [R1+0x372c] ;  /* 0x00372c00012e7983 */ /* 0x000ee20000100800 */
[----:B------:R-:W-:-:S02]  /*42950*/  PRMT R28, RZ, 0x7610, R28 ;  /* 0x00007610ff1c7816 */ /* 0x000fc4000000001c */
[----:B------:R-:W-:Y:S02]  /*42960*/  PRMT R32, RZ, 0x7610, R32 ;  /* 0x00007610ff207816 */ /* 0x000fe40000000020 */
[----:B------:R-:W-:Y:S02]  /*42970*/  PRMT R34, RZ, 0x7610, R34 ;  /* 0x00007610ff227816 */ /* 0x000fe40000000022 */
[----:B------:R-:W-:Y:S02]  /*42980*/  PRMT R36, RZ, 0x7610, R36 ;  /* 0x00007610ff247816 */ /* 0x000fe40000000024 */
[----:B------:R-:W-:Y:S02]  /*42990*/  PRMT R38, RZ, 0x7610, R38 ;  /* 0x00007610ff267816 */ /* 0x000fe40000000026 */
[----:B------:R-:W-:Y:S01]  /*429a0*/  PRMT R40, RZ, 0x7610, R40 ;  /* 0x00007610ff287816 */ /* 0x000fe20000000028 */
[----:B0-----:R-:W-:Y:S01]  /*429b0*/  @P0 IMAD.MOV.U32 R17, RZ, RZ, R19 ;  /* 0x000000ffff110224 */ /* 0x001fe200078e0013 */
[----:B------:R-:W-:-:S02]  /*429c0*/  PRMT R42, RZ, 0x7610, R42 ;  /* 0x00007610ff2a7816 */ /* 0x000fc4000000002a */
[----:B------:R-:W-:Y:S02]  /*429d0*/  PRMT R44, RZ, 0x7610, R44 ;  /* 0x00007610ff2c7816 */ /* 0x000fe4000000002c */
[----:B------:R-:W-:Y:S01]  /*429e0*/  PRMT R33, RZ, 0x7610, R33 ;  /* 0x00007610ff217816 */ /* 0x000fe20000000021 */
[----:B------:R-:W3:Y:S04]  /*429f0*/  LDL R51, [R1+0x375c] ;  /* 0x00375c0001337983 */ /* 0x000ee80000100800 */
[----:B------:R-:W3:Y:S04]  /*42a00*/  LDL R50, [R1+0x3770] ;  /* 0x0037700001327983 */ /* 0x000ee80000100800 */
[----:B------:R-:W3:Y:S01]  /*42a10*/  LDL R49, [R1+0x376c] ;  /* 0x00376c0001317983 */ /* 0x000ee20000100800 */
[----:B----4-:R-:W-:-:S03]  /*42a20*/  @P0 IMAD.MOV.U32 R19, RZ, RZ, R6 ;  /* 0x000000ffff130224 */ /* 0x010fc600078e0006 */
[----:B------:R-:W4:Y:S01]  /*42a30*/  LDL R6, [R1+0x36c4] ;  /* 0x0036c40001067983 */ /* 0x000f220000100800 */
[----:B------:R-:W-:Y:S02]  /*42a40*/  @P0 IMAD.MOV.U32 R16, RZ, RZ, R18 ;  /* 0x000000ffff100224 */ /* 0x000fe400078e0012 */
[----:B------:R-:W-:Y:S02]  /*42a50*/  @P0 IMAD.MOV.U32 R18, RZ, RZ, R5 ;  /* 0x000000ffff120224 */ /* 0x000fe400078e0005 */
[----:B------:R-:W4:Y:S04]  /*42a60*/  LDL R5, [R1+0x36e0] ;  /* 0x0036e00001057983 */ /* 0x000f280000100800 */
[----:B------:R0:W4:Y:S02]  /*42a70*/  @P0 LDG.E.U16 R15, desc[UR8][R16.64] ;  /* 0x00000008100f0981 */ /* 0x000124000c1e1500 */
[----:B0-----:R-:W-:-:S06]  /*42a80*/  PRMT R16, RZ, 0x7610, R16 ;  /* 0x00007610ff107816 */ /* 0x001fcc0000000010 */
[----:B------:R2:W4:Y:S02]  /*42a90*/  @P0 LDG.E.U16 R16, desc[UR8][R18.64] ;  /* 0x0000000812100981 */ /* 0x000524000c1e1500 */
[----:B--2---:R-:W-:Y:S02]  /*42aa0*/  @P0 IMAD.MOV.U32 R18, RZ, RZ, R24 ;  /* 0x000000ffff120224 */ /* 0x004fe400078e0018 */
[----:B------:R-:W-:Y:S01]  /*42ab0*/  @P0 IMAD.MOV.U32 R19, RZ, RZ, R25 ;  /* 0x000000ffff130224 */ /* 0x000fe200078e0019 */
[----:B------:R-:W2:Y:S04]  /*42ac0*/  LDL R24, [R1+0x36ec] ;  /* 0x0036ec0001187983 */ /* 0x000ea80000100800 */
[----:B------:R-:W2:Y:S01]  /*42ad0*/  LDL R25, [R1+0x36dc] ;  /* 0x0036dc0001197983 */ /* 0x000ea20000100800 */
[----:B------:R-:W-:-:S06]  /*42ae0*/  PRMT R17, RZ, 0x7610, R17 ;  /* 0x00007610ff117816 */ /* 0x000fcc0000000011 */
[----:B------:R0:W2:Y:S02]  /*42af0*/  @P0 LDG.E.U16 R17, desc[UR8][R18.64] ;  /* 0x0000000812110981 */ /* 0x0000a4000c1e1500 */
[----:B0-----:R-:W-:Y:S02]  /*42b00*/  PRMT R18, RZ, 0x7610, R18 ;  /* 0x00007610ff127816 */ /* 0x001fe40000000012 */
[----:B------:R-:W-:-:S04]  /*42b10*/  PRMT R19, RZ, 0x7610, R19 ;  /* 0x00007610ff137816 */ /* 0x000fc80000000013 */
[----:B---3--:R0:W3:Y:S02]  /*42b20*/  @P0 LDG.E.U16 R18, desc[UR8][R20.64] ;  /* 0x0000000814120981 */ /* 0x0080e4000c1e1500 */
[----:B0-----:R-:W-:Y:S02]  /*42b30*/  @P0 IMAD.MOV.U32 R20, RZ, RZ, R26 ;  /* 0x000000ffff140224 */ /* 0x001fe400078e001a */
[----:B------:R-:W-:Y:S01]  /*42b40*/  @P0 IMAD.MOV.U32 R21, RZ, RZ, R27 ;  /* 0x000000ffff150224 */ /* 0x000fe200078e001b */
[----:B------:R-:W3:Y:S04]  /*42b50*/  LDL R26, [R1+0x36f8] ;  /* 0x0036f800011a7983 */ /* 0x000ee80000100800 */
[----:B------:R-:W3:Y:S04]  /*42b60*/  LDL R27, [R1+0x36f0] ;  /* 0x0036f000011b7983 */ /* 0x000ee80000100800 */
[----:B------:R0:W3:Y:S02]  /*42b70*/  @P0 LDG.E.U16 R19, desc[UR8][R20.64] ;  /* 0x0000000814130981 */ /* 0x0000e4000c1e1500 */
[----:B0-----:R-:W-:-:S06]  /*42b80*/  PRMT R20, RZ, 0x7610, R20 ;  /* 0x00007610ff147816 */ /* 0x001fcc0000000014 */
[----:B------:R4:W3:Y:S01]  /*42b90*/  @P1 LDG.E.U16 R20, desc[UR8][R22.64] ;  /* 0x0000000816141981 */ /* 0x0008e2000c1e1500 */
[----:B------:R-:W-:Y:S01]  /*42ba0*/  PRMT R21, RZ, 0x7610, R21 ;  /* 0x00007610ff157816 */ /* 0x000fe20000000015 */
[----:B----4-:R-:W-:Y:S02]  /*42bb0*/  @P1 IMAD.MOV.U32 R23, RZ, RZ, R6 ;  /* 0x000000ffff171224 */ /* 0x010fe400078e0006 */
[----:B------:R-:W4:Y:S01]  /*42bc0*/  LDL R6, [R1+0x36e4] ;  /* 0x0036e40001067983 */ /* 0x000f220000100800 */
[----:B------:R-:W-:-:S03]  /*42bd0*/  @P1 IMAD.MOV.U32 R22, RZ, RZ, R5 ;  /* 0x000000ffff161224 */ /* 0x000fc600078e0005 */
[----:B------:R-:W4:Y:S04]  /*42be0*/  LDL R5, [R1+0x3700] ;  /* 0x0037000001057983 */ /* 0x000f280000100800 */
[----:B------:R0:W4:Y:S02]  /*42bf0*/  @P1 LDG.E.U16 R21, desc[UR8][R22.64] ;  /* 0x0000000816151981 */ /* 0x000124000c1e1500 */
[----:B0-----:R-:W-:-:S06]  /*42c00*/  PRMT R22, RZ, 0x7610, R22 ;  /* 0x00007610ff167816 */ /* 0x001fcc0000000016 */
[----:B--2---:R0:W2:Y:S02]  /*42c10*/  @P1 LDG.E.U16 R22, desc[UR8][R24.64] ;  /* 0x0000000818161981 */ /* 0x0040a4000c1e1500 */
[----:B0-----:R-:W-:Y:S02]  /*42c20*/  @P1 IMAD.MOV.U32 R24, RZ, RZ, R35 ;  /* 0x000000ffff181224 */ /* 0x001fe400078e0023 */
[----:B------:R-:W-:Y:S01]  /*42c30*/  @P1 IMAD.MOV.U32 R25, RZ, RZ, R39 ;  /* 0x000000ffff191224 */ /* 0x000fe200078e0027 */
[----:B------:R-:W2:Y:S04]  /*42c40*/  LDL R35, [R1+0x3718] ;  /* 0x0037180001237983 */ /* 0x000ea80000100800 */
[----:B------:R-:W2:Y:S01]  /*42c50*/  LDL R39, [R1+0x3710] ;  /* 0x0037100001277983 */ /* 0x000ea20000100800 */
[----:B------:R-:W-:-:S06]  /*42c60*/  PRMT R23, RZ, 0x7610, R23 ;  /* 0x00007610ff177816 */ /* 0x000fcc0000000017 */
[----:B------:R0:W2:Y:S02]  /*42c70*/  @P1 LDG.E.U16 R23, desc[UR8][R24.64] ;  /* 0x0000000818171981 */ /* 0x0000a4000c1e1500 */
[----:B0-----:R-:W-:Y:S02]  /*42c80*/  PRMT R24, RZ, 0x7610, R24 ;  /* 0x00007610ff187816 */ /* 0x001fe40000000018 */
[----:B------:R-:W-:-:S04]  /*42c90*/  PRMT R25, RZ, 0x7610, R25 ;  /* 0x00007610ff197816 */ /* 0x000fc80000000019 */
[----:B---3--:R4:W3:Y:S01]  /*42ca0*/  @P1 LDG.E.U16 R24, desc[UR8][R26.64] ;  /* 0x000000081a181981 */ /* 0x0088e2000c1e1500 */
[----:B------:R-:W-:Y:S01]  /*42cb0*/  ISETP.GT.AND P0, PT, R4, 0x7e, PT ;  /* 0x0000007e0400780c */ /* 0x000fe20003f04270 */
[----:B----4-:R-:W-:Y:S02]  /*42cc0*/  @P1 IMAD.MOV.U32 R27, RZ, RZ, R6 ;  /* 0x000000ffff1b1224 */ /* 0x010fe400078e0006 */
[----:B------:R-:W4:Y:S01]  /*42cd0*/  LDL R6, [R1+0x3704] ;  /* 0x0037040001067983 */ /* 0x000f220000100800 */
[----:B------:R-:W-:-:S03]  /*42ce0*/  @P1 IMAD.MOV.U32 R26, RZ, RZ, R5 ;  /* 0x000000ffff1a1224 */ /* 0x000fc600078e0005 */
[----:B------:R-:W3:Y:S04]  /*42cf0*/  LDL R5, [R1+0x3720] ;  /* 0x0037200001057983 */ /* 0x000ee80000100800 */
[----:B------:R0:W3:Y:S02]  /*42d00*/  @P1 LDG.E.U16 R25, desc[UR8][R26.64] ;  /* 0x000000081a191981 */ /* 0x0000e4000c1e1500 */
[----:B0-----:R-:W-:Y:S02]  /*42d10*/  PRMT R26, RZ, 0x7610, R26 ;  /* 0x00007610ff1a7816 */ /* 0x001fe4000000001a */
[----:B------:R-:W-:-:S04]  /*42d20*/  PRMT R27, RZ, 0x7610, R27 ;  /* 0x00007610ff1b7816 */ /* 0x000fc8000000001b */
[----:B------:R0:W3:Y:S02]  /*42d30*/  @P1 LDG.E.U16 R26, desc[UR8][R30.64] ;  /* 0x000000081e1a1981 */ /* 0x0000e4000c1e1500 */
[----:B0-----:R-:W-:Y:S02]  /*42d40*/  @P1 IMAD.MOV.U32 R30, RZ, RZ, R41 ;  /* 0x000000ffff1e1224 */ /* 0x001fe400078e0029 */
[----:B------:R-:W-:Y:S01]  /*42d50*/  @P1 IMAD.MOV.U32 R31, RZ, RZ, R45 ;  /* 0x000000ffff1f1224 */ /* 0x000fe200078e002d */
[----:B------:R-:W3:Y:S04]  /*42d60*/  LDL R41, [R1+0x3734] ;  /* 0x0037340001297983 */ /* 0x000ee80000100800 */
[----:B------:R-:W3:Y:S04]  /*42d70*/  LDL R45, [R1+0x3728] ;  /* 0x00372800012d7983 */ /* 0x000ee80000100800 */
[----:B------:R2:W3:Y:S02]  /*42d80*/  @P1 LDG.E.U16 R27, desc[UR8][R30.64] ;  /* 0x000000081e1b1981 */ /* 0x0004e4000c1e1500 */
[----:B--2---:R-:W-:-:S02]  /*42d90*/  @P0 IMAD.MOV.U32 R30, RZ, RZ, R35 ;  /* 0x000000ffff1e0224 */ /* 0x004fc400078e0023 */
[----:B------:R-:W-:Y:S01]  /*42da0*/  @P0 IMAD.MOV.U32 R31, RZ, RZ, R39 ;  /* 0x000000ffff1f0224 */ /* 0x000fe200078e0027 */
[----:B------:R-:W2:Y:S04]  /*42db0*/  LDL R35, [R1+0x3738] ;  /* 0x0037380001237983 */ /* 0x000ea80000100800 */
[----:B------:R-:W2:Y:S04]  /*42dc0*/  LDL R39, [R1+0x3730] ;  /* 0x0037300001277983 */ /* 0x000ea80000100800 */
[----:B------:R4:W2:Y:S02]  /*42dd0*/  @P0 LDG.E.U16 R28, desc[UR8][R30.64] ;  /* 0x000000081e1c0981 */ /* 0x0008a4000c1e1500 */
[----:B----4-:R-:W-:-:S02]  /*42de0*/  @P0 IMAD.MOV.U32 R31, RZ, RZ, R6 ;  /* 0x000000ffff1f0224 */ /* 0x010fc400078e0006 */
[----:B------:R-:W4:Y:S01]  /*42df0*/  LDL R6, [R1+0x3724] ;  /* 0x0037240001067983 */ /* 0x000f220000100800 */
[----:B---3--:R-:W-:-:S03]  /*42e00*/  @P0 IMAD.MOV.U32 R30, RZ, RZ, R5 ;  /* 0x000000ffff1e0224 */ /* 0x008fc600078e0005 */
[----:B------:R-:W3:Y:S04]  /*42e10*/  LDL R5, [R1+0x3740] ;  /* 0x0037400001057983 */ /* 0x000ee80000100800 */
[----:B------:R0:W3:Y:S02]  /*42e20*/  @P0 LDG.E.U16 R32, desc[UR8][R30.64] ;  /* 0x000000081e200981 */ /* 0x0000e4000c1e1500 */
[----:B0-----:R-:W-:Y:S02]  /*42e30*/  @P0 IMAD.MOV.U32 R30, RZ, RZ, R46 ;  /* 0x000000ffff1e0224 */ /* 0x001fe400078e002e */
[----:B------:R-:W-:Y:S01]  /*42e40*/  @P0 IMAD.MOV.U32 R31, RZ, RZ, R48 ;  /* 0x000000ffff1f0224 */ /* 0x000fe200078e0030 */
[----:B------:R-:W3:Y:S04]  /*42e50*/  LDL R46, [R1+0x374c] ;  /* 0x00374c00012e7983 */ /* 0x000ee80000100800 */
        /* <DEDUP_REMOVED lines=11> */
[----:B------:R4:W2:Y:S01]  /*42f10*/  @P0 LDG.E.U16 R38, desc[UR8][R30.64] ;  /* 0x000000081e260981 */ /* 0x0008a2000c1e1500 */
[----:B------:R-:W-:Y:S01]  /*42f20*/  ISETP.GT.AND P1, PT, R4, 0x7f, PT ;  /* 0x0000007f0400780c */ /* 0x000fe20003f24270 */
        /* <DEDUP_REMOVED lines=21> */
[----:B---3--:R-:W-:Y:S01]  /*43080*/  @P1 IMAD.MOV.U32 R30, RZ, RZ, R5 ;  /* 0x000000ffff1e1224 */ /* 0x008fe200078e0005 */
[----:B--2---:R0:W-:Y:S04]  /*43090*/  STL [R1+0x6ec], R33 ;  /* 0x0006ec2101007387 */ /* 0x0041e80000100800 */
[----:B------:R-:W2:Y:S04]  /*430a0*/  LDL R6, [R1+0x3780] ;  /* 0x0037800001067983 */ /* 0x000ea80000100800 */
[----:B------:R-:W3:Y:S04]  /*430b0*/  LDL R5, [R1+0x3a70] ;  /* 0x003a700001057983 */ /* 0x000ee80000100800 */
[----:B0-----:R-:W4:Y:S01]  /*430c0*/  LDL R33, [R1+0x378c] ;  /* 0x00378c0001217983 */ /* 0x001f220000100800 */
[----:B------:R-:W-:-:S02]  /*430d0*/  PRMT R52, RZ, 0x7610, R52 ;  /* 0x00007610ff347816 */ /* 0x000fc40000000034 */
[----:B------:R-:W-:-:S04]  /*430e0*/  PRMT R0, RZ, 0x7610, R0 ;  /* 0x00007610ff007816 */ /* 0x000fc80000000000 */
[----:B------:R0:W2:Y:S02]  /*430f0*/  @P1 LDG.E.U16 R52, desc[UR8][R30.64] ;  /* 0x000000081e341981 */ /* 0x0000a4000c1e1500 */
[----:B0-----:R-:W-:Y:S02]  /*43100*/  @P1 IMAD.MOV.U32 R30, RZ, RZ, R50 ;  /* 0x000000ffff1e1224 */ /* 0x001fe400078e0032 */
[----:B------:R-:W-:-:S05]  /*43110*/  @P1 IMAD.MOV.U32 R31, RZ, RZ, R51 ;  /* 0x000000ffff1f1224 */ /* 0x000fca00078e0033 */
[----:B------:R0:W2:Y:S01]  /*43120*/  @P1 LDG.E.U16 R0, desc[UR8][R30.64] ;  /* 0x000000081e001981 */ /* 0x0000a2000c1e1500 */
[----:B------:R-:W-:Y:S02]  /*43130*/  PRMT R47, RZ, 0x7610, R47 ;  /* 0x00007610ff2f7816 */ /* 0x000fe4000000002f */
[----:B------:R-:W-:Y:S01]  /*43140*/  PRMT R43, RZ, 0x7610, R43 ;  /* 0x00007610ff2b7816 */ /* 0x000fe2000000002b */
[----:B0-----:R-:W-:Y:S02]  /*43150*/  @P1 IMAD.MOV.U32 R30, RZ, RZ, R48 ;  /* 0x000000ffff1e1224 */ /* 0x001fe400078e0030 */
[----:B------:R-:W-:-:S05]  /*43160*/  @P1 IMAD.MOV.U32 R31, RZ, RZ, R49 ;  /* 0x000000ffff1f1224 */ /* 0x000fca00078e0031 */
[----:B------:R0:W2:Y:S01]  /*43170*/  @P1 LDG.E.U16 R47, desc[UR8][R30.64] ;  /* 0x000000081e2f1981 */ /* 0x0000a2000c1e1500 */
        /* <DEDUP_REMOVED lines=10> */
[----:B----4-:R-:W-:-:S05]  /*43220*/  @P1 IMAD.MOV.U32 R30, RZ, RZ, R33 ;  /* 0x000000ffff1e1224 */ /* 0x010fca00078e0021 */
[----:B------:R3:W4:Y:S02]  /*43230*/  @P1 LDG.E.U16 R29, desc[UR8][R30.64] ;  /* 0x000000081e1d1981 */ /* 0x000724000c1e1500 */
[----:B---3--:R-:W-:Y:S02]  /*43240*/  @P1 IMAD.MOV.U32 R30, RZ, RZ, R5 ;  /* 0x000000ffff1e1224 */ /* 0x008fe400078e0005 */
[----:B--2---:R-:W-:-:S05]  /*43250*/  @P1 IMAD.MOV.U32 R31, RZ, RZ, R6 ;  /* 0x000000ffff1f1224 */ /* 0x004fca00078e0006 */
[----:B------:R-:W2:Y:S04]  /*43260*/  @P1 LDG.E.U16 R2, desc[UR8][R30.64] ;  /* 0x000000081e021981 */ /* 0x000ea8000c1e1500 */
        /* <DEDUP_REMOVED lines=25> */
[----:B------:R-:W0:Y:S01]  /*43400*/  S2R R3, SR_TID.X ;  /* 0x0000000000037919 */ /* 0x000e220000002100 */
[----:B------:R-:W-:Y:S06]  /*43410*/  BAR.SYNC.DEFER_BLOCKING 0x0 ;  /* 0x0000000000007b1d */ /* 0x000fec0000010000 */
[----:B------:R-:W-:Y:S04]  /*43420*/  STL [R1+0x53c], R43 ;  /* 0x00053c2b01007387 */ /* 0x000fe80000100800 */
[----:B------:R-:W-:Y:S04]  /*43430*/  STL [R1+0x4100], R31 ;  /* 0x0041001f01007387 */ /* 0x000fe80000100800 */
[----:B------:R-:W-:Y:S04]  /*43440*/  STL [R1+0x4108], R31 ;  /* 0x0041081f01007387 */ /* 0x000fe80000100800 */
[----:B------:R-:W-:Y:S04]  /*43450*/  STL [R1+0x4110], R31 ;  /* 0x0041101f01007387 */ /* 0x000fe80000100800 */
[----:B------:R1:W-:Y:S04]  /*43460*/  STL [R1+0x534], R37 ;  /* 0x0005342501007387 */ /* 0x0003e80000100800 */
[----:B------:R-:W-:Y:S04]  /*43470*/  STL [R1+0x4118], R31 ;  /* 0x0041181f01007387 */ /* 0x000fe80000100800 */
[----:B-1----:R-:W3:Y:S01]  /*43480*/  LDL.LU R37, [R1+0x1780] ;  /* 0x0017800001257983 */ /* 0x002ee20000300800 */
[----:B------:R-:W1:Y:S03]  /*43490*/  S2R R0, SR_TID.X ;  /* 0x0000000000007919 */ /* 0x000e660000002100 */
[----:B----4-:R-:W-:Y:S04]  /*434a0*/  STL [R1+0x50c], R29 ;  /* 0x00050c1d01007387 */ /* 0x010fe80000100800 */
[----:B------:R-:W4:Y:S04]  /*434b0*/  LDL.LU R39, [R1+0x177c] ;  /* 0x00177c0001277983 */ /* 0x000f280000300800 */
[----:B------:R-:W3:Y:S04]  /*434c0*/  LDL.LU R41, [R1+0x1778] ;  /* 0x0017780001297983 */ /* 0x000ee80000300800 */
[----:B------:R-:W3:Y:S04]  /*434d0*/  LDL.LU R43, [R1+0x1774] ;  /* 0x00177400012b7983 */ /* 0x000ee80000300800 */
[----:B--2---:R2:W-:Y:S04]  /*434e0*/  STL [R1+0x504], R2 ;  /* 0x0005040201007387 */ /* 0x0045e80000100800 */
[----:B------:R-:W3:Y:S04]  /*434f0*/  LDL.LU R45, [R1+0x1770] ;  /* 0x00177000012d7983 */ /* 0x000ee80000300800 */
        /* <DEDUP_REMOVED lines=13> */
[----:B------:R-:W3:Y:S01]  /*435d0*/  LDL.LU R59, [R1+0x1678] ;  /* 0x00167800013b7983 */ /* 0x000ee20000300800 */
[----:B-1----:R-:W-:-:S03]  /*435e0*/  LOP3.LUT R30, R0, 0x1f, RZ, 0xc0, !PT ;  /* 0x0000001f001e7812 */ /* 0x002fc600078ec0ff */
[----:B------:R-:W3:Y:S04]  /*435f0*/  LDL.LU R61, [R1+0x1674] ;  /* 0x00167400013d7983 */ /* 0x000ee80000300800 */
[----:B------:R-:W3:Y:S04]  /*43600*/  LDL.LU R0, [R1+0x1670] ;  /* 0x0016700001007983 */ /* 0x000ee80000300800 */
[----:B--2---:R-:W2:Y:S04]  /*43610*/  LDL.LU R2, [R1+0x166c] ;  /* 0x00166c0001027983 */ /* 0x004ea80000300800 */
[----:B------:R-:W2:Y:S04]  /*43620*/  LDL.LU R60, [R1+0x1668] ;  /* 0x00166800013c7983 */ /* 0x000ea80000300800 */
        /* <DEDUP_REMOVED lines=61> */
[----:B0-----:R-:W-:-:S03]  /*43a00*/  LOP3.LUT R3, R3, 0x1f, RZ, 0xc0, !PT ;  /* 0x0000001f03037812 */ /* 0x001fc600078ec0ff */
[----:B------:R-:W-:Y:S04]  /*43a10*/  STL [R1+0x4238], R30 ;  /* 0x0042381e01007387 */ /* 0x000fe80000100800 */
[----:B------:R-:W-:Y:S01]  /*43a20*/  STL [R1+0x4240], R30 ;  /* 0x0042401e01007387 */ /* 0x000fe20000100800 */
[----:B------:R-:W-:-:S03]  /*43a30*/  ISETP.GE.AND P0, PT, R30, R4, PT ;  /* 0x000000041e00720c */ /* 0x000fc60003f06270 */
[----:B------:R0:W-:Y:S01]  /*43a40*/  STL [R1+0x430c], R30 ;  /* 0x00430c1e01007387 */ /* 0x0001e20000100800 */
[----:B------:R-:W-:-:S03]  /*43a50*/  IMAD.SHL.U32 R3, R3, 0x2, RZ ;  /* 0x0000000203037824 */ /* 0x000fc600078e00ff */
[----:B0-----:R-:W2:Y:S04]  /*43a60*/  LDL.LU R30, [R1+0x1664] ;  /* 0x00166400011e7983 */ /* 0x001ea80000300800 */
[----:B------:R-:W2:Y:S04]  /*43a70*/  LDL.LU R4, [R1+0x1600] ;  /* 0x0016000001047983 */ /* 0x000ea80000300800 */
[----:B------:R-:W2:Y:S04]  /*43a80*/  LDL.LU R31, [R1+0x15fc] ;  /* 0x0015fc00011f7983 */ /* 0x000ea80000300800 */
[----:B------:R-:W2:Y:S04]  /*43a90*/  LDL.LU R6, [R1+0x15f8] ;  /* 0x0015f80001067983 */ /* 0x000ea80000300800 */
[----:B------:R-:W2:Y:S04]  /*43aa0*/  LDL.LU R5, [R1+0x15f4] ;  /* 0x0015f40001057983 */ /* 0x000ea80000300800 */
[----:B------:R-:W2:Y:S04]  /*43ab0*/  LDL.LU R29, [R1+0x15f0] ;  /* 0x0015f000011d7983 */ /* 0x000ea80000300800 */
[----:B------:R-:W2:Y:S04]  /*43ac0*/  LDL.LU R33, [R1+0x15ec] ;  /* 0x0015ec0001217983 */ /* 0x000ea80000300800 */
[----:B---3--:R0:W-:Y:S04]  /*43ad0*/  STS.U16 [R3+UR5], R37 ;  /* 0x0000002503007988 */ /* 0x0081e80008000405 */
[----:B------:R-:W3:Y:S04]  /*43ae0*/  LDL.LU R35, [R1+0x15e8] ;  /* 0x0015e80001237983 */ /* 0x000ee80000300800 */
[----:B0-----:R-:W3:Y:S04]  /*43af0*/  LDL.LU R37, [R1+0x15e4] ;  /* 0x0015e40001257983 */ /* 0x001ee80000300800 */
[----:B----4-:R0:W-:Y:S04]  /*43b00*/  STS.U16 [R3+UR5+0x40], R39 ;  /* 0x0000402703007988 */ /* 0x0101e80008000405 */
[----:B------:R1:W-:Y:S04]  /*43b10*/  STS.U16 [R3+UR5+0x80], R41 ;  /* 0x0000802903007988 */ /* 0x0003e80008000405 */
[----:B------:R4:W-:Y:S04]  /*43b20*/  STS.U16 [R3+UR5+0xc0], R43 ;  /* 0x0000c02b03007988 */ /* 0x0009e80008000405 */
[----:B0-----:R-:W3:Y:S04]  /*43b30*/  LDL.LU R39, [R1+0x157c] ;  /* 0x00157c0001277983 */ /* 0x001ee80000300800 */
[----:B-1----:R-:W3:Y:S04]  /*43b40*/  LDL.LU R41, [R1+0x1578] ;  /* 0x0015780001297983 */ /* 0x002ee80000300800 */
[----:B----4-:R-:W4:Y:S04]  /*43b50*/  LDL.LU R43, [R1+0x1574] ;  /* 0x00157400012b7983 */ /* 0x010f280000300800 */
[----:B------:R0:W-:Y:S04]  /*43b60*/  STS.U16 [R3+UR5+0x100], R45 ;  /* 0x0001002d03007988 */ /* 0x0001e80008000405 */
[----:B------:R1:W-:Y:S04]  /*43b70*/  STS.U16 [R3+UR5+0x140], R46 ;  /* 0x0001402e03007988 */ /* 0x0003e80008000405 */
[----:B------:R0:W-:Y:S04]  /*43b80*/  STS.U16 [R3+UR5+0x180], R47 ;  /* 0x0001802f03007988 */ /* 0x0001e80008000405 */
[----:B------:R0:W-:Y:S04]  /*43b90*/  STS.U16 [R3+UR5+0x1c0], R48 ;  /* 0x0001c03003007988 */ /* 0x0001e80008000405 */
[----:B------:R1:W-:Y:S04]  /*43ba0*/  STS.U16 [R3+UR5+0x840], R49 ;  /* 0x0008403103007988 */ /* 0x0003e80008000405 */
[----:B------:R1:W-:Y:S04]  /*43bb0*/  STS.U16 [R3+UR5+0x800], R50 ;  /* 0x0008003203007988 */ /* 0x0003e80008000405 */
[----:B0-----:R-:W4:Y:S04]  /*43bc0*/  LDL.LU R45, [R1+0x1570] ;  /* 0x00157000012d7983 */ /* 0x001f280000300800 */
[----:B-1----:R-:W4:Y:S04]  /*43bd0*/  LDL.LU R46, [R1+0x156c] ;  /* 0x00156c00012e7983 */ /* 0x002f280000300800 */
[----:B------:R-:W4:Y:S04]  /*43be0*/  LDL.LU R47, [R1+0x1568] ;  /* 0x00156800012f7983 */ /* 0x000f280000300800 */
[----:B------:R-:W4:Y:S04]  /*43bf0*/  LDL.LU R48, [R1+0x1564] ;  /* 0x0015640001307983 */ /* 0x000f280000300800 */
[----:B------:R-:W4:Y:S04]  /*43c00*/  LDL.LU R49, [R1+0x1560] ;  /* 0x0015600001317983 */ /* 0x000f280000300800 */
[----:B------:R0:W-:Y:S04]  /*43c10*/  STS.U16 [R3+UR5+0x8c0], R51 ;  /* 0x0008c03303007988 */ /* 0x0001e80008000405 */
[----:B------:R-:W4:Y:S04]  /*43c20*/  LDL.LU R50, [R1+0x14fc] ;  /* 0x0014fc0001327983 */ /* 0x000f280000300800 */
[----:B------:R1:W-:Y:S04]  /*43c30*/  STS.U16 [R3+UR5+0x880], R52 ;  /* 0x0008803403007988 */ /* 0x0003e80008000405 */
[----:B------:R1:W-:Y:S04]  /*43c40*/  STS.U16 [R3+UR5+0x940], R53 ;  /* 0x0009403503007988 */ /* 0x0003e80008000405 */
[----:B------:R1:W-:Y:S04]  /*43c50*/  STS.U16 [R3+UR5+0x900], R54 ;  /* 0x0009003603007988 */ /* 0x0003e80008000405 */
[----:B0-----:R-:W4:Y:S04]  /*43c60*/  LDL.LU R51, [R1+0x14f8] ;  /* 0x0014f80001337983 */ /* 0x001f280000300800 */
[----:B-1----:R-:W4:Y:S04]  /*43c70*/  LDL.LU R52, [R1+0x14f4] ;  /* 0x0014f40001347983 */ /* 0x002f280000300800 */
[----:B------:R-:W4:Y:S04]  /*43c80*/  LDL.LU R53, [R1+0x14f0] ;  /* 0x0014f00001357983 */ /* 0x000f280000300800 */
[----:B------:R-:W4:Y:S04]  /*43c90*/  LDL.LU R54, [R1+0x14ec] ;  /* 0x0014ec0001367983 */ /* 0x000f280000300800 */
        /* <DEDUP_REMOVED lines=13> */
[----:B--2---:R1:W-:Y:S04]  /*43d70*/  STS.U16 [R3+UR5+0x1140], R2 ;  /* 0x0011400203007988 */ /* 0x0043e80008000405 */
[----:B------:R2:W-:Y:S04]  /*43d80*/  STS.U16 [R3+UR5+0x1180], R60 ;  /* 0x0011803c03007988 */ /* 0x0005e80008000405 */
[----:B0-----:R-:W4:Y:S04]  /*43d90*/  LDL.LU R0, [R1+0x1470] ;  /* 0x0014700001007983 */ /* 0x001f280000300800 */
[----:B-1----:R-:W4:Y:S04]  /*43da0*/  LDL.LU R2, [R1+0x146c] ;  /* 0x00146c0001027983 */ /* 0x002f280000300800 */
[----:B--2---:R-:W2:Y:S04]  /*43db0*/  LDL.LU R60, [R1+0x1468] ;  /* 0x00146800013c7983 */ /* 0x004ea80000300800 */
[----:B------:R0:W-:Y:S04]  /*43dc0*/  STS.U16 [R3+UR5+0x11c0], R30 ;  /* 0x0011c01e03007988 */ /* 0x0001e80008000405 */
[----:B------:R1:W-:Y:S04]  /*43dd0*/  STS.U16 [R3+UR5+0x1840], R4 ;  /* 0x0018400403007988 */ /* 0x0003e80008000405 */
[----:B------:R0:W-:Y:S04]  /*43de0*/  STS.U16 [R3+UR5+0x1800], R31 ;  /* 0x0018001f03007988 */ /* 0x0001e80008000405 */
[----:B------:R0:W-:Y:S04]  /*43df0*/  STS.U16 [R3+UR5+0x18c0], R6 ;  /* 0x0018c00603007988 */ /* 0x0001e80008000405 */
[----:B------:R1:W-:Y:S04]  /*43e00*/  STS.U16 [R3+UR5+0x1880], R5 ;  /* 0x0018800503007988 */ /* 0x0003e80008000405 */
[----:B------:R1:W-:Y:S04]  /*43e10*/  STS.U16 [R3+UR5+0x1940], R29 ;  /* 0x0019401d03007988 */ /* 0x0003e80008000405 */
[----:B0-----:R-:W2:Y:S04]  /*43e20*/  LDL.LU R30, [R1+0x1464] ;  /* 0x00146400011e7983 */ /* 0x001ea80000300800 */
[----:B-1----:R-:W2:Y:S04]  /*43e30*/  LDL.LU R4, [R1+0x1460] ;  /* 0x0014600001047983 */ /* 0x002ea80000300800 */
[----:B------:R-:W2:Y:S04]  /*43e40*/  LDL.LU R31, [R1+0x13fc] ;  /* 0x0013fc00011f7983 */ /* 0x000ea80000300800 */
[----:B------:R-:W2:Y:S04]  /*43e50*/  LDL.LU R6, [R1+0x13f8] ;  /* 0x0013f80001067983 */ /* 0x000ea80000300800 */
[----:B------:R-:W2:Y:S04]  /*43e60*/  LDL.LU R5, [R1+0x13f4] ;  /* 0x0013f40001057983 */ /* 0x000ea80000300800 */
[----:B------:R0:W-:Y:S04]  /*43e70*/  STS.U16 [R3+UR5+0x1900], R33 ;  /* 0x0019002103007988 */ /* 0x0001e80008000405 */
[----:B------:R-:W2:Y:S04]  /*43e80*/  LDL.LU R29, [R1+0x13f0] ;  /* 0x0013f000011d7983 */ /* 0x000ea80000300800 */
[----:B---3--:R1:W-:Y:S04]  /*43e90*/  STS.U16 [R3+UR5+0x19c0], R35 ;  /* 0x0019c02303007988 */ /* 0x0083e80008000405 */
[----:B------:R3:W-:Y:S04]  /*43ea0*/  STS.U16 [R3+UR5+0x1980], R37 ;  /* 0x0019802503007988 */ /* 0x0007e80008000405 */
[----:B0-----:R-:W2:Y:S04]  /*43eb0*/  LDL.LU R33, [R1+0x13ec] ;  /* 0x0013ec0001217983 */ /* 0x001ea80000300800 */
[----:B-1----:R-:W2:Y:S04]  /*43ec0*/  LDL.LU R35, [R1+0x13e8] ;  /* 0x0013e80001237983 */ /* 0x002ea80000300800 */
[----:B---3--:R-:W3:Y:S04]  /*43ed0*/  LDL.LU R37, [R1+0x13e4] ;  /* 0x0013e40001257983 */ /* 0x008ee80000300800 */
[----:B------:R0:W-:Y:S04]  /*43ee0*/  STS.U16 [R3+UR5+0x2000], R39 ;  /* 0x0020002703007988 */ /* 0x0001e80008000405 */
[----:B------:R1:W-:Y:S04]  /*43ef0*/  STS.U16 [R3+UR5+0x2040], R41 ;  /* 0x0020402903007988 */ /* 0x0003e80008000405 */
[----:B----4-:R4:W-:Y:S04]  /*43f00*/  STS.U16 [R3+UR5+0x2080], R43 ;  /* 0x0020802b03007988 */ /* 0x0109e80008000405 */
        /* <DEDUP_REMOVED lines=37> */
[----:B--2---:R2:W-:Y:S04]  /*44160*/  STS.U16 [R3+UR5+0x3140], R60 ;  /* 0x0031403c03007988 */ /* 0x0045e80008000405 */
        /* <DEDUP_REMOVED lines=16> */
[----:B------:R1:W-:Y:S04]  /*44270*/  STS.U16 [R3+UR5+0x3900], R35 ;  /* 0x0039002303007988 */ /* 0x0003e80008000405 */
[----:B---3--:R3:W-:Y:S04]  /*44280*/  STS.U16 [R3+UR5+0x39c0], R37 ;  /* 0x0039c02503007988 */ /* 0x0087e80008000405 */
        /* <DEDUP_REMOVED lines=234> */
[----:B0-----:R-:W2:Y:S04]  /*45130*/  LDL.LU R6, [R1+0x1d0] ;  /* 0x0001d00001067983 */ /* 0x001ea80000300800 */
[----:B------:R0:W-:Y:S04]  /*45140*/  STS.U16 [R3+UR5+0xb840], R33 ;  /* 0x00b8402103007988 */ /* 0x0001e80008000405 */
[----:B------:R1:W-:Y:S04]  /*45150*/  STS.U16 [R3+UR5+0xb800], R35 ;  /* 0x00b8002303007988 */ /* 0x0003e80008000405 */
[----:B---3--:R3:W-:Y:S04]  /*45160*/  STS.U16 [R3+UR5+0xb8c0], R37 ;  /* 0x00b8c02503007988 */ /* 0x0087e80008000405 */
[----:B0-----:R-:W2:Y:S04]  /*45170*/  LDL.LU R33, [R1+0x1cc] ;  /* 0x0001cc0001217983 */ /* 0x001ea80000300800 */
[----:B-1----:R-:W2:Y:S04]  /*45180*/  LDL.LU R35, [R1+0x1c8] ;  /* 0x0001c80001237983 */ /* 0x002ea80000300800 */
[----:B---3--:R-:W3:Y:S04]  /*45190*/  LDL.LU R37, [R1+0x1c4] ;  /* 0x0001c40001257983 */ /* 0x008ee80000300800 */
[----:B------:R-:W-:Y:S04]  /*451a0*/  STS.U16 [R3+UR5+0xb080], R30 ;  /* 0x00b0801e03007988 */ /* 0x000fe80008000405 */
[----:B------:R-:W-:Y:S04]  /*451b0*/  STS.U16 [R3+UR5+0xb0c0], R4 ;  /* 0x00b0c00403007988 */ /* 0x000fe80008000405 */
[----:B------:R-:W-:Y:S04]  /*451c0*/  STS.U16 [R3+UR5+0xb100], R31 ;  /* 0x00b1001f03007988 */ /* 0x000fe80008000405 */
[----:B------:R-:W-:Y:S04]  /*451d0*/  STS.U16 [R3+UR5+0xb180], R5 ;  /* 0x00b1800503007988 */ /* 0x000fe80008000405 */
[----:B------:R-:W-:Y:S04]  /*451e0*/  STS.U16 [R3+UR5+0xb1c0], R29 ;  /* 0x00b1c01d03007988 */ /* 0x000fe80008000405 */
        /* <DEDUP_REMOVED lines=17> */
[----:B------:R1:W-:Y:S04]  /*45300*/  STS.U16 [R3+UR5+0xc140], R52 ;  /* 0x00c1403403007988 */ /* 0x0003e80008000405 */
[----:B------:R-:W-:Y:S04]  /*45310*/  STS.U16 [R3+UR5+0xb980], R46 ;  /* 0x00b9802e03007988 */ /* 0x000fe80008000405 */
[----:B------:R1:W-:Y:S04]  /*45320*/  STS.U16 [R3+UR5+0xc180], R53 ;  /* 0x00c1803503007988 */ /* 0x0003e80008000405 */
[----:B------:R1:W-:Y:S04]  /*45330*/  STS.U16 [R3+UR5+0xc1c0], R54 ;  /* 0x00c1c03603007988 */ /* 0x0003e80008000405 */
[----:B0-----:R-:W4:Y:S04]  /*45340*/  LDL.LU R51, [R1+0x140] ;  /* 0x0001400001337983 */ /* 0x001f280000300800 */
[----:B-1----:R-:W4:Y:S04]  /*45350*/  LDL.LU R52, [R1+0x13c] ;  /* 0x00013c0001347983 */ /* 0x002f280000300800 */
[----:B------:R-:W4:Y:S04]  /*45360*/  LDL.LU R53, [R1+0x138] ;  /* 0x0001380001357983 */ /* 0x000f280000300800 */
[----:B------:R-:W4:Y:S04]  /*45370*/  LDL.LU R54, [R1+0xd4] ;  /* 0x0000d40001367983 */ /* 0x000f280000300800 */
[----:B------:R-:W4:Y:S04]  /*45380*/  LDL.LU R30, [R1+0xd0] ;  /* 0x0000d000011e7983 */ /* 0x000f280000300800 */
[----:B------:R-:W4:Y:S04]  /*45390*/  LDL.LU R4, [R1+0xcc] ;  /* 0x0000cc0001047983 */ /* 0x000f280000300800 */
        /* <DEDUP_REMOVED lines=41> */
[----:B0-----:R-:W3:Y:S04]  /*45630*/  LDL.LU R45, [R1+0x4390] ;  /* 0x00439000012d7983 */ /* 0x001ee80000300800 */
[----:B-1----:R-:W3:Y:S04]  /*45640*/  LDL.LU R47, [R1+0x438c] ;  /* 0x00438c00012f7983 */ /* 0x002ee80000300800 */
[----:B------:R-:W3:Y:S04]  /*45650*/  LDL.LU R48, [R1+0x4388] ;  /* 0x0043880001307983 */ /* 0x000ee80000300800 */
[----:B------:R-:W3:Y:S04]  /*45660*/  LDL.LU R49, [R1+0x4384] ;  /* 0x0043840001317983 */ /* 0x000ee80000300800 */
[----:B------:R-:W3:Y:S04]  /*45670*/  LDL.LU R50, [R1+0x4380] ;  /* 0x0043800001327983 */ /* 0x000ee80000300800 */
        /* <DEDUP_REMOVED lines=38> */
[----:B------:R-:W-:Y:S04]  /*458e0*/  STS.U16 [R3+UR5+0xf840], R12 ;  /* 0x00f8400c03007988 */ /* 0x000fe80008000405 */
[----:B---3--:R-:W-:Y:S04]  /*458f0*/  STL [R1+0x4048], R54 ;  /* 0x0040483601007387 */ /* 0x008fe80000100800 */
[----:B------:R-:W-:Y:S04]  /*45900*/  STL [R1+0x404c], R54 ;  /* 0x00404c3601007387 */ /* 0x000fe80000100800 */
[----:B------:R-:W-:Y:S04]  /*45910*/  STS.U16 [R3+UR5+0xf000], R54 ;  /* 0x00f0003603007988 */ /* 0x000fe80008000405 */
[----:B------:R0:W-:Y:S04]  /*45920*/  STL [R1+0x411c], R54 ;  /* 0x00411c3601007387 */ /* 0x0001e80000100800 */
[----:B------:R-:W-:Y:S04]  /*45930*/  STS.U16 [R3+UR5+0xf040], R53 ;  /* 0x00f0403503007988 */ /* 0x000fe80008000405 */
[----:B0-----:R-:W3:Y:S04]  /*45940*/  LDL.LU R54, [R1+0x1744] ;  /* 0x0017440001367983 */ /* 0x001ee80000300800 */
[----:B------:R0:W-:Y:S04]  /*45950*/  STL [R1+0x4120], R53 ;  /* 0x0041203501007387 */ /* 0x0001e80000100800 */
[----:B0-----:R-:W2:Y:S04]  /*45960*/  LDL.LU R53, [R1+0x1748] ;  /* 0x0017480001357983 */ /* 0x001ea80000300800 */
        /* <DEDUP_REMOVED lines=13> */
[----:B------:R-:W-:Y:S04]  /*45a40*/  STS.U16 [R3+UR5+0xf080], R52 ;  /* 0x00f0803403007988 */ /* 0x000fe80008000405 */
[----:B------:R0:W-:Y:S04]  /*45a50*/  STL [R1+0x4310], R52 ;  /* 0x0043103401007387 */ /* 0x0001e80000100800 */
[----:B------:R-:W-:Y:S04]  /*45a60*/  STS.U16 [R3+UR5+0xf0c0], R51 ;  /* 0x00f0c03303007988 */ /* 0x000fe80008000405 */
[----:B------:R-:W-:Y:S04]  /*45a70*/  STS.U16 [R3+UR5+0xf140], R49 ;  /* 0x00f1403103007988 */ /* 0x000fe80008000405 */
[----:B------:R-:W-:Y:S04]  /*45a80*/  STS.U16 [R3+UR5+0xf180], R48 ;  /* 0x00f1803003007988 */ /* 0x000fe80008000405 */
[----:B0-----:R-:W2:Y:S04]  /*45a90*/  LDL.LU R52, [R1+0x174c] ;  /* 0x00174c0001347983 */ /* 0x001ea80000300800 */
[----:B------:R-:W-:Y:S04]  /*45aa0*/  STL [R1+0x412c], R51 ;  /* 0x00412c3301007387 */ /* 0x000fe80000100800 */
[----:B------:R0:W-:Y:S04]  /*45ab0*/  STL [R1+0x4314], R51 ;  /* 0x0043143301007387 */ /* 0x0001e80000100800 */
[----:B------:R-:W-:Y:S04]  /*45ac0*/  STS.U16 [R3+UR5+0xf1c0], R47 ;  /* 0x00f1c02f03007988 */ /* 0x000fe80008000405 */
[----:B0-----:R-:W2:Y:S04]  /*45ad0*/  LDL.LU R51, [R1+0x1750] ;  /* 0x0017500001337983 */ /* 0x001ea80000300800 */
[----:B------:R-:W-:Y:S04]  /*45ae0*/  STL [R1+0x4318], R50 ;  /* 0x0043183201007387 */ /* 0x000fe80000100800 */
[----:B------:R0:W-:Y:S04]  /*45af0*/  STL [R1+0x431c], R49 ;  /* 0x00431c3101007387 */ /* 0x0001e80000100800 */
[----:B0-----:R-:W2:Y:S04]  /*45b00*/  LDL.LU R49, [R1+0x1754] ;  /* 0x0017540001317983 */ /* 0x001ea80000300800 */
[----:B------:R0:W-:Y:S04]  /*45b10*/  STL [R1+0x4320], R48 ;  /* 0x0043203001007387 */ /* 0x0001e80000100800 */
[----:B0-----:R-:W2:Y:S04]  /*45b20*/  LDL.LU R48, [R1+0x1758] ;  /* 0x0017580001307983 */ /* 0x001ea80000300800 */
[----:B------:R0:W-:Y:S04]  /*45b30*/  STL [R1+0x4324], R47 ;  /* 0x0043242f01007387 */ /* 0x0001e80000100800 */
[----:B0-----:R-:W2:Y:S04]  /*45b40*/  LDL.LU R47, [R1+0x175c] ;  /* 0x00175c00012f7983 */ /* 0x001ea80000300800 */
        /* <DEDUP_REMOVED lines=8> */
[----:B------:R0:W-:Y:S04]  /*45bd0*/  STS.U16 [R3+UR5+0xf100], R50 ;  /* 0x00f1003203007988 */ /* 0x0001e80008000405 */
[----:B------:R-:W-:Y:S04]  /*45be0*/  STL [R1+0x4348], R19 ;  /* 0x0043481301007387 */ /* 0x000fe80000100800 */
[----:B------:R-:W-:Y:S04]  /*45bf0*/  STS.U16 [R3+UR5+0xf800], R13 ;  /* 0x00f8000d03007988 */ /* 0x000fe80008000405 */
[----:B------:R-:W-:Y:S04]  /*45c00*/  STS.U16 [R3+UR5+0xf8c0], R14 ;  /* 0x00f8c00e03007988 */ /* 0x000fe80008000405 */
[----:B------:R-:W-:Y:S04]  /*45c10*/  STS.U16 [R3+UR5+0xf880], R15 ;  /* 0x00f8800f03007988 */ /* 0x000fe80008000405 */
[----:B------:R-:W-:Y:S04]  /*45c20*/  STS.U16 [R3+UR5+0xf940], R16 ;  /* 0x00f9401003007988 */ /* 0x000fe80008000405 */
[----:B------:R-:W-:Y:S04]  /*45c30*/  STS.U16 [R3+UR5+0xf900], R17 ;  /* 0x00f9001103007988 */ /* 0x000fe80008000405 */
[----:B------:R-:W-:Y:S04]  /*45c40*/  STS.U16 [R3+UR5+0xf9c0], R18 ;  /* 0x00f9c01203007988 */ /* 0x000fe80008000405 */
[----:B------:R-:W-:Y:S04]  /*45c50*/  STS.U16 [R3+UR5+0xf980], R19 ;  /* 0x00f9801303007988 */ /* 0x000fe80008000405 */
[----:B------:R1:W-:Y:S01]  /*45c60*/  STL [R1+0x4344], R3 ;  /* 0x0043440301007387 */ /* 0x0003e20000100800 */
[----:B0-----:R-:W-:-:S03]  /*45c70*/  LOP3.LUT R50, R3, 0x10, RZ, 0x3c, !PT ;  /* 0x0000001003327812 */ /* 0x001fc600078e3cff */
        /* <DEDUP_REMOVED lines=8> */
[----:B--2---:R0:W-:Y:S04]  /*45d00*/  STS.U16 [R50+UR5+0x200], R12 ;  /* 0x0002000c32007988 */ /* 0x0041e80008000405 */
[----:B------:R1:W-:Y:S04]  /*45d10*/  STS.U16 [R50+UR5+0x240], R47 ;  /* 0x0002402f32007988 */ /* 0x0003e80008000405 */
[----:B------:R2:W-:Y:S04]  /*45d20*/  STS.U16 [R50+UR5+0x280], R48 ;  /* 0x0002803032007988 */ /* 0x0005e80008000405 */
[----:B------:R0:W-:Y:S04]  /*45d30*/  STS.U16 [R50+UR5+0x2c0], R49 ;  /* 0x0002c03132007988 */ /* 0x0001e80008000405 */
[----:B------:R1:W-:Y:S04]  /*45d40*/  STS.U16 [R50+UR5+0x300], R51 ;  /* 0x0003003332007988 */ /* 0x0003e80008000405 */
[----:B------:R2:W-:Y:S04]  /*45d50*/  STS.U16 [R50+UR5+0x340], R52 ;  /* 0x0003403432007988 */ /* 0x0005e80008000405 */
[----:B0-----:R-:W4:Y:S04]  /*45d60*/  LDL.LU R12, [R1+0x15c4] ;  /* 0x0015c400010c7983 */ /* 0x001f280000300800 */
[----:B-1----:R-:W4:Y:S04]  /*45d70*/  LDL.LU R47, [R1+0x155c] ;  /* 0x00155c00012f7983 */ /* 0x002f280000300800 */
[----:B--2---:R-:W2:Y:S04]  /*45d80*/  LDL.LU R48, [R1+0x1558] ;  /* 0x0015580001307983 */ /* 0x004ea80000300800 */
[----:B------:R-:W2:Y:S04]  /*45d90*/  LDL.LU R49, [R1+0x1554] ;  /* 0x0015540001317983 */ /* 0x000ea80000300800 */
[----:B------:R-:W2:Y:S04]  /*45da0*/  LDL.LU R51, [R1+0x1550] ;  /* 0x0015500001337983 */ /* 0x000ea80000300800 */
[----:B------:R0:W-:Y:S04]  /*45db0*/  STS.U16 [R50+UR5+0x380], R53 ;  /* 0x0003803532007988 */ /* 0x0001e80008000405 */
[----:B------:R-:W2:Y:S04]  /*45dc0*/  LDL.LU R52, [R1+0x154c] ;  /* 0x00154c0001347983 */ /* 0x000ea80000300800 */
[----:B---3--:R1:W-:Y:S04]  /*45dd0*/  STS.U16 [R50+UR5+0x3c0], R54 ;  /* 0x0003c03632007988 */ /* 0x0083e80008000405 */
[----:B----4-:R3:W-:Y:S04]  /*45de0*/  STS.U16 [R50+UR5+0xa40], R30 ;  /* 0x000a401e32007988 */ /* 0x0107e80008000405 */
[----:B------:R4:W-:Y:S04]  /*45df0*/  STS.U16 [R50+UR5+0xa00], R4 ;  /* 0x000a000432007988 */ /* 0x0009e80008000405 */
[----:B------:R1:W-:Y:S04]  /*45e00*/  STS.U16 [R50+UR5+0xac0], R31 ;  /* 0x000ac01f32007988 */ /* 0x0003e80008000405 */
[----:B------:R3:W-:Y:S04]  /*45e10*/  STS.U16 [R50+UR5+0xa80], R5 ;  /* 0x000a800532007988 */ /* 0x0007e80008000405 */
[----:B0-----:R-:W2:Y:S04]  /*45e20*/  LDL.LU R53, [R1+0x1548] ;  /* 0x0015480001357983 */ /* 0x001ea80000300800 */
[----:B-1----:R-:W2:Y:S04]  /*45e30*/  LDL.LU R54, [R1+0x1544] ;  /* 0x0015440001367983 */ /* 0x002ea80000300800 */
[----:B---3--:R-:W3:Y:S04]  /*45e40*/  LDL.LU R30, [R1+0x1540] ;  /* 0x00154000011e7983 */ /* 0x008ee80000300800 */
[----:B----4-:R-:W4:Y:S04]  /*45e50*/  LDL.LU R4, [R1+0x14dc] ;  /* 0x0014dc0001047983 */ /* 0x010f280000300800 */
[----:B------:R-:W4:Y:S04]  /*45e60*/  LDL.LU R31, [R1+0x14d8] ;  /* 0x0014d800011f7983 */ /* 0x000f280000300800 */
[----:B------:R0:W-:Y:S04]  /*45e70*/  STS.U16 [R50+UR5+0xb40], R29 ;  /* 0x000b401d32007988 */ /* 0x0001e80008000405 */
[----:B------:R-:W4:Y:S04]  /*45e80*/  LDL.LU R5, [R1+0x14d4] ;  /* 0x0014d40001057983 */ /* 0x000f280000300800 */
[----:B------:R1:W-:Y:S04]  /*45e90*/  STS.U16 [R50+UR5+0xb00], R46 ;  /* 0x000b002e32007988 */ /* 0x0003e80008000405 */
[----:B0-----:R-:W4:Y:S04]  /*45ea0*/  LDL.LU R29, [R1+0x14d0] ;  /* 0x0014d000011d7983 */ /* 0x001f280000300800 */
[----:B-1----:R-:W4:Y:S04]  /*45eb0*/  LDL.LU R46, [R1+0x14cc] ;  /* 0x0014cc00012e7983 */ /* 0x002f280000300800 */
        /* <DEDUP_REMOVED lines=15> */
[----:B0-----:R-:W4:Y:S04]  /*45fb0*/  LDL.LU R0, [R1+0x1450] ;  /* 0x0014500001007983 */ /* 0x001f280000300800 */
[----:B-1----:R-:W4:Y:S04]  /*45fc0*/  LDL.LU R2, [R1+0x144c] ;  /* 0x00144c0001027983 */ /* 0x002f280000300800 */
        /* <DEDUP_REMOVED lines=19> */
[----:B--2---:R2:W-:Y:S04]  /*46100*/  STS.U16 [R50+UR5+0x2240], R48 ;  /* 0x0022403032007988 */ /* 0x0045e80008000405 */
        /* <DEDUP_REMOVED lines=10> */
[----:B------:R1:W-:Y:S04]  /*461b0*/  STS.U16 [R50+UR5+0x2380], R54 ;  /* 0x0023803632007988 */ /* 0x0003e80008000405 */
[----:B---3--:R3:W-:Y:S04]  /*461c0*/  STS.U16 [R50+UR5+0x23c0], R30 ;  /* 0x0023c01e32007988 */ /* 0x0087e80008000405 */
[----:B----4-:R4:W-:Y:S04]  /*461d0*/  STS.U16 [R50+UR5+0x2a40], R4 ;  /* 0x002a400432007988 */ /* 0x0109e80008000405 */
        /* <DEDUP_REMOVED lines=278> */
[----:B------:R-:W-:Y:S04]  /*47340*/  STS.U16 [R50+UR5+0xb280], R3 ;  /* 0x00b2800332007988 */ /* 0x000fe80008000405 */
        /* <DEDUP_REMOVED lines=9> */
[----:B--2---:R-:W-:Y:S04]  /*473e0*/  STS.U16 [R50+UR5+0xbb40], R48 ;  /* 0x00bb403032007988 */ /* 0x004fe80008000405 */
[----:B------:R-:W-:Y:S04]  /*473f0*/  STS.U16 [R50+UR5+0xbb00], R49 ;  /* 0x00bb003132007988 */ /* 0x000fe80008000405 */
[----:B------:R-:W-:Y:S04]  /*47400*/  STS.U16 [R50+UR5+0xbbc0], R51 ;  /* 0x00bbc03332007988 */ /* 0x000fe80008000405 */
[----:B------:R-:W-:Y:S04]  /*47410*/  STS.U16 [R50+UR5+0xbb80], R52 ;  /* 0x00bb803432007988 */ /* 0x000fe80008000405 */
[----:B------:R-:W-:Y:S04]  /*47420*/  STS.U16 [R50+UR5+0xc200], R53 ;  /* 0x00c2003532007988 */ /* 0x000fe80008000405 */
[----:B------:R-:W-:Y:S04]  /*47430*/  STS.U16 [R50+UR5+0xc240], R54 ;  /* 0x00c2403632007988 */ /* 0x000fe80008000405 */
[----:B---3--:R-:W-:Y:S04]  /*47440*/  STS.U16 [R50+UR5+0xc280], R30 ;  /* 0x00c2801e32007988 */ /* 0x008fe80008000405 */
[----:B----4-:R-:W-:Y:S04]  /*47450*/  STS.U16 [R50+UR5+0xc2c0], R4 ;  /* 0x00c2c00432007988 */ /* 0x010fe80008000405 */
[----:B------:R-:W-:Y:S04]  /*47460*/  STS.U16 [R50+UR5+0xc300], R31 ;  /* 0x00c3001f32007988 */ /* 0x000fe80008000405 */
[----:B------:R-:W-:Y:S04]  /*47470*/  STS.U16 [R50+UR5+0xc340], R5 ;  /* 0x00c3400532007988 */ /* 0x000fe80008000405 */
[----:B------:R-:W-:Y:S04]  /*47480*/  STS.U16 [R50+UR5+0xc380], R29 ;  /* 0x00c3801d32007988 */ /* 0x000fe80008000405 */
[----:B------:R0:W-:Y:S04]  /*47490*/  STS.U16 [R50+UR5+0xc3c0], R46 ;  /* 0x00c3c02e32007988 */ /* 0x0001e80008000405 */
[----:B0-----:R-:W2:Y:S04]  /*474a0*/  LDL.LU R46, [R1+0x1b0] ;  /* 0x0001b000012e7983 */ /* 0x001ea80000300800 */
[----:B------:R-:W3:Y:S04]  /*474b0*/  LDL.LU R3, [R1+0x1ac] ;  /* 0x0001ac0001037983 */ /* 0x000ee80000300800 */
        /* <DEDUP_REMOVED lines=38> */
[----:B--2---:R0:W-:Y:S04]  /*47720*/  STS.U16 [R50+UR5+0xd240], R46 ;  /* 0x00d2402e32007988 */ /* 0x0041e80008000405 */
[----:B---3--:R-:W-:Y:S04]  /*47730*/  STS.U16 [R50+UR5+0xd280], R3 ;  /* 0x00d2800332007988 */ /* 0x008fe80008000405 */
[----:B----4-:R-:W-:Y:S04]  /*47740*/  STS.U16 [R50+UR5+0xd2c0], R19 ;  /* 0x00d2c01332007988 */ /* 0x010fe80008000405 */
[----:B------:R-:W-:Y:S04]  /*47750*/  STS.U16 [R50+UR5+0xd300], R18 ;  /* 0x00d3001232007988 */ /* 0x000fe80008000405 */
[----:B------:R-:W-:Y:S04]  /*47760*/  STS.U16 [R50+UR5+0xd340], R17 ;  /* 0x00d3401132007988 */ /* 0x000fe80008000405 */
[----:B0-----:R-:W2:Y:S04]  /*47770*/  LDL.LU R46, [R1+0x436c] ;  /* 0x00436c00012e7983 */ /* 0x001ea80000300800 */
        /* <DEDUP_REMOVED lines=16> */
[----:B---3--:R-:W3:Y:S04]  /*47880*/  LDL.LU R53, [R1+0x1738] ;  /* 0x0017380001357983 */ /* 0x008ee80000300800 */
[----:B----4-:R-:W4:Y:S04]  /*47890*/  LDL.LU R54, [R1+0x1734] ;  /* 0x0017340001367983 */ /* 0x010f280000300800 */
[----:B------:R-:W3:Y:S04]  /*478a0*/  LDL.LU R30, [R1+0x1730] ;  /* 0x00173000011e7983 */ /* 0x000ee80000300800 */
[----:B------:R0:W-:Y:S04]  /*478b0*/  STS.U16 [R50+UR5+0xe300], R31 ;  /* 0x00e3001f32007988 */ /* 0x0001e80008000405 */
[----:B------:R-:W3:Y:S04]  /*478c0*/  LDL.LU R4, [R1+0x172c] ;  /* 0x00172c0001047983 */ /* 0x000ee80000300800 */
        /* <DEDUP_REMOVED lines=22> */
[----:B------:R-:W4:Y:S01]  /*47a30*/  LDL.LU R60, [R1+0x163c] ;  /* 0x00163c00013c7983 */ /* 0x000f220000300800 */
[----:B------:R-:W0:Y:S02]  /*47a40*/  S2R R49, SR_TID.X ;  /* 0x0000000000317919 */ /* 0x000e240000002100 */
[----:B0-----:R-:W-:-:S05]  /*47a50*/  LOP3.LUT R49, R49, 0x1f, RZ, 0xc0, !PT ;  /* 0x0000001f31317812 */ /* 0x001fca00078ec0ff */
[----:B------:R-:W-:-:S05]  /*47a60*/  IMAD.SHL.U32 R3, R49, 0x2, RZ ;  /* 0x0000000231037824 */ /* 0x000fca00078e00ff */
[----:B------:R-:W-:Y:S01]  /*47a70*/  LOP3.LUT R3, R3, 0x20, RZ, 0x3c, !PT ;  /* 0x0000002003037812 */ /* 0x000fe200078e3cff */
[----:B--2---:R-:W-:Y:S04]  /*47a80*/  STS.U16 [R50+UR5+0xf200], R46 ;  /* 0x00f2002e32007988 */ /* 0x004fe80008000405 */
[----:B------:R-:W-:Y:S04]  /*47a90*/  STS.U16 [R50+UR5+0xf240], R45 ;  /* 0x00f2402d32007988 */ /* 0x000fe80008000405 */
[----:B------:R-:W-:Y:S04]  /*47aa0*/  STS.U16 [R50+UR5+0xf280], R43 ;  /* 0x00f2802b32007988 */ /* 0x000fe80008000405 */
[----:B------:R0:W-:Y:S04]  /*47ab0*/  STL [R1+0x434c], R46 ;  /* 0x00434c2e01007387 */ /* 0x0001e80000100800 */
[----:B------:R-:W-:Y:S04]  /*47ac0*/  STS.U16 [R50+UR5+0xf2c0], R41 ;  /* 0x00f2c02932007988 */ /* 0x000fe80008000405 */
[----:B------:R-:W-:Y:S04]  /*47ad0*/  STS.U16 [R50+UR5+0xf300], R39 ;  /* 0x00f3002732007988 */ /* 0x000fe80008000405 */
[----:B------:R-:W-:Y:S04]  /*47ae0*/  STS.U16 [R50+UR5+0xf340], R37 ;  /* 0x00f3402532007988 */ /* 0x000fe80008000405 */
[----:B------:R-:W-:Y:S04]  /*47af0*/  STS.U16 [R50+UR5+0xf380], R35 ;  /* 0x00f3802332007988 */ /* 0x000fe80008000405 */
[----:B------:R-:W-:Y:S04]  /*47b00*/  STS.U16 [R50+UR5+0xf3c0], R33 ;  /* 0x00f3c02132007988 */ /* 0x000fe80008000405 */
[----:B------:R-:W-:Y:S04]  /*47b10*/  STS.U16 [R50+UR5+0xfa40], R20 ;  /* 0x00fa401432007988 */ /* 0x000fe80008000405 */
[----:B0-----:R-:W2:Y:S04]  /*47b20*/  LDL.LU R46, [R1+0x1638] ;  /* 0x00163800012e7983 */ /* 0x001ea80000300800 */
[----:B------:R-:W2:Y:S04]  /*47b30*/  LDL.LU R19, [R1+0x1634] ;  /* 0x0016340001137983 */ /* 0x000ea80000300800 */
[----:B------:R-:W2:Y:S04]  /*47b40*/  LDL.LU R18, [R1+0x1630] ;  /* 0x0016300001127983 */ /* 0x000ea80000300800 */
[----:B------:R-:W2:Y:S04]  /*47b50*/  LDL.LU R17, [R1+0x162c] ;  /* 0x00162c0001117983 */ /* 0x000ea80000300800 */
[----:B------:R-:W2:Y:S04]  /*47b60*/  LDL.LU R16, [R1+0x1628] ;  /* 0x0016280001107983 */ /* 0x000ea80000300800 */
[----:B------:R-:W-:Y:S04]  /*47b70*/  STS.U16 [R50+UR5+0xfa00], R21 ;  /* 0x00fa001532007988 */ /* 0x000fe80008000405 */
        /* <DEDUP_REMOVED lines=11> */
[----:B------:R0:W-:Y:S04]  /*47c30*/  STS.U16 [R50+UR5+0xfb80], R27 ;  /* 0x00fb801b32007988 */ /* 0x0001e80008000405 */
[----:B------:R-:W2:Y:S04]  /*47c40*/  LDL.LU R49, [R1+0x15a8] ;  /* 0x0015a80001317983 */ /* 0x000ea80000300800 */
[----:B------:R1:W-:Y:S04]  /*47c50*/  STS.U16 [R3+UR5+0x400], R51 ;  /* 0x0004003303007988 */ /* 0x0003e80008000405 */
[----:B------:R0:W-:Y:S04]  /*47c60*/  STS.U16 [R3+UR5+0x440], R52 ;  /* 0x0004403403007988 */ /* 0x0001e80008000405 */
[----:B---3--:R3:W-:Y:S04]  /*47c70*/  STS.U16 [R3+UR5+0x480], R53 ;  /* 0x0004803503007988 */ /* 0x0087e80008000405 */
[----:B----4-:R4:W-:Y:S04]  /*47c80*/  STS.U16 [R3+UR5+0x4c0], R54 ;  /* 0x0004c03603007988 */ /* 0x0109e80008000405 */
[----:B------:R3:W-:Y:S04]  /*47c90*/  STS.U16 [R3+UR5+0x500], R30 ;  /* 0x0005001e03007988 */ /* 0x0007e80008000405 */
[----:B0-----:R-:W2:Y:S04]  /*47ca0*/  LDL.LU R50, [R1+0x15a4] ;  /* 0x0015a40001327983 */ /* 0x001ea80000300800 */
[----:B-1----:R-:W2:Y:S04]  /*47cb0*/  LDL.LU R51, [R1+0x15a0] ;  /* 0x0015a00001337983 */ /* 0x002ea80000300800 */
[----:B------:R-:W2:Y:S04]  /*47cc0*/  LDL.LU R52, [R1+0x153c] ;  /* 0x00153c0001347983 */ /* 0x000ea80000300800 */
[----:B---3--:R-:W3:Y:S04]  /*47cd0*/  LDL.LU R53, [R1+0x1538] ;  /* 0x0015380001357983 */ /* 0x008ee80000300800 */
[----:B----4-:R-:W4:Y:S04]  /*47ce0*/  LDL.LU R54, [R1+0x1534] ;  /* 0x0015340001367983 */ /* 0x010f280000300800 */
        /* <DEDUP_REMOVED lines=26> */
[----:B0-----:R-:W4:Y:S04]  /*47e90*/  LDL.LU R60, [R1+0x143c] ;  /* 0x00143c00013c7983 */ /* 0x001f280000300800 */
        /* <DEDUP_REMOVED lines=331> */
[----:B------:R1:W-:Y:S04]  /*49350*/  STS.U16 [R3+UR5+0xc480], R29 ;  /* 0x00c4801d03007988 */ /* 0x0003e80008000405 */
[----:B------:R-:W-:Y:S04]  /*49360*/  STS.U16 [R3+UR5+0xc4c0], R55 ;  /* 0x00c4c03703007988 */ /* 0x000fe80008000405 */
[----:B------:R-:W-:Y:S04]  /*49370*/  STS.U16 [R3+UR5+0xc500], R56 ;  /* 0x00c5003803007988 */ /* 0x000fe80008000405 */
[----:B0-----:R-:W2:Y:S04]  /*49380*/  LDL.LU R5, [R1+0x204] ;  /* 0x0002040001057983 */ /* 0x001ea80000300800 */
[----:B-1----:R-:W3:Y:S04]  /*49390*/  LDL.LU R29, [R1+0x200] ;  /* 0x00020000011d7983 */ /* 0x002ee80000300800 */
[----:B------:R-:W-:Y:S04]  /*493a0*/  STS.U16 [R3+UR5+0xc540], R57 ;  /* 0x00c5403903007988 */ /* 0x000fe80008000405 */
[----:B------:R-:W-:Y:S04]  /*493b0*/  STS.U16 [R3+UR5+0xc580], R58 ;  /* 0x00c5803a03007988 */ /* 0x000fe80008000405 */
[----:B------:R0:W-:Y:S04]  /*493c0*/  STS.U16 [R3+UR5+0xc5c0], R59 ;  /* 0x00c5c03b03007988 */ /* 0x0001e80008000405 */
[----:B------:R1:W-:Y:S04]  /*493d0*/  STS.U16 [R3+UR5+0xcc40], R61 ;  /* 0x00cc403d03007988 */ /* 0x0003e80008000405 */
[----:B------:R4:W-:Y:S04]  /*493e0*/  STS.U16 [R3+UR5+0xcc00], R0 ;  /* 0x00cc000003007988 */ /* 0x0009e80008000405 */
[----:B------:R4:W-:Y:S04]  /*493f0*/  STS.U16 [R3+UR5+0xccc0], R2 ;  /* 0x00ccc00203007988 */ /* 0x0009e80008000405 */
[----:B0-----:R-:W3:Y:S04]  /*49400*/  LDL.LU R59, [R1+0x1fc] ;  /* 0x0001fc00013b7983 */ /* 0x001ee80000300800 */
[----:B-1----:R-:W3:Y:S04]  /*49410*/  LDL.LU R61, [R1+0x1f8] ;  /* 0x0001f800013d7983 */ /* 0x002ee80000300800 */
[----:B----4-:R-:W4:Y:S04]  /*49420*/  LDL.LU R0, [R1+0x194] ;  /* 0x0001940001007983 */ /* 0x010f280000300800 */
[----:B------:R0:W-:Y:S04]  /*49430*/  STS.U16 [R3+UR5+0xcc80], R60 ;  /* 0x00cc803c03007988 */ /* 0x0001e80008000405 */
[----:B------:R-:W4:Y:S04]  /*49440*/  LDL.LU R2, [R1+0x190] ;  /* 0x0001900001027983 */ /* 0x000f280000300800 */
[----:B0-----:R-:W4:Y:S04]  /*49450*/  LDL.LU R60, [R1+0x18c] ;  /* 0x00018c00013c7983 */ /* 0x001f280000300800 */
        /* <DEDUP_REMOVED lines=25> */
[----:B---3--:R1:W-:Y:S04]  /*495f0*/  STS.U16 [R3+UR5+0xcd00], R29 ;  /* 0x00cd001d03007988 */ /* 0x0083e80008000405 */
[----:B0-----:R-:W2:Y:S04]  /*49600*/  LDL.LU R5, [R1+0x4368] ;  /* 0x0043680001057983 */ /* 0x001ea80000300800 */
[----:B-1----:R-:W3:Y:S04]  /*49610*/  LDL.LU R29, [R1+0x4364] ;  /* 0x00436400011d7983 */ /* 0x002ee80000300800 */
[----:B------:R0:W-:Y:S04]  /*49620*/  STS.U16 [R3+UR5+0xcdc0], R59 ;  /* 0x00cdc03b03007988 */ /* 0x0001e80008000405 */
[----:B------:R1:W-:Y:S04]  /*49630*/  STS.U16 [R3+UR5+0xcd80], R61 ;  /* 0x00cd803d03007988 */ /* 0x0003e80008000405 */
[----:B----4-:R4:W-:Y:S04]  /*49640*/  STS.U16 [R3+UR5+0xd400], R0 ;  /* 0x00d4000003007988 */ /* 0x0109e80008000405 */
[----:B------:R4:W-:Y:S04]  /*49650*/  STS.U16 [R3+UR5+0xd440], R2 ;  /* 0x00d4400203007988 */ /* 0x0009e80008000405 */
[----:B0-----:R-:W2:Y:S04]  /*49660*/  LDL.LU R59, [R1+0x4360] ;  /* 0x00436000013b7983 */ /* 0x001ea80000300800 */
[----:B-1----:R-:W2:Y:S04]  /*49670*/  LDL.LU R61, [R1+0x435c] ;  /* 0x00435c00013d7983 */ /* 0x002ea80000300800 */
[----:B----4-:R-:W4:Y:S04]  /*49680*/  LDL.LU R0, [R1+0x4358] ;  /* 0x0043580001007983 */ /* 0x010f280000300800 */
[----:B------:R0:W-:Y:S04]  /*49690*/  STS.U16 [R3+UR5+0xd480], R60 ;  /* 0x00d4803c03007988 */ /* 0x0001e80008000405 */
[----:B------:R-:W2:Y:S04]  /*496a0*/  LDL.LU R2, [R1+0x4354] ;  /* 0x0043540001027983 */ /* 0x000ea80000300800 */
        /* <DEDUP_REMOVED lines=17> */
[----:B------:R-:W-:Y:S04]  /*497c0*/  STS.U16 [R3+UR5+0xe4c0], R54 ;  /* 0x00e4c03603007988 */ /* 0x000fe80008000405 */
[----:B------:R0:W-:Y:S04]  /*497d0*/  STS.U16 [R3+UR5+0xe500], R30 ;  /* 0x00e5001e03007988 */ /* 0x0001e80008000405 */
[----:B------:R1:W-:Y:S04]  /*497e0*/  STS.U16 [R3+UR5+0xe540], R4 ;  /* 0x00e5400403007988 */ /* 0x0003e80008000405 */
[----:B------:R1:W-:Y:S04]  /*497f0*/  STS.U16 [R3+UR5+0xe580], R31 ;  /* 0x00e5801f03007988 */ /* 0x0003e80008000405 */
[----:B0-----:R-:W3:Y:S04]  /*49800*/  LDL.LU R50, [R1+0x1720] ;  /* 0x0017200001327983 */ /* 0x001ee80000300800 */
[----:B------:R0:W-:Y:S04]  /*49810*/  STS.U16 [R3+UR5+0xe5c0], R55 ;  /* 0x00e5c03703007988 */ /* 0x0001e80008000405 */
[----:B-1----:R-:W3:Y:S04]  /*49820*/  LDL.LU R51, [R1+0x171c] ;  /* 0x00171c0001337983 */ /* 0x002ee80000300800 */
[----:B------:R-:W-:Y:S04]  /*49830*/  STS.U16 [R3+UR5+0xec40], R56 ;  /* 0x00ec403803007988 */ /* 0x000fe80008000405 */
[----:B------:R-:W3:Y:S04]  /*49840*/  LDL.LU R52, [R1+0x1718] ;  /* 0x0017180001347983 */ /* 0x000ee80000300800 */
[----:B------:R-:W-:Y:S04]  /*49850*/  STS.U16 [R3+UR5+0xec00], R57 ;  /* 0x00ec003903007988 */ /* 0x000fe80008000405 */
[----:B------:R-:W3:Y:S04]  /*49860*/  LDL.LU R53, [R1+0x1714] ;  /* 0x0017140001357983 */ /* 0x000ee80000300800 */
[----:B------:R-:W-:Y:S04]  /*49870*/  STS.U16 [R3+UR5+0xecc0], R58 ;  /* 0x00ecc03a03007988 */ /* 0x000fe80008000405 */
[----:B------:R-:W3:Y:S04]  /*49880*/  LDL.LU R30, [R1+0x1710] ;  /* 0x00171000011e7983 */ /* 0x000ee80000300800 */
[----:B------:R-:W3:Y:S04]  /*49890*/  LDL.LU R4, [R1+0x170c] ;  /* 0x00170c0001047983 */ /* 0x000ee80000300800 */
[----:B------:R-:W3:Y:S04]  /*498a0*/  LDL.LU R31, [R1+0x1708] ;  /* 0x00170800011f7983 */ /* 0x000ee80000300800 */
[----:B0-----:R-:W3:Y:S04]  /*498b0*/  LDL.LU R55, [R1+0x1704] ;  /* 0x0017040001377983 */ /* 0x001ee80000300800 */
[----:B--2---:R-:W-:Y:S04]  /*498c0*/  STS.U16 [R3+UR5+0xec80], R60 ;  /* 0x00ec803c03007988 */ /* 0x004fe80008000405 */
[----:B------:R-:W-:Y:S04]  /*498d0*/  STS.U16 [R3+UR5+0xed40], R2 ;  /* 0x00ed400203007988 */ /* 0x000fe80008000405 */
[----:B----4-:R0:W-:Y:S04]  /*498e0*/  STS.U16 [R3+UR5+0xed00], R0 ;  /* 0x00ed000003007988 */ /* 0x0101e80008000405 */
[----:B0-----:R-:W2:Y:S01]  /*498f0*/  LDL.LU R0, [R1+0x16a0] ;  /* 0x0016a00001007983 */ /* 0x001ea20000300800 */
[----:B------:R-:W0:Y:S03]  /*49900*/  S2R R60, SR_TID.X ;  /* 0x00000000003c7919 */ /* 0x000e260000002100 */
[----:B------:R-:W4:Y:S04]  /*49910*/  LDL.LU R56, [R1+0x169c] ;  /* 0x00169c0001387983 */ /* 0x000f280000300800 */
[----:B------:R-:W4:Y:S04]  /*49920*/  LDL.LU R2, [R1+0x1698] ;  /* 0x0016980001027983 */ /* 0x000f280000300800 */
[----:B------:R-:W4:Y:S04]  /*49930*/  LDL.LU R57, [R1+0x1694] ;  /* 0x0016940001397983 */ /* 0x000f280000300800 */
[----:B------:R-:W-:Y:S04]  /*49940*/  STS.U16 [R3+UR5+0xedc0], R61 ;  /* 0x00edc03d03007988 */ /* 0x000fe80008000405 */
[----:B------:R-:W-:Y:S04]  /*49950*/  STS.U16 [R3+UR5+0xed80], R59 ;  /* 0x00ed803b03007988 */ /* 0x000fe80008000405 */
[----:B---3--:R-:W-:Y:S04]  /*49960*/  STS.U16 [R3+UR5+0xf400], R29 ;  /* 0x00f4001d03007988 */ /* 0x008fe80008000405 */
[----:B------:R-:W-:Y:S04]  /*49970*/  STS.U16 [R3+UR5+0xf440], R5 ;  /* 0x00f4400503007988 */ /* 0x000fe80008000405 */
[----:B------:R-:W-:Y:S04]  /*49980*/  STS.U16 [R3+UR5+0xf480], R6 ;  /* 0x00f4800603007988 */ /* 0x000fe80008000405 */
[----:B------:R-:W3:Y:S04]  /*49990*/  LDL.LU R58, [R1+0x1690] ;  /* 0x00169000013a7983 */ /* 0x000ee80000300800 */
        /* <DEDUP_REMOVED lines=10> */
[----:B------:R-:W-:Y:S01]  /*49a40*/  STS.U16 [R3+UR5+0xfd00], R40 ;  /* 0x00fd002803007988 */ /* 0x000fe20008000405 */
[----:B0-----:R-:W-:-:S05]  /*49a50*/  LOP3.LUT R54, R60, 0x1f, RZ, 0xc0, !PT ;  /* 0x0000001f3c367812 */ /* 0x001fca00078ec0ff */
[----:B------:R-:W-:Y:S01]  /*49a60*/  IMAD.SHL.U32 R60, R54, 0x2, RZ ;  /* 0x00000002363c7824 */ /* 0x000fe200078e00ff */
[----:B------:R-:W-:Y:S04]  /*49a70*/  STS.U16 [R3+UR5+0xfdc0], R42 ;  /* 0x00fdc02a03007988 */ /* 0x000fe80008000405 */
[----:B------:R-:W-:Y:S01]  /*49a80*/  LOP3.LUT R60, R60, 0x30, RZ, 0x3c, !PT ;  /* 0x000000303c3c7812 */ /* 0x000fe200078e3cff */
        /* <DEDUP_REMOVED lines=9> */
[----:B--2---:R0:W-:Y:S04]  /*49b20*/  STS.U16 [R60+UR5+0xe40], R0 ;  /* 0x000e40003c007988 */ /* 0x0041e80008000405 */
[----:B0-----:R-:W2:Y:S04]  /*49b30*/  LDL.LU R0, [R1+0x168c] ;  /* 0x00168c0001007983 */ /* 0x001ea80000300800 */
[----:B----4-:R-:W-:Y:S04]  /*49b40*/  STS.U16 [R60+UR5+0xe00], R56 ;  /* 0x000e00383c007988 */ /* 0x010fe80008000405 */
[----:B------:R0:W-:Y:S04]  /*49b50*/  STS.U16 [R60+UR5+0xec0], R2 ;  /* 0x000ec0023c007988 */ /* 0x0001e80008000405 */
[----:B------:R-:W4:Y:S04]  /*49b60*/  LDL.LU R7, [R1+0x1688] ;  /* 0x0016880001077983 */ /* 0x000f280000300800 */
[----:B------:R1:W-:Y:S04]  /*49b70*/  STS.U16 [R60+UR5+0xe80], R57 ;  /* 0x000e80393c007988 */ /* 0x0003e80008000405 */
[----:B0-----:R-:W4:Y:S04]  /*49b80*/  LDL.LU R2, [R1+0x1684] ;  /* 0x0016840001027983 */ /* 0x001f280000300800 */
[----:B------:R-:W4:Y:S04]  /*49b90*/  LDL.LU R6, [R1+0x1620] ;  /* 0x0016200001067983 */ /* 0x000f280000300800 */
        /* <DEDUP_REMOVED lines=21> */
[----:B---3--:R0:W-:Y:S04]  /*49cf0*/  STS.U16 [R60+UR5+0xf40], R58 ;  /* 0x000f403a3c007988 */ /* 0x0081e80008000405 */
[----:B------:R-:W3:Y:S04]  /*49d00*/  LDL.LU R55, [R1+0x1504] ;  /* 0x0015040001377983 */ /* 0x000ee80000300800 */
[----:B0-----:R-:W3:Y:S04]  /*49d10*/  LDL.LU R58, [R1+0x1500] ;  /* 0x00150000013a7983 */ /* 0x001ee80000300800 */
[----:B------:R-:W3:Y:S04]  /*49d20*/  LDL.LU R56, [R1+0x149c] ;  /* 0x00149c0001387983 */ /* 0x000ee80000300800 */
[----:B--2---:R0:W-:Y:S04]  /*49d30*/  STS.U16 [R60+UR5+0xf00], R0 ;  /* 0x000f00003c007988 */ /* 0x0041e80008000405 */
[----:B0-----:R-:W2:Y:S04]  /*49d40*/  LDL.LU R0, [R1+0x1498] ;  /* 0x0014980001007983 */ /* 0x001ea80000300800 */
[----:B----4-:R-:W-:Y:S04]  /*49d50*/  STS.U16 [R60+UR5+0xfc0], R7 ;  /* 0x000fc0073c007988 */ /* 0x010fe80008000405 */
[----:B------:R0:W-:Y:S04]  /*49d60*/  STS.U16 [R60+UR5+0xf80], R2 ;  /* 0x000f80023c007988 */ /* 0x0001e80008000405 */
[----:B------:R-:W-:Y:S04]  /*49d70*/  STS.U16 [R60+UR5+0x1600], R6 ;  /* 0x001600063c007988 */ /* 0x000fe80008000405 */
[----:B------:R1:W-:Y:S04]  /*49d80*/  STS.U16 [R60+UR5+0x1640], R57 ;  /* 0x001640393c007988 */ /* 0x0003e80008000405 */
[----:B------:R-:W-:Y:S04]  /*49d90*/  STS.U16 [R60+UR5+0x1680], R46 ;  /* 0x0016802e3c007988 */ /* 0x000fe80008000405 */
[----:B------:R-:W-:Y:S04]  /*49da0*/  STS.U16 [R60+UR5+0x16c0], R3 ;  /* 0x0016c0033c007988 */ /* 0x000fe80008000405 */
[----:B------:R-:W-:Y:S04]  /*49db0*/  STS.U16 [R60+UR5+0x1700], R19 ;  /* 0x001700133c007988 */ /* 0x000fe80008000405 */
[----:B0-----:R-:W4:Y:S04]  /*49dc0*/  LDL.LU R2, [R1+0x1494] ;  /* 0x0014940001027983 */ /* 0x001f280000300800 */
        /* <DEDUP_REMOVED lines=17> */
[----:B-1----:R-:W4:Y:S04]  /*49ee0*/  LDL.LU R57, [R1+0x1490] ;  /* 0x0014900001397983 */ /* 0x002f280000300800 */
[----:B---3--:R-:W-:Y:S04]  /*49ef0*/  STS.U16 [R60+UR5+0x2780], R55 ;  /* 0x002780373c007988 */ /* 0x008fe80008000405 */
[----:B------:R0:W-:Y:S04]  /*49f00*/  STS.U16 [R60+UR5+0x27c0], R58 ;  /* 0x0027c03a3c007988 */ /* 0x0001e80008000405 */
[----:B0-----:R-:W3:Y:S04]  /*49f10*/  LDL.LU R58, [R1+0x148c] ;  /* 0x00148c00013a7983 */ /* 0x001ee80000300800 */
[----:B------:R-:W-:Y:S04]  /*49f20*/  STS.U16 [R60+UR5+0x2e40], R56 ;  /* 0x002e40383c007988 */ /* 0x000fe80008000405 */
[----:B------:R-:W3:Y:S04]  /*49f30*/  LDL.LU R7, [R1+0x1488] ;  /* 0x0014880001077983 */ /* 0x000ee80000300800 */
[----:B--2---:R0:W-:Y:S04]  /*49f40*/  STS.U16 [R60+UR5+0x2e00], R0 ;  /* 0x002e00003c007988 */ /* 0x0041e80008000405 */
[----:B0-----:R-:W2:Y:S04]  /*49f50*/  LDL.LU R0, [R1+0x1484] ;  /* 0x0014840001007983 */ /* 0x001ea80000300800 */
[----:B----4-:R0:W-:Y:S04]  /*49f60*/  STS.U16 [R60+UR5+0x2ec0], R2 ;  /* 0x002ec0023c007988 */ /* 0x0101e80008000405 */
        /* <DEDUP_REMOVED lines=24> */
[----:B---3--:R1:W-:Y:S04]  /*4a0f0*/  STS.U16 [R60+UR5+0x2f40], R58 ;  /* 0x002f403a3c007988 */ /* 0x0083e80008000405 */
[----:B0-----:R-:W3:Y:S04]  /*4a100*/  LDL.LU R57, [R1+0x1304] ;  /* 0x0013040001397983 */ /* 0x001ee80000300800 */
[----:B------:R-:W3:Y:S04]  /*4a110*/  LDL.LU R56, [R1+0x1300] ;  /* 0x0013000001387983 */ /* 0x000ee80000300800 */
[----:B-1----:R-:W3:Y:S04]  /*4a120*/  LDL.LU R58, [R1+0x129c] ;  /* 0x00129c00013a7983 */ /* 0x002ee80000300800 */
[----:B------:R-:W-:Y:S04]  /*4a130*/  STS.U16 [R60+UR5+0x2f00], R7 ;  /* 0x002f00073c007988 */ /* 0x000fe80008000405 */
[----:B--2---:R0:W-:Y:S04]  /*4a140*/  STS.U16 [R60+UR5+0x2fc0], R0 ;  /* 0x002fc0003c007988 */ /* 0x0041e80008000405 */
[----:B0-----:R-:W2:Y:S04]  /*4a150*/  LDL.LU R0, [R1+0x1298] ;  /* 0x0012980001007983 */ /* 0x001ea80000300800 */
[----:B----4-:R-:W-:Y:S04]  /*4a160*/  STS.U16 [R60+UR5+0x2f80], R6 ;  /* 0x002f80063c007988 */ /* 0x010fe80008000405 */
[----:B------:R0:W-:Y:S04]  /*4a170*/  STS.U16 [R60+UR5+0x3600], R2 ;  /* 0x003600023c007988 */ /* 0x0001e80008000405 */
        /* <DEDUP_REMOVED lines=20> */
[----:B0-----:R-:W4:Y:S04]  /*4a2c0*/  LDL.LU R2, [R1+0x1294] ;  /* 0x0012940001027983 */ /* 0x001f280000300800 */
[----:B------:R-:W-:Y:S04]  /*4a2d0*/  STS.U16 [R60+UR5+0x4740], R55 ;  /* 0x004740373c007988 */ /* 0x000fe80008000405 */
[----:B---3--:R0:W-:Y:S04]  /*4a2e0*/  STS.U16 [R60+UR5+0x4780], R57 ;  /* 0x004780393c007988 */ /* 0x0081e80008000405 */
[----:B------:R-:W-:Y:S04]  /*4a2f0*/  STS.U16 [R60+UR5+0x47c0], R56 ;  /* 0x0047c0383c007988 */ /* 0x000fe80008000405 */
[----:B------:R1:W-:Y:S04]  /*4a300*/  STS.U16 [R60+UR5+0x4e40], R58 ;  /* 0x004e403a3c007988 */ /* 0x0003e80008000405 */
[----:B0-----:R-:W3:Y:S04]  /*4a310*/  LDL.LU R57, [R1+0x1290] ;  /* 0x0012900001397983 */ /* 0x001ee80000300800 */
[----:B------:R-:W3:Y:S04]  /*4a320*/  LDL.LU R7, [R1+0x128c] ;  /* 0x00128c0001077983 */ /* 0x000ee80000300800 */
[----:B-1----:R-:W3:Y:S04]  /*4a330*/  LDL.LU R58, [R1+0x1288] ;  /* 0x00128800013a7983 */ /* 0x002ee80000300800 */
[----:B------:R-:W3:Y:S04]  /*4a340*/  LDL.LU R6, [R1+0x1284] ;  /* 0x0012840001067983 */ /* 0x000ee80000300800 */
[----:B--2---:R0:W-:Y:S04]  /*4a350*/  STS.U16 [R60+UR5+0x4e00], R0 ;  /* 0x004e00003c007988 */ /* 0x0041e80008000405 */
[----:B0-----:R-:W2:Y:S04]  /*4a360*/  LDL.LU R0, [R1+0x1280] ;  /* 0x0012800001007983 */ /* 0x001ea80000300800 */
[----:B------:R-:W2:Y:S04]  /*4a370*/  LDL.LU R46, [R1+0x121c] ;  /* 0x00121c00012e7983 */ /* 0x000ea80000300800 */
        /* <DEDUP_REMOVED lines=19> */
[----:B----4-:R0:W-:Y:S04]  /*4a4b0*/  STS.U16 [R60+UR5+0x4ec0], R2 ;  /* 0x004ec0023c007988 */ /* 0x0101e80008000405 */
[----:B------:R-:W4:Y:S04]  /*4a4c0*/  LDL.LU R55, [R1+0x110c] ;  /* 0x00110c0001377983 */ /* 0x000f280000300800 */
[----:B0-----:R-:W4:Y:S04]  /*4a4d0*/  LDL.LU R2, [R1+0x1108] ;  /* 0x0011080001027983 */ /* 0x001f280000300800 */
[----:B---3--:R0:W-:Y:S04]  /*4a4e0*/  STS.U16 [R60+UR5+0x4e80], R57 ;  /* 0x004e80393c007988 */ /* 0x0081e80008000405 */
[----:B------:R-:W3:Y:S04]  /*4a4f0*/  LDL.LU R56, [R1+0x1104] ;  /* 0x0011040001387983 */ /* 0x000ee80000300800 */
[----:B------:R-:W-:Y:S04]  /*4a500*/  STS.U16 [R60+UR5+0x4f40], R7 ;  /* 0x004f40073c007988 */ /* 0x000fe80008000405 */
[----:B------:R1:W-:Y:S04]  /*4a510*/  STS.U16 [R60+UR5+0x4f00], R58 ;  /* 0x004f003a3c007988 */ /* 0x0003e80008000405 */
[----:B0-----:R-:W3:Y:S04]  /*4a520*/  LDL.LU R57, [R1+0x1100] ;  /* 0x0011000001397983 */ /* 0x001ee80000300800 */
[----:B-1----:R-:W3:Y:S04]  /*4a530*/  LDL.LU R58, [R1+0x109c] ;  /* 0x00109c00013a7983 */ /* 0x002ee80000300800 */
[----:B------:R-:W-:Y:S04]  /*4a540*/  STS.U16 [R60+UR5+0x4fc0], R6 ;  /* 0x004fc0063c007988 */ /* 0x000fe80008000405 */
[----:B--2---:R0:W-:Y:S04]  /*4a550*/  STS.U16 [R60+UR5+0x4f80], R0 ;  /* 0x004f80003c007988 */ /* 0x0041e80008000405 */
        /* <DEDUP_REMOVED lines=21> */
[----:B----4-:R-:W-:Y:S04]  /*4a6b0*/  STS.U16 [R60+UR5+0x6700], R55 ;  /* 0x006700373c007988 */ /* 0x010fe80008000405 */
[----:B------:R0:W-:Y:S04]  /*4a6c0*/  STS.U16 [R60+UR5+0x6740], R2 ;  /* 0x006740023c007988 */ /* 0x0001e80008000405 */
[----:B---3--:R-:W-:Y:S04]  /*4a6d0*/  STS.U16 [R60+UR5+0x6780], R56 ;  /* 0x006780383c007988 */ /* 0x008fe80008000405 */
[----:B0-----:R-:W3:Y:S04]  /*4a6e0*/  LDL.LU R2, [R1+0x1094] ;  /* 0x0010940001027983 */ /* 0x001ee80000300800 */
        /* <DEDUP_REMOVED lines=28> */
[----:B0-----:R-:W2:Y:S04]  /*4a8b0*/  LDL.LU R0, [R1+0xf00] ;  /* 0x000f000001007983 */ /* 0x001ea80000300800 */
[----:B------:R-:W2:Y:S04]  /*4a8c0*/  LDL.LU R56, [R1+0xefc] ;  /* 0x000efc0001387983 */ /* 0x000ea80000300800 */
[----:B---3--:R0:W-:Y:S04]  /*4a8d0*/  STS.U16 [R60+UR5+0x6ec0], R2 ;  /* 0x006ec0023c007988 */ /* 0x0081e80008000405 */
[----:B----4-:R-:W-:Y:S04]  /*4a8e0*/  STS.U16 [R60+UR5+0x6e80], R7 ;  /* 0x006e80073c007988 */ /* 0x010fe80008000405 */
[----:B0-----:R-:W3:Y:S04]  /*4a8f0*/  LDL.LU R2, [R1+0xef8] ;  /* 0x000ef80001027983 */ /* 0x001ee80000300800 */
        /* <DEDUP_REMOVED lines=25> */
[----:B------:R-:W-:Y:S04]  /*4aa90*/  STS.U16 [R60+UR5+0x86c0], R55 ;  /* 0x0086c0373c007988 */ /* 0x000fe80008000405 */
[----:B--2---:R0:W-:Y:S04]  /*4aaa0*/  STS.U16 [R60+UR5+0x8700], R0 ;  /* 0x008700003c007988 */ /* 0x0041e80008000405 */
[----:B0-----:R-:W2:Y:S04]  /*4aab0*/  LDL.LU R0, [R1+0xe8c] ;  /* 0x000e8c0001007983 */ /* 0x001ea80000300800 */
[----:B------:R-:W-:Y:S04]  /*4aac0*/  STS.U16 [R60+UR5+0x8740], R56 ;  /* 0x008740383c007988 */ /* 0x000fe80008000405 */
[----:B------:R-:W2:Y:S04]  /*4aad0*/  LDL.LU R7, [R1+0xe88] ;  /* 0x000e880001077983 */ /* 0x000ea80000300800 */
[----:B---3--:R0:W-:Y:S04]  /*4aae0*/  STS.U16 [R60+UR5+0x8780], R2 ;  /* 0x008780023c007988 */ /* 0x0081e80008000405 */
[----:B0-----:R-:W3:Y:S04]  /*4aaf0*/  LDL.LU R2, [R1+0xe84] ;  /* 0x000e840001027983 */ /* 0x001ee80000300800 */
        /* <DEDUP_REMOVED lines=25> */
[----:B0-----:R-:W4:Y:S04]  /*4ac90*/  LDL.LU R58, [R1+0x498] ;  /* 0x00049800013a7983 */ /* 0x001f280000300800 */
[----:B------:R-:W4:Y:S04]  /*4aca0*/  LDL.LU R56, [R1+0x494] ;  /* 0x0004940001387983 */ /* 0x000f280000300800 */
[----:B--2---:R0:W-:Y:S04]  /*4acb0*/  STS.U16 [R60+UR5+0x8e00], R0 ;  /* 0x008e00003c007988 */ /* 0x0041e80008000405 */
[----:B0-----:R-:W2:Y:S04]  /*4acc0*/  LDL.LU R0, [R1+0x490] ;  /* 0x0004900001007983 */ /* 0x001ea80000300800 */
[----:B------:R-:W-:Y:S04]  /*4acd0*/  STS.U16 [R60+UR5+0x8ec0], R7 ;  /* 0x008ec0073c007988 */ /* 0x000fe80008000405 */
[----:B---3--:R0:W-:Y:S04]  /*4ace0*/  STS.U16 [R60+UR5+0x8e80], R2 ;  /* 0x008e80023c007988 */ /* 0x0081e80008000405 */
[----:B----4-:R-:W-:Y:S04]  /*4acf0*/  STS.U16 [R60+UR5+0x8f40], R6 ;  /* 0x008f40063c007988 */ /* 0x010fe80008000405 */
[----:B0-----:R-:W3:Y:S04]  /*4ad00*/  LDL.LU R2, [R1+0x48c] ;  /* 0x00048c0001027983 */ /* 0x001ee80000300800 */
        /* <DEDUP_REMOVED lines=23> */
[----:B------:R0:W-:Y:S04]  /*4ae80*/  STS.U16 [R60+UR5+0xa6c0], R58 ;  /* 0x00a6c03a3c007988 */ /* 0x0001e80008000405 */
[----:B------:R-:W-:Y:S04]  /*4ae90*/  STS.U16 [R60+UR5+0xa700], R56 ;  /* 0x00a700383c007988 */ /* 0x000fe80008000405 */
[----:B0-----:R-:W4:Y:S04]  /*4aea0*/  LDL.LU R58, [R1+0x404] ;  /* 0x00040400013a7983 */ /* 0x001f280000300800 */
[----:B------:R-:W4:Y:S04]  /*4aeb0*/  LDL.LU R7, [R1+0x400] ;  /* 0x0004000001077983 */ /* 0x000f280000300800 */
[----:B--2---:R0:W-:Y:S04]  /*4aec0*/  STS.U16 [R60+UR5+0xa740], R0 ;  /* 0x00a740003c007988 */ /* 0x0041e80008000405 */
[----:B0-----:R-:W2:Y:S04]  /*4aed0*/  LDL.LU R0, [R1+0x3ec] ;  /* 0x0003ec0001007983 */ /* 0x001ea80000300800 */
[----:B------:R-:W2:Y:S04]  /*4aee0*/  LDL.LU R6, [R1+0x3e8] ;  /* 0x0003e80001067983 */ /* 0x000ea80000300800 */
[----:B---3--:R0:W-:Y:S04]  /*4aef0*/  STS.U16 [R60+UR5+0xa780], R2 ;  /* 0x00a780023c007988 */ /* 0x0081e80008000405 */
[----:B0-----:R-:W3:Y:S04]  /*4af00*/  LDL.LU R2, [R1+0x3e4] ;  /* 0x0003e40001027983 */ /* 0x001ee80000300800 */
        /* <DEDUP_REMOVED lines=20> */
[----:B----4-:R0:W-:Y:S04]  /*4b050*/  STS.U16 [R60+UR5+0xa7c0], R57 ;  /* 0x00a7c0393c007988 */ /* 0x0101e80008000405 */
[----:B------:R-:W4:Y:S04]  /*4b060*/  LDL.LU R55, [R1+0x270] ;  /* 0x0002700001377983 */ /* 0x000f280000300800 */
[----:B------:R-:W4:Y:S04]  /*4b070*/  LDL.LU R56, [R1+0x26c] ;  /* 0x00026c0001387983 */ /* 0x000f280000300800 */
[----:B0-----:R-:W4:Y:S04]  /*4b080*/  LDL.LU R57, [R1+0x268] ;  /* 0x0002680001397983 */ /* 0x001f280000300800 */
[----:B------:R0:W-:Y:S04]  /*4b090*/  STS.U16 [R60+UR5+0xae40], R58 ;  /* 0x00ae403a3c007988 */ /* 0x0001e80008000405 */
[----:B------:R-:W-:Y:S04]  /*4b0a0*/  STS.U16 [R60+UR5+0xae00], R7 ;  /* 0x00ae00073c007988 */ /* 0x000fe80008000405 */
[----:B0-----:R-:W4:Y:S04]  /*4b0b0*/  LDL.LU R58, [R1+0x264] ;  /* 0x00026400013a7983 */ /* 0x001f280000300800 */
[----:B--2---:R0:W-:Y:S04]  /*4b0c0*/  STS.U16 [R60+UR5+0xaec0], R0 ;  /* 0x00aec0003c007988 */ /* 0x0041e80008000405 */
[----:B0-----:R-:W2:Y:S04]  /*4b0d0*/  LDL.LU R0, [R1+0x260] ;  /* 0x0002600001007983 */ /* 0x001ea80000300800 */
[----:B------:R-:W-:Y:S04]  /*4b0e0*/  STS.U16 [R60+UR5+0xae80], R6 ;  /* 0x00ae80063c007988 */ /* 0x000fe80008000405 */
[----:B---3--:R0:W-:Y:S04]  /*4b0f0*/  STS.U16 [R60+UR5+0xaf40], R2 ;  /* 0x00af40023c007988 */ /* 0x0081e80008000405 */
        /* <DEDUP_REMOVED lines=17> */
[----:B------:R-:W-:Y:S04]  /*4b210*/  STS.U16 [R60+UR5+0xbfc0], R30 ;  /* 0x00bfc01e3c007988 */ /* 0x000fe80008000405 */
[----:B0-----:R-:W2:Y:S04]  /*4b220*/  LDL.LU R2, [R1+0x25c] ;  /* 0x00025c0001027983 */ /* 0x001ea80000300800 */
[----:B------:R-:W-:Y:S04]  /*4b230*/  STS.U16 [R60+UR5+0xbf80], R4 ;  /* 0x00bf80043c007988 */ /* 0x000fe80008000405 */
[----:B------:R-:W-:Y:S04]  /*4b240*/  STS.U16 [R60+UR5+0xc600], R31 ;  /* 0x00c6001f3c007988 */ /* 0x000fe80008000405 */
[----:B----4-:R-:W-:Y:S04]  /*4b250*/  STS.U16 [R60+UR5+0xc640], R55 ;  /* 0x00c640373c007988 */ /* 0x010fe80008000405 */
[----:B------:R-:W-:Y:S04]  /*4b260*/  STS.U16 [R60+UR5+0xc680], R56 ;  /* 0x00c680383c007988 */ /* 0x000fe80008000405 */
[----:B------:R-:W4:Y:S04]  /*4b270*/  LDL.LU R6, [R1+0x258] ;  /* 0x0002580001067983 */ /* 0x000f280000300800 */
[----:B-1----:R-:W4:Y:S04]  /*4b280*/  LDL.LU R46, [R1+0x1f4] ;  /* 0x0001f400012e7983 */ /* 0x002f280000300800 */
[----:B---3--:R-:W3:Y:S04]  /*4b290*/  LDL.LU R53, [R1+0x1f0] ;  /* 0x0001f00001357983 */ /* 0x008ee80000300800 */
[----:B------:R-:W3:Y:S04]  /*4b2a0*/  LDL.LU R19, [R1+0x1ec] ;  /* 0x0001ec0001137983 */ /* 0x000ee80000300800 */
[----:B------:R-:W-:Y:S04]  /*4b2b0*/  STS.U16 [R60+UR5+0xc6c0], R57 ;  /* 0x00c6c0393c007988 */ /* 0x000fe80008000405 */
[----:B------:R-:W-:Y:S04]  /*4b2c0*/  STS.U16 [R60+UR5+0xc700], R58 ;  /* 0x00c7003a3c007988 */ /* 0x000fe80008000405 */
        /* <DEDUP_REMOVED lines=22> */
[----:B------:R0:W-:Y:S04]  /*4b430*/  STS.U16 [R60+UR5+0xc780], R2 ;  /* 0x00c780023c007988 */ /* 0x0001e80008000405 */
[----:B----4-:R1:W-:Y:S04]  /*4b440*/  STS.U16 [R60+UR5+0xc7c0], R6 ;  /* 0x00c7c0063c007988 */ /* 0x0103e80008000405 */
[----:B------:R4:W-:Y:S04]  /*4b450*/  STS.U16 [R60+UR5+0xce40], R46 ;  /* 0x00ce402e3c007988 */ /* 0x0009e80008000405 */
[----:B0-----:R-:W2:Y:S04]  /*4b460*/  LDL.LU R2, [R1+0x74] ;  /* 0x0000740001027983 */ /* 0x001ea80000300800 */
[----:B------:R-:W2:Y:S04]  /*4b470*/  LDL.LU R31, [R1+0x70] ;  /* 0x00007000011f7983 */ /* 0x000ea80000300800 */
[----:B------:R-:W2:Y:S04]  /*4b480*/  LDL.LU R7, [R1+0x6c] ;  /* 0x00006c0001077983 */ /* 0x000ea80000300800 */
[----:B---3--:R0:W-:Y:S04]  /*4b490*/  STS.U16 [R60+UR5+0xce00], R53 ;  /* 0x00ce00353c007988 */ /* 0x0081e80008000405 */
[----:B-1----:R-:W3:Y:S04]  /*4b4a0*/  LDL.LU R6, [R1+0x68] ;  /* 0x0000680001067983 */ /* 0x002ee80000300800 */
[----:B----4-:R-:W4:Y:S04]  /*4b4b0*/  LDL.LU R46, [R1+0x434c] ;  /* 0x00434c00012e7983 */ /* 0x010f280000300800 */
[----:B------:R1:W-:Y:S04]  /*4b4c0*/  STS.U16 [R60+UR5+0xcec0], R19 ;  /* 0x00cec0133c007988 */ /* 0x0003e80008000405 */
[----:B0-----:R-:W4:Y:S04]  /*4b4d0*/  LDL.LU R53, [R1+0x64] ;  /* 0x0000640001357983 */ /* 0x001f280000300800 */
[----:B-1----:R-:W4:Y:S04]  /*4b4e0*/  LDL.LU R19, [R1+0x4348] ;  /* 0x0043480001137983 */ /* 0x002f280000300800 */
[----:B--2---:R0:W-:Y:S04]  /*4b4f0*/  STS.U16 [R60+UR5+0xce80], R0 ;  /* 0x00ce80003c007988 */ /* 0x0041e80008000405 */
[----:B0-----:R-:W2:Y:S04]  /*4b500*/  LDL.LU R0, [R1+0x60] ;  /* 0x0000600001007983 */ /* 0x001ea80000300800 */
[----:B------:R0:W-:Y:S04]  /*4b510*/  STS.U16 [R60+UR5+0xcf40], R3 ;  /* 0x00cf40033c007988 */ /* 0x0001e80008000405 */
[----:B------:R1:W-:Y:S04]  /*4b520*/  STS.U16 [R60+UR5+0xcf00], R18 ;  /* 0x00cf00123c007988 */ /* 0x0003e80008000405 */
        /* <DEDUP_REMOVED lines=8> */
[----:B------:R0:W-:Y:S04]  /*4b5b0*/  STS.U16 [R60+UR5+0xd700], R47 ;  /* 0x00d7002f3c007988 */ /* 0x0001e80008000405 */
[----:B------:R-:W2:Y:S04]  /*4b5c0*/  LDL.LU R17, [R1+0x433c] ;  /* 0x00433c0001117983 */ /* 0x000ea80000300800 */
[----:B------:R-:W2:Y:S04]  /*4b5d0*/  LDL.LU R16, [R1+0x4338] ;  /* 0x0043380001107983 */ /* 0x000ea80000300800 */
[----:B------:R-:W2:Y:S04]  /*4b5e0*/  LDL.LU R15, [R1+0x4334] ;  /* 0x00433400010f7983 */ /* 0x000ea80000300800 */
[----:B------:R-:W2:Y:S04]  /*4b5f0*/  LDL.LU R14, [R1+0x4330] ;  /* 0x00433000010e7983 */ /* 0x000ea80000300800 */
[----:B------:R1:W-:Y:S04]  /*4b600*/  STS.U16 [R60+UR5+0xd740], R48 ;  /* 0x00d740303c007988 */ /* 0x0003e80008000405 */
[----:B------:R-:W2:Y:S04]  /*4b610*/  LDL.LU R13, [R1+0x432c] ;  /* 0x00432c00010d7983 */ /* 0x000ea80000300800 */
[----:B------:R0:W-:Y:S04]  /*4b620*/  STS.U16 [R60+UR5+0xd780], R49 ;  /* 0x00d780313c007988 */ /* 0x0001e80008000405 */
[----:B------:R-:W2:Y:S04]  /*4b630*/  LDL.LU R12, [R1+0x4328] ;  /* 0x00432800010c7983 */ /* 0x000ea80000300800 */
[----:B------:R1:W-:Y:S04]  /*4b640*/  STS.U16 [R60+UR5+0xd7c0], R50 ;  /* 0x00d7c0323c007988 */ /* 0x0003e80008000405 */
[----:B0-----:R-:W2:Y:S04]  /*4b650*/  LDL.LU R47, [R1+0x4324] ;  /* 0x00432400012f7983 */ /* 0x001ea80000300800 */
[----:B------:R0:W-:Y:S04]  /*4b660*/  STS.U16 [R60+UR5+0xde40], R51 ;  /* 0x00de40333c007988 */ /* 0x0001e80008000405 */
[----:B------:R0:W-:Y:S04]  /*4b670*/  STS.U16 [R60+UR5+0xde00], R52 ;  /* 0x00de00343c007988 */ /* 0x0001e80008000405 */
[----:B------:R0:W-:Y:S04]  /*4b680*/  STS.U16 [R60+UR5+0xdec0], R30 ;  /* 0x00dec01e3c007988 */ /* 0x0001e80008000405 */
[----:B-1----:R-:W2:Y:S04]  /*4b690*/  LDL.LU R48, [R1+0x4320] ;  /* 0x0043200001307983 */ /* 0x002ea80000300800 */
[----:B------:R-:W2:Y:S04]  /*4b6a0*/  LDL.LU R49, [R1+0x431c] ;  /* 0x00431c0001317983 */ /* 0x000ea80000300800 */
[----:B------:R1:W-:Y:S04]  /*4b6b0*/  STS.U16 [R60+UR5+0xde80], R4 ;  /* 0x00de80043c007988 */ /* 0x0003e80008000405 */
[----:B------:R1:W-:Y:S04]  /*4b6c0*/  STS.U16 [R60+UR5+0xdf40], R55 ;  /* 0x00df40373c007988 */ /* 0x0003e80008000405 */
[----:B------:R-:W2:Y:S04]  /*4b6d0*/  LDL.LU R50, [R1+0x4318] ;  /* 0x0043180001327983 */ /* 0x000ea80000300800 */
[----:B0-----:R-:W2:Y:S04]  /*4b6e0*/  LDL.LU R51, [R1+0x4314] ;  /* 0x0043140001337983 */ /* 0x001ea80000300800 */
[----:B------:R-:W2:Y:S04]  /*4b6f0*/  LDL.LU R52, [R1+0x4310] ;  /* 0x0043100001347983 */ /* 0x000ea80000300800 */
[----:B------:R0:W-:Y:S04]  /*4b700*/  STS.U16 [R60+UR5+0xdf00], R56 ;  /* 0x00df00383c007988 */ /* 0x0001e80008000405 */
[----:B------:R-:W2:Y:S04]  /*4b710*/  LDL.LU R30, [R1+0x430c] ;  /* 0x00430c00011e7983 */ /* 0x000ea80000300800 */
[----:B------:R0:W-:Y:S04]  /*4b720*/  STS.U16 [R60+UR5+0xdfc0], R57 ;  /* 0x00dfc0393c007988 */ /* 0x0001e80008000405 */
[----:B------:R0:W-:Y:S04]  /*4b730*/  STS.U16 [R60+UR5+0xdf80], R58 ;  /* 0x00df803a3c007988 */ /* 0x0001e80008000405 */
[----:B------:R0:W-:Y:S04]  /*4b740*/  STS.U16 [R60+UR5+0xe600], R2 ;  /* 0x00e600023c007988 */ /* 0x0001e80008000405 */
[----:B-1----:R-:W2:Y:S04]  /*4b750*/  LDL.LU R4, [R1+0x4308] ;  /* 0x0043080001047983 */ /* 0x002ea80000300800 */
[----:B------:R-:W2:Y:S04]  /*4b760*/  LDL.LU R55, [R1+0x4304] ;  /* 0x0043040001377983 */ /* 0x000ea80000300800 */
[----:B------:R-:W-:Y:S04]  /*4b770*/  STS.U16 [R60+UR5+0xe640], R31 ;  /* 0x00e6401f3c007988 */ /* 0x000fe80008000405 */
[----:B0-----:R-:W2:Y:S04]  /*4b780*/  LDL.LU R56, [R1+0x4300] ;  /* 0x0043000001387983 */ /* 0x001ea80000300800 */
[----:B------:R0:W-:Y:S04]  /*4b790*/  STS.U16 [R60+UR5+0xe680], R7 ;  /* 0x00e680073c007988 */ /* 0x0001e80008000405 */
[----:B---3--:R1:W-:Y:S04]  /*4b7a0*/  STS.U16 [R60+UR5+0xe6c0], R6 ;  /* 0x00e6c0063c007988 */ /* 0x0083e80008000405 */
[----:B------:R-:W3:Y:S04]  /*4b7b0*/  LDL.LU R57, [R1+0x42fc] ;  /* 0x0042fc0001397983 */ /* 0x000ee80000300800 */
[----:B------:R-:W3:Y:S04]  /*4b7c0*/  LDL.LU R58, [R1+0x42f8] ;  /* 0x0042f800013a7983 */ /* 0x000ee80000300800 */
[----:B------:R-:W3:Y:S04]  /*4b7d0*/  LDL.LU R2, [R1+0x42f4] ;  /* 0x0042f40001027983 */ /* 0x000ee80000300800 */
[----:B----4-:R-:W-:Y:S04]  /*4b7e0*/  STS.U16 [R60+UR5+0xe700], R53 ;  /* 0x00e700353c007988 */ /* 0x010fe80008000405 */
[----:B0-----:R-:W4:Y:S04]  /*4b7f0*/  LDL R7, [R1+0x3a50] ;  /* 0x003a500001077983 */ /* 0x001f280000100800 */
[----:B-1----:R-:W4:Y:S04]  /*4b800*/  LDL R6, [R1+0x3a54] ;  /* 0x003a540001067983 */ /* 0x002f280000100800 */
[----:B--2---:R0:W-:Y:S04]  /*4b810*/  STS.U16 [R60+UR5+0xe740], R0 ;  /* 0x00e740003c007988 */ /* 0x0041e80008000405 */
[----:B0-----:R-:W2:Y:S01]  /*4b820*/  LDL.LU R0, [R1+0x42f0] ;  /* 0x0042f00001007983 */ /* 0x001ea20000300800 */
[----:B------:R-:W-:-:S03]  /*4b830*/  LOP3.LUT R31, R54, 0x60, RZ, 0xfc, !PT ;  /* 0x00000060361f7812 */ /* 0x000fc600078efcff */
[----:B--2---:R0:W-:Y:S04]  /*4b840*/  STS.U16 [R60+UR5+0xe780], R0 ;  /* 0x00e780003c007988 */ /* 0x0041e80008000405 */
[----:B---3--:R1:W-:Y:S04]  /*4b850*/  STS.U16 [R60+UR5+0xe7c0], R2 ;  /* 0x00e7c0023c007988 */ /* 0x0083e80008000405 */
[----:B0-----:R-:W2:Y:S04]  /*4b860*/  LDL.LU R0, [R1+0x42ec] ;  /* 0x0042ec0001007983 */ /* 0x001ea80000300800 */
[----:B-1----:R-:W3:Y:S01]  /*4b870*/  LDL.LU R2, [R1+0x42e8] ;  /* 0x0042e80001027983 */ /* 0x002ee20000300800 */
[----:B------:R-:W-:-:S02]  /*4b880*/  ISETP.GE.AND P2, PT, R31, R4, PT ;  /* 0x000000041f00720c */ /* 0x000fc40003f46270 */
[----:B---3--:R-:W-:-:S11]  /*4b890*/  PRMT R2, RZ, 0x7610, R2 ;  /* 0x00007610ff027816 */ /* 0x008fd60000000002 */
[----:B----4-:R-:W3:Y:S04]  /*4b8a0*/  @!P2 LDG.E.U16 R2, desc[UR8][R6.64] ;  /* 0x000000080602a981 */ /* 0x010ee8000c1e1500 */
[----:B------:R-:W-:Y:S04]  /*4b8b0*/  STS.U16 [R60+UR5+0xee40], R58 ;  /* 0x00ee403a3c007988 */ /* 0x000fe80008000405 */
[----:B------:R-:W-:Y:S04]  /*4b8c0*/  STS.U16 [R60+UR5+0xee00], R57 ;  /* 0x00ee00393c007988 */ /* 0x000fe80008000405 */
[----:B------:R-:W-:Y:S04]  /*4b8d0*/  STS.U16 [R60+UR5+0xeec0], R56 ;  /* 0x00eec0383c007988 */ /* 0x000fe80008000405 */
[----:B------:R0:W-:Y:S04]  /*4b8e0*/  STS.U16 [R60+UR5+0xee80], R55 ;  /* 0x00ee80373c007988 */ /* 0x0001e80008000405 */
[----:B0-----:R-:W4:Y:S01]  /*4b8f0*/  LDL.LU R60, [R1+0x42e4] ;  /* 0x0042e400013c7983 */ /* 0x001f220000300800 */
[----:B------:R-:W-:-:S03]  /*4b900*/  LOP3.LUT R53, R54, 0x20, RZ, 0xfc, !PT ;  /* 0x0000002036357812 */ /* 0x000fc600078efcff */
[----:B---3--:R0:W-:Y:S04]  /*4b910*/  STL [R1+0x320], R2 ;  /* 0x0003200201007387 */ /* 0x0081e80000100800 */
[----:B0-----:R-:W3:Y:S04]  /*4b920*/  LDL.LU R2, [R1+0x42e0] ;  /* 0x0042e00001027983 */ /* 0x001ee80000300800 */
[----:B------:R-:W2:Y:S04]  /*4b930*/  LDL R6, [R1+0x3a60] ;  /* 0x003a600001067983 */ /* 0x000ea80000100800 */
[----:B------:R-:W2:Y:S01]  /*4b940*/  LDL R7, [R1+0x3a64] ;  /* 0x003a640001077983 */ /* 0x000ea20000100800 */
[----:B------:R-:W-:-:S02]  /*4b950*/  ISETP.GE.AND P3, PT, R53, R4, PT ;  /* 0x000000043500720c */ /* 0x000fc40003f66270 */
[----:B----4-:R-:W-:-:S11]  /*4b960*/  PRMT R60, RZ, 0x7610, R60 ;  /* 0x00007610ff3c7816 */ /* 0x010fd6000000003c */
[----:B--2---:R-:W-:-:S04]  /*4b970*/  @!P3 LOP3.LUT R7, R7, R6, RZ, 0x3c, !PT ;  /* 0x000000060707b212 */ /* 0x004fc800078e3cff */
[----:B------:R-:W-:-:S04]  /*4b980*/  @!P3 LOP3.LUT R6, R7, R6, RZ, 0x3c, !PT ;  /* 0x000000060706b212 */ /* 0x000fc800078e3cff */
[----:B------:R-:W-:-:S05]  /*4b990*/  @!P3 LOP3.LUT R7, R7, R6, RZ, 0x3c, !PT ;  /* 0x000000060707b212 */ /* 0x000fca00078e3cff */
[----:B------:R-:W2:Y:S01]  /*4b9a0*/  @!P3 LDG.E.U16 R60, desc[UR8][R6.64] ;  /* 0x00000008063cb981 */ /* 0x000ea2000c1e1500 */
[----:B------:R-:W-:-:S04]  /*4b9b0*/  LOP3.LUT R54, R54, 0x40, RZ, 0xfc, !PT ;  /* 0x0000004036367812 */ /* 0x000fc800078efcff */
[----:B------:R-:W-:Y:S01]  /*4b9c0*/  ISETP.GE.AND P4, PT, R54, R4, PT ;  /* 0x000000043600720c */ /* 0x000fe20003f86270 */
[----:B--2---:R0:W-:Y:S04]  /*4b9d0*/  STL [R1+0x31c], R60 ;  /* 0x00031c3c01007387 */ /* 0x0041e80000100800 */
[----:B0-----:R-:W2:Y:S04]  /*4b9e0*/  LDL.LU R60, [R1+0x42dc] ;  /* 0x0042dc00013c7983 */ /* 0x001ea80000300800 */
[----:B------:R-:W4:Y:S04]  /*4b9f0*/  LDL R6, [R1+0x3a58] ;  /* 0x003a580001067983 */ /* 0x000f280000100800 */
[----:B------:R-:W4:Y:S01]  /*4ba00*/  LDL R7, [R1+0x3a5c] ;  /* 0x003a5c0001077983 */ /* 0x000f220000100800 */
[----:B---3--:R-:W-:-:S02]  /*4ba10*/  PRMT R2, RZ, 0x7610, R2 ;  /* 0x00007610ff027816 */ /* 0x008fc40000000002 */
[----:B----4-:R-:W-:-:S04]  /*4ba20*/  @!P4 LOP3.LUT R7, R7, R6, RZ, 0x3c, !PT ;  /* 0x000000060707c212 */ /* 0x010fc800078e3cff */
[----:B------:R-:W-:-:S04]  /*4ba30*/  @!P4 LOP3.LUT R6, R7, R6, RZ, 0x3c, !PT ;  /* 0x000000060706c212 */ /* 0x000fc800078e3cff */
[----:B------:R-:W-:-:S05]  /*4ba40*/  @!P4 LOP3.LUT R7, R7, R6, RZ, 0x3c, !PT ;  /* 0x000000060707c212 */ /* 0x000fca00078e3cff */
[----:B------:R-:W3:Y:S01]  /*4ba50*/  @!P4 LDG.E.U16 R2, desc[UR8][R6.64] ;  /* 0x000000080602c981 */ /* 0x000ee2000c1e1500 */
[----:B------:R-:W-:-:S03]  /*4ba60*/  ISETP.GE.AND P1, PT, R54, R4, PT ;  /* 0x000000043600720c */ /* 0x000fc60003f26270 */
[----:B---3--:R0:W-:Y:S04]  /*4ba70*/  STL [R1+0x318], R2 ;  /* 0x0003180201007387 */ /* 0x0081e80000100800 */
[----:B0-----:R-:W3:Y:S04]  /*4ba80*/  LDL.LU R2, [R1+0x42d8] ;  /* 0x0042d80001027983 */ /* 0x001ee80000300800 */
[----:B------:R-:W4:Y:S04]  /*4ba90*/  LDL R6, [R1+0x39d8] ;  /* 0x0039d80001067983 */ /* 0x000f280000100800 */
[----:B------:R-:W4:Y:S01]  /*4baa0*/  LDL R7, [R1+0x39dc] ;  /* 0x0039dc0001077983 */ /* 0x000f220000100800 */
[----:B--2---:R-:W-:-:S02]  /*4bab0*/  PRMT R60, RZ, 0x7610, R60 ;  /* 0x00007610ff3c7816 */ /* 0x004fc4000000003c */
[----:B----4-:R-:W-:-:S04]  /*4bac0*/  @!P1 LOP3.LUT R7, R7, R6, RZ, 0x3c, !PT ;  /* 0x0000000607079212 */ /* 0x010fc800078e3cff */
[----:B------:R-:W-:-:S04]  /*4bad0*/  @!P1 LOP3.LUT R6, R7, R6, RZ, 0x3c, !PT ;  /* 0x0000000607069212 */ /* 0x000fc800078e3cff */
[----:B------:R-:W-:-:S05]  /*4bae0*/  @!P1 LOP3.LUT R7, R7, R6, RZ, 0x3c, !PT ;  /* 0x0000000607079212 */ /* 0x000fca00078e3cff */
[----:B------:R-:W2:Y:S01]  /*4baf0*/  @!P1 LDG.E.U16 R60, desc[UR8][R6.64] ;  /* 0x00000008063c9981 */ /* 0x000ea2000c1e1500 */
[----:B------:R-:W-:-:S03]  /*4bb00*/  ISETP.GE.AND P2, PT, R31, R4, PT ;  /* 0x000000041f00720c */ /* 0x000fc60003f46270 */
        /* <DEDUP_REMOVED lines=338> */
[----:B------:R0:W2:Y:S04]  /*4d030*/  @!P3 LDG.E.U16 R60, desc[UR8][R6.64] ;  /* 0x00000008063cb981 */ /* 0x0000a8000c1e1500 */
[----:B------:R-:W0:Y:S04]  /*4d040*/  LDL R6, [R1+0x3ebc] ;  /* 0x003ebc0001067983 */ /* 0x000e280000100800 */
[----:B------:R-:W0:Y:S01]  /*4d050*/  LDL R7, [R1+0x3ec8] ;  /* 0x003ec80001077983 */ /* 0x000e220000100800 */
[----:B------:R-:W-:Y:S02]  /*4d060*/  ISETP.GE.AND P4, PT, R54, R4, PT ;  /* 0x000000043600720c */ /* 0x000fe40003f86270 */
[----:B---3--:R-:W-:-:S11]  /*4d070*/  PRMT R2, RZ, 0x7610, R2 ;  /* 0x00007610ff027816 */ /* 0x008fd60000000002 */
[----:B0-----:R-:W-:-:S04]  /*4d080*/  @!P4 LOP3.LUT R7, R7, R6, RZ, 0x3c, !PT ;  /* 0x000000060707c212 */ /* 0x001fc800078e3cff */
[----:B------:R-:W-:-:S04]  /*4d090*/  @!P4 LOP3.LUT R6, R7, R6, RZ, 0x3c, !PT ;  /* 0x000000060706c212 */ /* 0x000fc800078e3cff */
[----:B------:R-:W-:-:S05]  /*4d0a0*/  @!P4 LOP3.LUT R7, R7, R6, RZ, 0x3c, !PT ;  /* 0x000000060707c212 */ /* 0x000fca00078e3cff */
[----:B------:R-:W3:Y:S04]  /*4d0b0*/  @!P4 LDG.E.U16 R2, desc[UR8][R6.64] ;  /* 0x000000080602c981 */ /* 0x000ee8000c1e1500 */
[----:B--2---:R-:W-:Y:S01]  /*4d0c0*/  STL [R1+0x3f88], R60 ;  /* 0x003f883c01007387 */ /* 0x004fe20000100800 */
[----:B------:R-:W-:-:S03]  /*4d0d0*/  ISETP.GE.AND P1, PT, R54, R4, PT ;  /* 0x000000043600720c */ /* 0x000fc60003f26270 */
[----:B---3--:R0:W-:Y:S04]  /*4d0e0*/  STL [R1+0x150], R2 ;  /* 0x0001500201007387 */ /* 0x0081e80000100800 */
[----:B0-----:R-:W2:Y:S04]  /*4d0f0*/  LDL.LU R2, [R1+0x424c] ;  /* 0x00424c0001027983 */ /* 0x001ea80000300800 */
[----:B------:R-:W3:Y:S04]  /*4d100*/  LDL R6, [R1+0x3e9c] ;  /* 0x003e9c0001067983 */ /* 0x000ee80000100800 */
[----:B------:R-:W3:Y:S01]  /*4d110*/  LDL R7, [R1+0x3ea8] ;  /* 0x003ea80001077983 */ /* 0x000ee20000100800 */
[----:B------:R-:W-:-:S02]  /*4d120*/  PRMT R0, RZ, 0x7610, R0 ;  /* 0x00007610ff007816 */ /* 0x000fc40000000000 */
[----:B---3--:R-:W-:-:S04]  /*4d130*/  @!P1 LOP3.LUT R7, R7, R6, RZ, 0x3c, !PT ;  /* 0x0000000607079212 */ /* 0x008fc800078e3cff */
        /* <DEDUP_REMOVED lines=516> */
[----:B------:R-:W-:-:S02]  /*4f180*/  PRMT R60, RZ, 0x7610, R60 ;  /* 0x00007610ff3c7816 */ /* 0x000fc4000000003c */
[----:B----4-:R-:W-:-:S04]  /*4f190*/  @!P3 LOP3.LUT R7, R7, R6, RZ, 0x3c, !PT ;  /* 0x000000060707b212 */ /* 0x010fc800078e3cff */
[----:B------:R-:W-:-:S04]  /*4f1a0*/  @!P3 LOP3.LUT R6, R7, R6, RZ, 0x3c, !PT ;  /* 0x000000060706b212 */ /* 0x000fc800078e3cff */
[----:B------:R-:W-:-:S05]  /*4f1b0*/  @!P3 LOP3.LUT R7, R7, R6, RZ, 0x3c, !PT ;  /* 0x000000060707b212 */ /* 0x000fca00078e3cff */
[----:B------:R0:W4:Y:S04]  /*4f1c0*/  @!P3 LDG.E.U16 R60, desc[UR8][R6.64] ;  /* 0x00000008063cb981 */ /* 0x000128000c1e1500 */
        /* <DEDUP_REMOVED lines=8> */
[----:B----4-:R-:W-:Y:S01]  /*4f250*/  STL [R1+0x3f94], R60 ;  /* 0x003f943c01007387 */ /* 0x010fe20000100800 */
        /* <DEDUP_REMOVED lines=197> */
[----:B--2---:R-:W-:-:S11]  /*4feb0*/  PRMT R30, RZ, 0x7610, R30 ;  /* 0x00007610ff1e7816 */ /* 0x004fd6000000001e */
[----:B0-----:R-:W-:-:S04]  /*4fec0*/  @!P1 LOP3.LUT R7, R7, R6, RZ, 0x3c, !PT ;  /* 0x0000000607079212 */ /* 0x001fc800078e3cff */
[----:B------:R-:W-:-:S04]  /*4fed0*/  @!P1 LOP3.LUT R6, R7, R6, RZ, 0x3c, !PT ;  /* 0x0000000607069212 */ /* 0x000fc800078e3cff */
[----:B------:R-:W-:-:S05]  /*4fee0*/  @!P1 LOP3.LUT R7, R7, R6, RZ, 0x3c, !PT ;  /* 0x0000000607079212 */ /* 0x000fca00078e3cff */
[----:B------:R-:W2:Y:S04]  /*4fef0*/  @!P1 LDG.E.U16 R30, desc[UR8][R6.64] ;  /* 0x00000008061e9981 */ /* 0x000ea8000c1e1500 */
[----:B----4-:R-:W-:Y:S01]  /*4ff00*/  STL [R1+0x3fb4], R2 ;  /* 0x003fb40201007387 */ /* 0x010fe20000100800 */
        /* <DEDUP_REMOVED lines=73> */
[----:B------:R-:W-:-:S11]  /*503a0*/  PRMT R51, RZ, 0x7610, R51 ;  /* 0x00007610ff337816 */ /* 0x000fd60000000033 */
[----:B0-----:R-:W-:-:S04]  /*503b0*/  @!P1 LOP3.LUT R7, R7, R6, RZ, 0x3c, !PT ;  /* 0x0000000607079212 */ /* 0x001fc800078e3cff */
[----:B------:R-:W-:-:S04]  /*503c0*/  @!P1 LOP3.LUT R6, R7, R6, RZ, 0x3c, !PT ;  /* 0x0000000607069212 */ /* 0x000fc800078e3cff */
[----:B------:R-:W-:-:S05]  /*503d0*/  @!P1 LOP3.LUT R7, R7, R6, RZ, 0x3c, !PT ;  /* 0x0000000607079212 */ /* 0x000fca00078e3cff */
[----:B------:R-:W2:Y:S04]  /*503e0*/  @!P1 LDG.E.U16 R51, desc[UR8][R6.64] ;  /* 0x0000000806339981 */ /* 0x000ea8000c1e1500 */
[----:B----4-:R0:W-:Y:S04]  /*503f0*/  STL [R1+0x19c], R5 ;  /* 0x00019c0501007387 */ /* 0x0101e80000100800 */
[----:B0-----:R-:W4:Y:S04]  /*50400*/  LDL R5, [R1+0x3a6c] ;  /* 0x003a6c0001057983 */ /* 0x001f280000100800 */
[----:B--2---:R0:W-:Y:S04]  /*50410*/  STL [R1+0x198], R51 ;  /* 0x0001983301007387 */ /* 0x0041e80000100800 */
[----:B0-----:R-:W2:Y:S04]  /*50420*/  LDL.LU R51, [R1+0x412c] ;  /* 0x00412c0001337983 */ /* 0x001ea80000300800 */
[----:B------:R-:W2:Y:S04]  /*50430*/  LDL R6, [R1+0x3990] ;  /* 0x0039900001067983 */ /* 0x000ea80000100800 */
[----:B------:R-:W2:Y:S01]  /*50440*/  LDL R7, [R1+0x3994] ;  /* 0x0039940001077983 */ /* 0x000ea20000100800 */
[----:B------:R-:W-:-:S02]  /*50450*/  ISETP.GE.AND P5, PT, R31, R4, PT ;  /* 0x000000041f00720c */ /* 0x000fc40003fa6270 */
[----:B---3--:R-:W-:-:S11]  /*50460*/  PRMT R52, RZ, 0x7610, R52 ;  /* 0x00007610ff347816 */ /* 0x008fd60000000034 */
[----:B--2---:R-:W-:-:S04]  /*50470*/  @!P5 LOP3.LUT R7, R7, R6, RZ, 0x3c, !PT ;  /* 0x000000060707d212 */ /* 0x004fc800078e3cff */
[----:B------:R-:W-:-:S04]  /*50480*/  @!P5 LOP3.LUT R6, R7, R6, RZ, 0x3c, !PT ;  /* 0x000000060706d212 */ /* 0x000fc800078e3cff */
[----:B------:R-:W-:-:S05]  /*50490*/  @!P5 LOP3.LUT R7, R7, R6, RZ, 0x3c, !PT ;  /* 0x000000060707d212 */ /* 0x000fca00078e3cff */
[----:B------:R-:W2:Y:S01]  /*504a0*/  @!P5 LDG.E.U16 R52, desc[UR8][R6.64] ;  /* 0x000000080634d981 */ /* 0x000ea2000c1e1500 */
[----:B------:R-:W-:-:S03]  /*504b0*/  ISETP.GE.AND P2, PT, R31, R4, PT ;  /* 0x000000041f00720c */ /* 0x000fc60003f46270 */
[----:B--2---:R0:W-:Y:S04]  /*504c0*/  STL [R1+0x190], R52 ;  /* 0x0001903401007387 */ /* 0x0041e80000100800 */
        /* <DEDUP_REMOVED lines=8> */
[-C--:B------:R-:W-:Y:S02]  /*50550*/  ISETP.GE.AND P1, PT, R53, R4.reuse, PT ;  /* 0x000000043500720c */ /* 0x080fe40003f26270 */
[-C--:B------:R-:W-:Y:S02]  /*50560*/  ISETP.GE.AND P2, PT, R54, R4.reuse, PT ;  /* 0x000000043600720c */ /* 0x080fe40003f46270 */
[CC--:B------:R-:W-:Y:S02]  /*50570*/  ISETP.GE.AND P3, PT, R31.reuse, R4.reuse, PT ;  /* 0x000000041f00720c */ /* 0x0c0fe40003f66270 */
[CC--:B------:R-:W-:Y:S02]  /*50580*/  ISETP.GE.AND P4, PT, R31.reuse, R4.reuse, PT ;  /* 0x000000041f00720c */ /* 0x0c0fe40003f86270 */
[CC--:B------:R-:W-:Y:S02]  /*50590*/  ISETP.GE.AND P5, PT, R31.reuse, R4.reuse, PT ;  /* 0x000000041f00720c */ /* 0x0c0fe40003fa6270 */
[----:B------:R-:W-:Y:S01]  /*505a0*/  ISETP.GE.AND P6, PT, R31, R4, PT ;  /* 0x000000041f00720c */ /* 0x000fe20003fc6270 */
[----:B---3--:R0:W-:Y:S04]  /*505b0*/  STL [R1+0x194], R30 ;  /* 0x0001941e01007387 */ /* 0x0081e80000100800 */
[----:B0-----:R-:W3:Y:S04]  /*505c0*/  LDL.LU R30, [R1+0x4124] ;  /* 0x00412400011e7983 */ /* 0x001ee80000300800 */
[----:B------:R-:W2:Y:S04]  /*505d0*/  LDL.LU R53, [R1+0x4120] ;  /* 0x0041200001357983 */ /* 0x000ea80000300800 */
[----:B------:R-:W2:Y:S04]  /*505e0*/  LDL.LU R54, [R1+0x411c] ;  /* 0x00411c0001367983 */ /* 0x000ea80000300800 */
[----:B------:R-:W2:Y:S04]  /*505f0*/  LDL.LU R31, [R1+0x4118] ;  /* 0x00411800011f7983 */ /* 0x000ea80000300800 */
[----:B------:R-:W4:Y:S02]  /*50600*/  LDL R4, [R1+0x3a68] ;  /* 0x003a680001047983 */ /* 0x000f240000100800 */
[----:B----4-:R-:W-:-:S02]  /*50610*/  @!P0 LOP3.LUT R5, R5, R4, RZ, 0x3c, !PT ;  /* 0x0000000405058212 */ /* 0x010fc400078e3cff */
[----:B---3--:R-:W-:Y:S02]  /*50620*/  PRMT R30, RZ, 0x7610, R30 ;  /* 0x00007610ff1e7816 */ /* 0x008fe4000000001e */
[----:B------:R-:W-:-:S04]  /*50630*/  @!P0 LOP3.LUT R4, R5, R4, RZ, 0x3c, !PT ;  /* 0x0000000405048212 */ /* 0x000fc800078e3cff */
[----:B------:R-:W-:-:S05]  /*50640*/  @!P0 LOP3.LUT R5, R5, R4, RZ, 0x3c, !PT ;  /* 0x0000000405058212 */ /* 0x000fca00078e3cff */
[----:B------:R-:W3:Y:S04]  /*50650*/  @!P0 LDG.E.U16 R30, desc[UR8][R4.64] ;  /* 0x00000008041e8981 */ /* 0x000ee8000c1e1500 */
        /* <DEDUP_REMOVED lines=8> */
[----:B------:R-:W2:Y:S04]  /*506e0*/  @!P0 LDG.E.U16 R31, desc[UR8][R4.64] ;  /* 0x00000008041f8981 */ /* 0x000ea8000c1e1500 */
        /* <DEDUP_REMOVED lines=119> */
[----:B--2---:R-:W-:Y:S02]  /*50e60*/  PRMT R31, RZ, 0x7610, R31 ;  /* 0x00007610ff1f7816 */ /* 0x004fe4000000001f */
        /* <DEDUP_REMOVED lines=10> */
[----:B---3--:R-:W-:-:S02]  /*50f10*/  PRMT R30, RZ, 0x7610, R30 ;  /* 0x00007610ff1e7816 */ /* 0x008fc4000000001e */
[----:B--2---:R-:W-:-:S04]  /*50f20*/  @!P1 LOP3.LUT R5, R5, R4, RZ, 0x3c, !PT ;  /* 0x0000000405059212 */ /* 0x004fc800078e3cff */
[----:B------:R-:W-:-:S04]  /*50f30*/  @!P1 LOP3.LUT R4, R5, R4, RZ, 0x3c, !PT ;  /* 0x0000000405049212 */ /* 0x000fc800078e3cff */
[----:B------:R-:W-:-:S05]  /*50f40*/  @!P1 LOP3.LUT R5, R5, R4, RZ, 0x3c, !PT ;  /* 0x0000000405059212 */ /* 0x000fca00078e3cff */
[----:B------:R-:W2:Y:S04]  /*50f50*/  @!P1 LDG.E.U16 R30, desc[UR8][R4.64] ;  /* 0x00000008041e9981 */ /* 0x000ea8000c1e1500 */
        /* <DEDUP_REMOVED lines=8> */
[----:B------:R-:W3:Y:S04]  /*50fe0*/  @!P0 LDG.E.U16 R31, desc[UR8][R4.64] ;  /* 0x00000008041f8981 */ /* 0x000ee8000c1e1500 */
[----:B---3--:R0:W-:Y:S04]  /*50ff0*/  STL [R1+0x44], R31 ;  /* 0x0000441f01007387 */ /* 0x0081e80000100800 */
[----:B0-----:R-:W3:Y:S04]  /*51000*/  LDL.LU R31, [R1+0x40d4] ;  /* 0x0040d400011f7983 */ /* 0x001ee80000300800 */
[----:B------:R-:W3:Y:S04]  /*51010*/  LDL R4, [R1+0x3bf4] ;  /* 0x003bf40001047983 */ /* 0x000ee80000100800 */
[----:B------:R-:W3:Y:S01]  /*51020*/  LDL R5, [R1+0x3c00] ;  /* 0x003c000001057983 */ /* 0x000ee20000100800 */
[----:B--2---:R-:W-:-:S02]  /*51030*/  PRMT R30, RZ, 0x7610, R30 ;  /* 0x00007610ff1e7816 */ /* 0x004fc4000000001e */
[----:B---3--:R-:W-:-:S04]  /*51040*/  @!P1 LOP3.LUT R5, R5, R4, RZ, 0x3c, !PT ;  /* 0x0000000405059212 */ /* 0x008fc800078e3cff */
        /* <DEDUP_REMOVED lines=12> */
[----:B------:R-:W-:-:S03]  /*51110*/  PRMT R6, RZ, 0x7610, R6 ;  /* 0x00007610ff067816 */ /* 0x000fc60000000006 */
[----:B---3--:R0:W-:Y:S04]  /*51120*/  STL [R1+0x34], R31 ;  /* 0x0000341f01007387 */ /* 0x0081e80000100800 */
[----:B0-----:R-:W3:Y:S04]  /*51130*/  LDL.LU R31, [R1+0x40cc] ;  /* 0x0040cc00011f7983 */ /* 0x001ee80000300800 */
[----:B------:R-:W2:Y:S01]  /*51140*/  LDL R5, [R1+0x3c74] ;  /* 0x003c740001057983 */ /* 0x000ea20000100800 */
[----:B----4-:R-:W-:Y:S01]  /*51150*/  @!P1 IMAD.MOV.U32 R4, RZ, RZ, R7 ;  /* 0x000000ffff049224 */ /* 0x010fe200078e0007 */
[----:B------:R-:W-:-:S02]  /*51160*/  PRMT R61, RZ, 0x7610, R61 ;  /* 0x00007610ff3d7816 */ /* 0x000fc4000000003d */
[----:B------:R-:W4:Y:S04]  /*51170*/  LDL R7, [R1+0x3dec] ;  /* 0x003dec0001077983 */ /* 0x000f280000100800 */
[----:B--2---:R0:W2:Y:S04]  /*51180*/  @!P1 LDG.E.U16 R6, desc[UR8][R4.64] ;  /* 0x0000000804069981 */ /* 0x0040a8000c1e1500 */
[----:B------:R-:W0:Y:S04]  /*51190*/  LDL R4, [R1+0x3cec] ;  /* 0x003cec0001047983 */ /* 0x000e280000100800 */
[----:B------:R-:W0:Y:S02]  /*511a0*/  LDL R5, [R1+0x3cf8] ;  /* 0x003cf80001057983 */ /* 0x000e240000100800 */
[----:B0-----:R-:W-:-:S04]  /*511b0*/  @!P0 LOP3.LUT R5, R5, R4, RZ, 0x3c, !PT ;  /* 0x0000000405058212 */ /* 0x001fc800078e3cff */
[----:B------:R-:W-:-:S04]  /*511c0*/  @!P0 LOP3.LUT R4, R5, R4, RZ, 0x3c, !PT ;  /* 0x0000000405048212 */ /* 0x000fc800078e3cff */
[----:B------:R-:W-:Y:S01]  /*511d0*/  @!P0 LOP3.LUT R5, R5, R4, RZ, 0x3c, !PT ;  /* 0x0000000405058212 */ /* 0x000fe200078e3cff */
[----:B--2---:R0:W-:Y:S04]  /*511e0*/  STL [R1+0x30], R6 ;  /* 0x0000300601007387 */ /* 0x0041e80000100800 */
[----:B------:R1:W2:Y:S01]  /*511f0*/  @!P0 LDG.E.U16 R61, desc[UR8][R4.64] ;  /* 0x00000008043d8981 */ /* 0x0002a2000c1e1500 */
[----:B------:R-:W-:-:S03]  /*51200*/  PRMT R59, RZ, 0x7610, R59 ;  /* 0x00007610ff3b7816 */ /* 0x000fc6000000003b */
[----:B0-----:R-:W2:Y:S04]  /*51210*/  LDL R6, [R1+0x3df8] ;  /* 0x003df80001067983 */ /* 0x001ea80000100800 */
[----:B------:R-:W1:Y:S04]  /*51220*/  LDL R4, [R1+0x3cf4] ;  /* 0x003cf40001047983 */ /* 0x000e680000100800 */
[----:B------:R-:W1:Y:S02]  /*51230*/  LDL R5, [R1+0x3d00] ;  /* 0x003d000001057983 */ /* 0x000e640000100800 */
[----:B-1----:R-:W-:-:S04]  /*51240*/  @!P1 LOP3.LUT R5, R5, R4, RZ, 0x3c, !PT ;  /* 0x0000000405059212 */ /* 0x002fc800078e3cff */
[----:B------:R-:W-:-:S04]  /*51250*/  @!P1 LOP3.LUT R4, R5, R4, RZ, 0x3c, !PT ;  /* 0x0000000405049212 */ /* 0x000fc800078e3cff */
[----:B------:R-:W-:Y:S01]  /*51260*/  @!P1 LOP3.LUT R5, R5, R4, RZ, 0x3c, !PT ;  /* 0x0000000405059212 */ /* 0x000fe200078e3cff */
[----:B--2---:R-:W-:Y:S04]  /*51270*/  STL [R1+0x4004], R61 ;  /* 0x0040043d01007387 */ /* 0x004fe80000100800 */
[----:B------:R0:W2:Y:S04]  /*51280*/  @!P1 LDG.E.U16 R59, desc[UR8][R4.64] ;  /* 0x00000008043b9981 */ /* 0x0000a8000c1e1500 */
[----:B------:R-:W0:Y:S04]  /*51290*/  LDL R4, [R1+0x3d6c] ;  /* 0x003d6c0001047983 */ /* 0x000e280000100800 */
[----:B------:R-:W0:Y:S01]  /*512a0*/  LDL R5, [R1+0x3d78] ;  /* 0x003d780001057983 */ /* 0x000e220000100800 */
[----:B------:R-:W-:-:S02]  /*512b0*/  PRMT R49, RZ, 0x7610, R49 ;  /* 0x00007610ff317816 */ /* 0x000fc40000000031 */
[----:B0-----:R-:W-:-:S04]  /*512c0*/  @!P0 LOP3.LUT R5, R5, R4, RZ, 0x3c, !PT ;  /* 0x0000000405058212 */ /* 0x001fc800078e3cff */
        /* <DEDUP_REMOVED lines=9> */
[----:B------:R-:W-:-:S05]  /*51360*/  @!P1 LOP3.LUT R5, R5, R4, RZ, 0x3c, !PT ;  /* 0x0000000405059212 */ /* 0x000fca00078e3cff */
[----:B------:R0:W3:Y:S01]  /*51370*/  @!P1 LDG.E.U16 R28, desc[UR8][R4.64] ;  /* 0x00000008041c9981 */ /* 0x0000e2000c1e1500 */
[----:B------:R-:W-:-:S03]  /*51380*/  PRMT R27, RZ, 0x7610, R27 ;  /* 0x00007610ff1b7816 */ /* 0x000fc6000000001b */
[----:B--2---:R-:W-:Y:S01]  /*51390*/  STL [R1+0x400c], R49 ;  /* 0x00400c3101007387 */ /* 0x004fe20000100800 */
[----:B0-----:R-:W-:Y:S02]  /*513a0*/  @!P0 IMAD.MOV.U32 R4, RZ, RZ, R6 ;  /* 0x000000ffff048224 */ /* 0x001fe400078e0006 */
[----:B----4-:R-:W-:-:S05]  /*513b0*/  @!P0 IMAD.MOV.U32 R5, RZ, RZ, R7 ;  /* 0x000000ffff058224 */ /* 0x010fca00078e0007 */
[----:B------:R-:W2:Y:S04]  /*513c0*/  @!P0 LDG.E.U16 R27, desc[UR8][R4.64] ;  /* 0x00000008041b8981 */ /* 0x000ea8000c1e1500 */
[----:B---3--:R-:W-:Y:S04]  /*513d0*/  STL [R1+0x4010], R28 ;  /* 0x0040101c01007387 */ /* 0x008fe80000100800 */
[----:B------:R-:W3:Y:S04]  /*513e0*/  LDL R4, [R1+0x3df4] ;  /* 0x003df40001047983 */ /* 0x000ee80000100800 */
[----:B------:R-:W3:Y:S01]  /*513f0*/  LDL R5, [R1+0x3e00] ;  /* 0x003e000001057983 */ /* 0x000ee20000100800 */
[----:B------:R-:W-:-:S03]  /*51400*/  PRMT R26, RZ, 0x7610, R26 ;  /* 0x00007610ff1a7816 */ /* 0x000fc6000000001a */
[----:B------:R-:W4:Y:S04]  /*51410*/  LDL R7, [R1+0x3ef4] ;  /* 0x003ef40001077983 */ /* 0x000f280000100800 */
[----:B------:R-:W4:Y:S04]  /*51420*/  LDL R6, [R1+0x3f00] ;  /* 0x003f000001067983 */ /* 0x000f280000100800 */
[----:B--2---:R-:W-:Y:S01]  /*51430*/  STL [R1+0x4014], R27 ;  /* 0x0040141b01007387 */ /* 0x004fe20000100800 */
[----:B---3--:R-:W-:-:S04]  /*51440*/  @!P1 LOP3.LUT R5, R5, R4, RZ, 0x3c, !PT ;  /* 0x0000000405059212 */ /* 0x008fc800078e3cff */
[----:B------:R-:W-:-:S04]  /*51450*/  @!P1 LOP3.LUT R4, R5, R4, RZ, 0x3c, !PT ;  /* 0x0000000405049212 */ /* 0x000fc800078e3cff */
[----:B------:R-:W-:-:S05]  /*51460*/  @!P1 LOP3.LUT R5, R5, R4, RZ, 0x3c, !PT ;  /* 0x0000000405059212 */ /* 0x000fca00078e3cff */
[----:B------:R0:W2:Y:S04]  /*51470*/  @!P1 LDG.E.U16 R26, desc[UR8][R4.64] ;  /* 0x00000008041a9981 */ /* 0x0000a8000c1e1500 */
[----:B------:R-:W0:Y:S04]  /*51480*/  LDL R4, [R1+0x3e6c] ;  /* 0x003e6c0001047983 */ /* 0x000e280000100800 */
[----:B------:R-:W0:Y:S01]  /*51490*/  LDL R5, [R1+0x3e78] ;  /* 0x003e780001057983 */ /* 0x000e220000100800 */
[----:B------:R-:W-:Y:S02]  /*514a0*/  PRMT R25, RZ, 0x7610, R25 ;  /* 0x00007610ff197816 */ /* 0x000fe40000000019 */
        /* <DEDUP_REMOVED lines=19> */
[----:B------:R-:W3:Y:S01]  /*515e0*/  @!P0 LDG.E.U16 R23, desc[UR8][R4.64] ;  /* 0x0000000804178981 */ /* 0x000ee2000c1e1500 */
[----:B------:R-:W-:-:S03]  /*515f0*/  PRMT R22, RZ, 0x7610, R22 ;  /* 0x00007610ff167816 */ /* 0x000fc60000000016 */
[----:B--2---:R-:W-:Y:S04]  /*51600*/  STL [R1+0x4020], R24 ;  /* 0x0040201801007387 */ /* 0x004fe80000100800 */
[----:B----4-:R-:W2:Y:S04]  /*51610*/  @!P1 LDG.E.U16 R22, desc[UR8][R6.64] ;  /* 0x0000000806169981 */ /* 0x010ea8000c1e1500 */
[----:B---3--:R-:W-:Y:S04]  /*51620*/  STL [R1+0x4024], R23 ;  /* 0x0040241701007387 */ /* 0x008fe80000100800 */
[----:B------:R-:W3:Y:S04]  /*51630*/  LDL R6, [R1+0x3f4c] ;  /* 0x003f4c0001067983 */ /* 0x000ee80000100800 */
[----:B------:R-:W3:Y:S01]  /*51640*/  LDL R7, [R1+0x3f58] ;  /* 0x003f580001077983 */ /* 0x000ee20000100800 */
[----:B------:R-:W-:-:S03]  /*51650*/  PRMT R5, RZ, 0x7610, R5 ;  /* 0x00007610ff057816 */ /* 0x000fc60000000005 */
        /* <DEDUP_REMOVED lines=19> */
[----:B------:R-:W3:Y:S04]  /*51790*/  @!P5 LDG.E.U16 R31, desc[UR8][R6.64] ;  /* 0x00000008061fd981 */ /* 0x000ee8000c1e1500 */
[----:B--2---:R-:W-:Y:S04]  /*517a0*/  STL [R1+0x3fb8], R4 ;  /* 0x003fb80401007387 */ /* 0x004fe80000100800 */
        /* <DEDUP_REMOVED lines=173> */
[----:B---3--:R-:W-:Y:S02]  /*52280*/  PRMT R30, RZ, 0x7610, R30 ;  /* 0x00007610ff1e7816 */ /* 0x008fe4000000001e */
[----:B0-----:R-:W-:-:S04]  /*52290*/  @!P0 LOP3.LUT R7, R7, R6, RZ, 0x3c, !PT ;  /* 0x0000000607078212 */ /* 0x001fc800078e3cff */
[----:B------:R-:W-:-:S04]  /*522a0*/  @!P0 LOP3.LUT R6, R7, R6, RZ, 0x3c, !PT ;  /* 0x0000000607068212 */ /* 0x000fc800078e3cff */
[----:B------:R-:W-:-:S05]  /*522b0*/  @!P0 LOP3.LUT R7, R7, R6, RZ, 0x3c, !PT ;  /* 0x0000000607078212 */ /* 0x000fca00078e3cff */
[----:B------:R-:W3:Y:S04]  /*522c0*/  @!P0 LDG.E.U16 R30, desc[UR8][R6.64] ;  /* 0x00000008061e8981 */ /* 0x000ee8000c1e1500 */
[----:B----4-:R-:W-:Y:S04]  /*522d0*/  STL [R1+0x3fbc], R4 ;  /* 0x003fbc0401007387 */ /* 0x010fe80000100800 */
        /* <DEDUP_REMOVED lines=38> */
[----:B------:R-:W-:Y:S02]  /*52540*/  PRMT R5, RZ, 0x7610, R5 ;  /* 0x00007610ff057816 */ /* 0x000fe40000000005 */
[----:B0-----:R-:W-:-:S04]  /*52550*/  @!P1 LOP3.LUT R7, R7, R6, RZ, 0x3c, !PT ;  /* 0x0000000607079212 */ /* 0x001fc800078e3cff */
[----:B------:R-:W-:-:S04]  /*52560*/  @!P1 LOP3.LUT R6, R7, R6, RZ, 0x3c, !PT ;  /* 0x0000000607069212 */ /* 0x000fc800078e3cff */
[----:B------:R-:W-:Y:S01]  /*52570*/  @!P1 LOP3.LUT R7, R7, R6, RZ, 0x3c, !PT ;  /* 0x0000000607079212 */ /* 0x000fe200078e3cff */
[----:B----4-:R-:W-:Y:S04]  /*52580*/  STL [R1+0x3fc0], R2 ;  /* 0x003fc00201007387 */ /* 0x010fe80000100800 */
[----:B------:R0:W4:Y:S04]  /*52590*/  @!P1 LDG.E.U16 R5, desc[UR8][R6.64] ;  /* 0x0000000806059981 */ /* 0x000128000c1e1500 */
[----:B------:R-:W0:Y:S04]  /*525a0*/  LDL R6, [R1+0x3848] ;  /* 0x0038480001067983 */ /* 0x000e280000100800 */
[----:B------:R-:W0:Y:S01]  /*525b0*/  LDL R7, [R1+0x384c] ;  /* 0x00384c0001077983 */ /* 0x000e220000100800 */
[----:B---3--:R-:W-:-:S02]  /*525c0*/  PRMT R30, RZ, 0x7610, R30 ;  /* 0x00007610ff1e7816 */ /* 0x008fc4000000001e */
        /* <DEDUP_REMOVED lines=51> */
[----:B------:R-:W-:-:S02]  /*52900*/  PRMT R27, RZ, 0x7610, R27 ;  /* 0x00007610ff1b7816 */ /* 0x000fc4000000001b */
        /* <DEDUP_REMOVED lines=12> */
[----:B----4-:R0:W-:Y:S04]  /*529d0*/  STL [R1+0x84], R27 ;  /* 0x0000841b01007387 */ /* 0x0101e80000100800 */
[----:B0-----:R-:W4:Y:S04]  /*529e0*/  LDL R27, [R1+0x3b18] ;  /* 0x003b1800011b7983 */ /* 0x001f280000100800 */
        /* <DEDUP_REMOVED lines=32> */
[----:B------:R-:W-:-:S05]  /*52bf0*/  @!P1 LOP3.LUT R7, R7, R6, RZ, 0x3c, !PT ;  /* 0x0000000607079212 */ /* 0x000fca00078e3cff */
[----:B------:R-:W3:Y:S04]  /*52c00*/  @!P1 LDG.E.U16 R30, desc[UR8][R6.64] ;  /* 0x00000008061e9981 */ /* 0x000ee8000c1e1500 */
[----:B--2---:R0:W-:Y:S04]  /*52c10*/  STL [R1+0x6c], R31 ;  /* 0x00006c1f01007387 */ /* 0x0041e80000100800 */
[----:B0-----:R-:W2:Y:S04]  /*52c20*/  LDL R31, [R1+0x3ba0] ;  /* 0x003ba000011f7983 */ /* 0x001ea80000100800 */
[----:B---3--:R0:W-:Y:S04]  /*52c30*/  STL [R1+0x68], R30 ;  /* 0x0000681e01007387 */ /* 0x0081e80000100800 */
[----:B0-----:R-:W3:Y:S04]  /*52c40*/  LDL.LU R30, [R1+0x4050] ;  /* 0x00405000011e7983 */ /* 0x001ee80000300800 */
[----:B------:R-:W2:Y:S01]  /*52c50*/  LDL R7, [R1+0x3af4] ;  /* 0x003af40001077983 */ /* 0x000ea20000100800 */
[----:B------:R-:W-:Y:S01]  /*52c60*/  PRMT R25, RZ, 0x7610, R25 ;  /* 0x00007610ff197816 */ /* 0x000fe20000000019 */
[----:B----4-:R-:W-:Y:S01]  /*52c70*/  @!P0 IMAD.MOV.U32 R6, RZ, RZ, R27 ;  /* 0x000000ffff068224 */ /* 0x010fe200078e001b */
[----:B------:R-:W-:Y:S01]  /*52c80*/  PRMT R59, RZ, 0x7610, R59 ;  /* 0x00007610ff3b7816 */ /* 0x000fe2000000003b */
        /* <DEDUP_REMOVED lines=23> */
[----:B------:R-:W-:Y:S01]  /*52e00*/  @!P1 IMAD.MOV.U32 R6, RZ, RZ, R31 ;  /* 0x000000ffff069224 */ /* 0x000fe200078e001f */
[----:B------:R-:W-:Y:S01]  /*52e10*/  PRMT R3, RZ, 0x7610, R3 ;  /* 0x00007610ff037816 */ /* 0x000fe20000000003 */
[----:B------:R-:W3:Y:S04]  /*52e20*/  LDL R31, [R1+0x3d0c] ;  /* 0x003d0c00011f7983 */ /* 0x000ee80000100800 */
[----:B--2---:R0:W2:Y:S04]  /*52e30*/  @!P1 LDG.E.U16 R30, desc[UR8][R6.64] ;  /* 0x00000008061e9981 */ /* 0x0040a8000c1e1500 */
[----:B------:R-:W0:Y:S04]  /*52e40*/  LDL R6, [R1+0x3c0c] ;  /* 0x003c0c0001067983 */ /* 0x000e280000100800 */
[----:B------:R-:W0:Y:S01]  /*52e50*/  LDL R7, [R1+0x3c18] ;  /* 0x003c180001077983 */ /* 0x000e220000100800 */
[----:B---3--:R-:W-:-:S02]  /*52e60*/  PRMT R54, RZ, 0x7610, R54 ;  /* 0x00007610ff367816 */ /* 0x008fc40000000036 */
[----:B0-----:R-:W-:-:S04]  /*52e70*/  @!P0 LOP3.LUT R7, R7, R6, RZ, 0x3c, !PT ;  /* 0x0000000607078212 */ /* 0x001fc800078e3cff */
[----:B------:R-:W-:-:S04]  /*52e80*/  @!P0 LOP3.LUT R6, R7, R6, RZ, 0x3c, !PT ;  /* 0x0000000607068212 */ /* 0x000fc800078e3cff */
[----:B------:R-:W-:-:S05]  /*52e90*/  @!P0 LOP3.LUT R7, R7, R6, RZ, 0x3c, !PT ;  /* 0x0000000607078212 */ /* 0x000fca00078e3cff */
[----:B------:R0:W3:Y:S02]  /*52ea0*/  @!P0 LDG.E.U16 R54, desc[UR8][R6.64] ;  /* 0x0000000806368981 */ /* 0x0000e4000c1e1500 */
[----:B0-----:R-:W-:Y:S02]  /*52eb0*/  @!P1 IMAD.MOV.U32 R6, RZ, RZ, R25 ;  /* 0x000000ffff069224 */ /* 0x001fe400078e0019 */
[----:B----4-:R-:W-:-:S05]  /*52ec0*/  @!P1 IMAD.MOV.U32 R7, RZ, RZ, R27 ;  /* 0x000000ffff079224 */ /* 0x010fca00078e001b */
[----:B------:R-:W4:Y:S04]  /*52ed0*/  @!P1 LDG.E.U16 R3, desc[UR8][R6.64] ;  /* 0x0000000806039981 */ /* 0x000f28000c1e1500 */
[----:B--2---:R0:W-:Y:S04]  /*52ee0*/  STL [R1+0x48], R30 ;  /* 0x0000481e01007387 */ /* 0x0041e80000100800 */
[----:B0-----:R-:W2:Y:S04]  /*52ef0*/  LDL R30, [R1+0x3d18] ;  /* 0x003d1800011e7983 */ /* 0x001ea80000100800 */
[----:B---3--:R0:W-:Y:S04]  /*52f00*/  STL [R1+0x3c], R54 ;  /* 0x00003c3601007387 */ /* 0x0081e80000100800 */
[----:B0-----:R-:W3:Y:S04]  /*52f10*/  LDL.LU R54, [R1+0x4048] ;  /* 0x0040480001367983 */ /* 0x001ee80000300800 */
[----:B------:R-:W2:Y:S04]  /*52f20*/  LDL R27, [R1+0x3d14] ;  /* 0x003d1400011b7983 */ /* 0x000ea80000100800 */
[----:B------:R-:W2:Y:S04]  /*52f30*/  LDL R25, [R1+0x3d20] ;  /* 0x003d200001197983 */ /* 0x000ea80000100800 */
[----:B----4-:R-:W-:Y:S04]  /*52f40*/  STL [R1+0x38], R3 ;  /* 0x0000380301007387 */ /* 0x010fe80000100800 */
[----:B------:R-:W4:Y:S01]  /*52f50*/  LDL R7, [R1+0x3c8c] ;  /* 0x003c8c0001077983 */ /* 0x000f220000100800 */
[----:B------:R-:W-:Y:S01]  /*52f60*/  PRMT R49, RZ, 0x7610, R49 ;  /* 0x00007610ff317816 */ /* 0x000fe20000000031 */
[----:B------:R-:W-:Y:S01]  /*52f70*/  @!P0 IMAD.MOV.U32 R6, RZ, RZ, R59 ;  /* 0x000000ffff068224 */ /* 0x000fe200078e003b */
[----:B------:R-:W-:-:S02]  /*52f80*/  PRMT R61, RZ, 0x7610, R61 ;  /* 0x00007610ff3d7816 */ /* 0x000fc4000000003d */
[----:B------:R-:W-:Y:S02]  /*52f90*/  PRMT R58, RZ, 0x7610, R58 ;  /* 0x00007610ff3a7816 */ /* 0x000fe4000000003a */
[----:B------:R-:W-:Y:S01]  /*52fa0*/  PRMT R57, RZ, 0x7610, R57 ;  /* 0x00007610ff397816 */ /* 0x000fe20000000039 */
[----:B------:R-:W2:Y:S04]  /*52fb0*/  LDL R59, [R1+0x3d8c] ;  /* 0x003d8c00013b7983 */ /* 0x000ea80000100800 */
[----:B----4-:R0:W4:Y:S04]  /*52fc0*/  @!P0 LDG.E.U16 R49, desc[UR8][R6.64] ;  /* 0x0000000806318981 */ /* 0x010128000c1e1500 */
[----:B------:R-:W0:Y:S04]  /*52fd0*/  LDL R6, [R1+0x3c94] ;  /* 0x003c940001067983 */ /* 0x000e280000100800 */
[----:B------:R-:W0:Y:S02]  /*52fe0*/  LDL R7, [R1+0x3ca0] ;  /* 0x003ca00001077983 */ /* 0x000e240000100800 */
[----:B0-----:R-:W-:-:S04]  /*52ff0*/  @!P1 LOP3.LUT R7, R7, R6, RZ, 0x3c, !PT ;  /* 0x0000000607079212 */ /* 0x001fc800078e3cff */
[----:B------:R-:W-:-:S04]  /*53000*/  @!P1 LOP3.LUT R6, R7, R6, RZ, 0x3c, !PT ;  /* 0x0000000607069212 */ /* 0x000fc800078e3cff */
[----:B------:R-:W-:-:S05]  /*53010*/  @!P1 LOP3.LUT R7, R7, R6, RZ, 0x3c, !PT ;  /* 0x0000000607079212 */ /* 0x000fca00078e3cff */
[----:B------:R2:W3:Y:S02]  /*53020*/  @!P1 LDG.E.U16 R61, desc[UR8][R6.64] ;  /* 0x00000008063d9981 */ /* 0x0004e4000c1e1500 */
[----:B--2---:R-:W-:Y:S02]  /*53030*/  @!P0 IMAD.MOV.U32 R6, RZ, RZ, R30 ;  /* 0x000000ffff068224 */ /* 0x004fe400078e001e */
[----:B------:R-:W-:-:S05]  /*53040*/  @!P0 IMAD.MOV.U32 R7, RZ, RZ, R31 ;  /* 0x000000ffff078224 */ /* 0x000fca00078e001f */
[----:B------:R0:W2:Y:S02]  /*53050*/  @!P0 LDG.E.U16 R58, desc[UR8][R6.64] ;  /* 0x00000008063a8981 */ /* 0x0000a4000c1e1500 */
[----:B0-----:R-:W-:Y:S02]  /*53060*/  @!P1 IMAD.MOV.U32 R6, RZ, RZ, R25 ;  /* 0x000000ffff069224 */ /* 0x001fe400078e0019 */
[----:B------:R-:W-:-:S05]  /*53070*/  @!P1 IMAD.MOV.U32 R7, RZ, RZ, R27 ;  /* 0x000000ffff079224 */ /* 0x000fca00078e001b */
[----:B------:R0:W3:Y:S04]  /*53080*/  @!P1 LDG.E.U16 R57, desc[UR8][R6.64] ;  /* 0x0000000806399981 */ /* 0x0000e8000c1e1500 */
[----:B----4-:R1:W-:Y:S04]  /*53090*/  STL [R1+0xc], R49 ;  /* 0x00000c3101007387 */ /* 0x0103e80000100800 */
[----:B------:R-:W4:Y:S04]  /*530a0*/  LDL R31, [R1+0x3d94] ;  /* 0x003d9400011f7983 */ /* 0x000f280000100800 */
[----:B------:R-:W4:Y:S04]  /*530b0*/  LDL R30, [R1+0x3da0] ;  /* 0x003da000011e7983 */ /* 0x000f280000100800 */
[----:B-1----:R-:W4:Y:S01]  /*530c0*/  LDL R49, [R1+0x3d98] ;  /* 0x003d980001317983 */ /* 0x002f220000100800 */
[----:B0-----:R-:W-:Y:S01]  /*530d0*/  @!P0 IMAD.MOV.U32 R7, RZ, RZ, R59 ;  /* 0x000000ffff078224 */ /* 0x001fe200078e003b */
[----:B------:R-:W-:-:S02]  /*530e0*/  PRMT R21, RZ, 0x7610, R21 ;  /* 0x00007610ff157816 */ /* 0x000fc40000000015 */
[----:B------:R-:W-:Y:S01]  /*530f0*/  PRMT R20, RZ, 0x7610, R20 ;  /* 0x00007610ff147816 */ /* 0x000fe20000000014 */
[----:B--2---:R0:W-:Y:S04]  /*53100*/  STL [R1+0x3fdc], R58 ;  /* 0x003fdc3a01007387 */ /* 0x0041e80000100800 */
[----:B------:R-:W2:Y:S04]  /*53110*/  LDL R27, [R1+0x3e0c] ;  /* 0x003e0c00011b7983 */ /* 0x000ea80000100800 */
[----:B------:R-:W2:Y:S04]  /*53120*/  LDL R25, [R1+0x3e18] ;  /* 0x003e180001197983 */ /* 0x000ea80000100800 */
[----:B---3--:R1:W-:Y:S04]  /*53130*/  STL [R1+0x3fe0], R57 ;  /* 0x003fe03901007387 */ /* 0x0083e80000100800 */
[----:B------:R-:W3:Y:S04]  /*53140*/  LDL R59, [R1+0x3e14] ;  /* 0x003e1400013b7983 */ /* 0x000ee80000100800 */
[----:B0-----:R-:W3:Y:S01]  /*53150*/  LDL R58, [R1+0x3e20] ;  /* 0x003e2000013a7983 */ /* 0x001ee20000100800 */
[----:B------:R-:W-:-:S02]  /*53160*/  PRMT R19, RZ, 0x7610, R19 ;  /* 0x00007610ff137816 */ /* 0x000fc40000000013 */
[----:B------:R-:W-:Y:S01]  /*53170*/  PRMT R18, RZ, 0x7610, R18 ;  /* 0x00007610ff127816 */ /* 0x000fe20000000012 */
[----:B-1----:R-:W3:Y:S01]  /*53180*/  LDL R57, [R1+0x3e8c] ;  /* 0x003e8c0001397983 */ /* 0x002ee20000100800 */
[----:B----4-:R-:W-:-:S03]  /*53190*/  @!P0 IMAD.MOV.U32 R6, RZ, RZ, R49 ;  /* 0x000000ffff068224 */ /* 0x010fc600078e0031 */
[----:B------:R-:W4:Y:S04]  /*531a0*/  LDL R49, [R1+0x3e98] ;  /* 0x003e980001317983 */ /* 0x000f280000100800 */
[----:B------:R0:W4:Y:S02]  /*531b0*/  @!P0 LDG.E.U16 R21, desc[UR8][R6.64] ;  /* 0x0000000806158981 */ /* 0x000124000c1e1500 */
[----:B0-----:R-:W-:Y:S02]  /*531c0*/  @!P1 IMAD.MOV.U32 R6, RZ, RZ, R30 ;  /* 0x000000ffff069224 */ /* 0x001fe400078e001e */
[----:B------:R-:W-:-:S05]  /*531d0*/  @!P1 IMAD.MOV.U32 R7, RZ, RZ, R31 ;  /* 0x000000ffff079224 */ /* 0x000fca00078e001f */
[----:B------:R2:W4:Y:S02]  /*531e0*/  @!P1 LDG.E.U16 R20, desc[UR8][R6.64] ;  /* 0x0000000806149981 */ /* 0x000524000c1e1500 */
[----:B--2---:R-:W-:Y:S02]  /*531f0*/  @!P0 IMAD.MOV.U32 R7, RZ, RZ, R27 ;  /* 0x000000ffff078224 */ /* 0x004fe400078e001b */
[----:B------:R-:W-:-:S05]  /*53200*/  @!P0 IMAD.MOV.U32 R6, RZ, RZ, R25 ;  /* 0x000000ffff068224 */ /* 0x000fca00078e0019 */
[----:B------:R3:W2:Y:S02]  /*53210*/  @!P0 LDG.E.U16 R19, desc[UR8][R6.64] ;  /* 0x0000000806138981 */ /* 0x0006a4000c1e1500 */
[----:B---3--:R-:W-:Y:S02]  /*53220*/  @!P1 IMAD.MOV.U32 R7, RZ, RZ, R59 ;  /* 0x000000ffff079224 */ /* 0x008fe400078e003b */
[----:B------:R-:W-:-:S05]  /*53230*/  @!P1 IMAD.MOV.U32 R6, RZ, RZ, R58 ;  /* 0x000000ffff069224 */ /* 0x000fca00078e003a */
[----:B------:R0:W3:Y:S04]  /*53240*/  @!P1 LDG.E.U16 R18, desc[UR8][R6.64] ;  /* 0x0000000806129981 */ /* 0x0000e8000c1e1500 */
[----:B----4-:R1:W-:Y:S04]  /*53250*/  STL [R1+0x3fe4], R21 ;  /* 0x003fe41501007387 */ /* 0x0103e80000100800 */
[----:B------:R-:W4:Y:S04]  /*53260*/  LDL R31, [R1+0x3e94] ;  /* 0x003e9400011f7983 */ /* 0x000f280000100800 */
[----:B------:R-:W4:Y:S04]  /*53270*/  LDL R30, [R1+0x3ea0] ;  /* 0x003ea000011e7983 */ /* 0x000f280000100800 */
[----:B------:R-:W-:Y:S04]  /*53280*/  STL [R1+0x3fe8], R20 ;  /* 0x003fe81401007387 */ /* 0x000fe80000100800 */
[----:B------:R-:W4:Y:S04]  /*53290*/  LDL R27, [R1+0x3f0c] ;  /* 0x003f0c00011b7983 */ /* 0x000f280000100800 */
[----:B------:R-:W4:Y:S04]  /*532a0*/  LDL R25, [R1+0x3f18] ;  /* 0x003f180001197983 */ /* 0x000f280000100800 */
[----:B------:R-:W-:Y:S01]  /*532b0*/  STL [R1+0x8], R61 ;  /* 0x0000083d01007387 */ /* 0x000fe20000100800 */
[----:B------:R-:W-:Y:S01]  /*532c0*/  PRMT R17, RZ, 0x7610, R17 ;  /* 0x00007610ff117816 */ /* 0x000fe20000000011 */
[----:B0-----:R-:W-:-:S02]  /*532d0*/  @!P0 IMAD.MOV.U32 R6, RZ, RZ, R49 ;  /* 0x000000ffff068224 */ /* 0x001fc400078e0031 */
[----:B------:R-:W-:Y:S01]  /*532e0*/  @!P0 IMAD.MOV.U32 R7, RZ, RZ, R57 ;  /* 0x000000ffff078224 */ /* 0x000fe200078e0039 */
[----:B------:R-:W-:-:S04]  /*532f0*/  PRMT R16, RZ, 0x7610, R16 ;  /* 0x00007610ff107816 */ /* 0x000fc80000000010 */
[----:B------:R4:W4:Y:S01]  /*53300*/  @!P0 LDG.E.U16 R17, desc[UR8][R6.64] ;  /* 0x0000000806118981 */ /* 0x000922000c1e1500 */
[----:B------:R-:W-:-:S03]  /*53310*/  PRMT R15, RZ, 0x7610, R15 ;  /* 0x00007610ff0f7816 */ /* 0x000fc6000000000f */
[----:B--2---:R-:W-:Y:S04]  /*53320*/  STL [R1+0x3fec], R19 ;  /* 0x003fec1301007387 */ /* 0x004fe80000100800 */
[----:B---3--:R0:W-:Y:S04]  /*53330*/  STL [R1+0x3ff0], R18 ;  /* 0x003ff01201007387 */ /* 0x0081e80000100800 */
[----:B-1----:R-:W2:Y:S04]  /*53340*/  LDL R21, [R1+0x3f14] ;  /* 0x003f140001157983 */ /* 0x002ea80000100800 */
[----:B0-----:R-:W3:Y:S01]  /*53350*/  LDL R18, [R1+0x3f20] ;  /* 0x003f200001127983 */ /* 0x001ee20000100800 */
[----:B----4-:R-:W-:-:S02]  /*53360*/  @!P1 IMAD.MOV.U32 R6, RZ, RZ, R30 ;  /* 0x000000ffff069224 */ /* 0x010fc400078e001e */
[----:B------:R-:W-:-:S05]  /*53370*/  @!P1 IMAD.MOV.U32 R7, RZ, RZ, R31 ;  /* 0x000000ffff079224 */ /* 0x000fca00078e001f */
[----:B------:R0:W4:Y:S02]  /*53380*/  @!P1 LDG.E.U16 R16, desc[UR8][R6.64] ;  /* 0x0000000806109981 */ /* 0x000124000c1e1500 */
[----:B0-----:R-:W-:Y:S02]  /*53390*/  @!P0 IMAD.MOV.U32 R6, RZ, RZ, R25 ;  /* 0x000000ffff068224 */ /* 0x001fe400078e0019 */
[----:B------:R-:W-:-:S05]  /*533a0*/  @!P0 IMAD.MOV.U32 R7, RZ, RZ, R27 ;  /* 0x000000ffff078224 */ /* 0x000fca00078e001b */
[----:B------:R2:W4:Y:S01]  /*533b0*/  @!P0 LDG.E.U16 R15, desc[UR8][R6.64] ;  /* 0x00000008060f8981 */ /* 0x000522000c1e1500 */
[----:B------:R-:W-:-:S03]  /*533c0*/  PRMT R14, RZ, 0x7610, R14 ;  /* 0x00007610ff0e7816 */ /* 0x000fc6000000000e */
[----:B------:R0:W-:Y:S04]  /*533d0*/  STL [R1+0x3ff4], R17 ;  /* 0x003ff41101007387 */ /* 0x0001e80000100800 */
[----:B------:R-:W4:Y:S04]  /*533e0*/  LDL R20, [R1+0x3a94] ;  /* 0x003a940001147983 */ /* 0x000f280000100800 */
[----:B------:R-:W4:Y:S01]  /*533f0*/  LDL R19, [R1+0x3ad0] ;  /* 0x003ad00001137983 */ /* 0x000f220000100800 */
[----:B--2---:R-:W-:Y:S02]  /*53400*/  @!P1 IMAD.MOV.U32 R7, RZ, RZ, R21 ;  /* 0x000000ffff079224 */ /* 0x004fe400078e0015 */
[----:B---3--:R-:W-:-:S05]  /*53410*/  @!P1 IMAD.MOV.U32 R6, RZ, RZ, R18 ;  /* 0x000000ffff069224 */ /* 0x008fca00078e0012 */
[----:B------:R1:W2:Y:S04]  /*53420*/  @!P1 LDG.E.U16 R14, desc[UR8][R6.64] ;  /* 0x00000008060e9981 */ /* 0x0002a8000c1e1500 */
[----:B----4-:R3:W-:Y:S04]  /*53430*/  STL [R1+0x3ff8], R16 ;  /* 0x003ff81001007387 */ /* 0x0107e80000100800 */
[----:B------:R-:W4:Y:S04]  /*53440*/  LDL R27, [R1+0x3ac8] ;  /* 0x003ac800011b7983 */ /* 0x000f280000100800 */
[----:B0-----:R-:W4:Y:S04]  /*53450*/  LDL R17, [R1+0x3b38] ;  /* 0x003b380001117983 */ /* 0x001f280000100800 */
[----:B------:R-:W4:Y:S04]  /*53460*/  LDL R25, [R1+0x3b2c] ;  /* 0x003b2c0001197983 */ /* 0x000f280000100800 */
[----:B---3--:R-:W3:Y:S04]  /*53470*/  LDL R16, [R1+0x3acc] ;  /* 0x003acc0001107983 */ /* 0x008ee80000100800 */
[----:B------:R0:W-:Y:S04]  /*53480*/  STL [R1+0x3ffc], R15 ;  /* 0x003ffc0f01007387 */ /* 0x0001e80000100800 */
[----:B------:R-:W3:Y:S04]  /*53490*/  LDL R21, [R1+0x3b34] ;  /* 0x003b340001157983 */ /* 0x000ee80000100800 */
[----:B------:R-:W3:Y:S01]  /*534a0*/  LDL R18, [R1+0x3b40] ;  /* 0x003b400001127983 */ /* 0x000ee20000100800 */
[----:B------:R-:W-:Y:S01]  /*534b0*/  PRMT R28, RZ, 0x7610, R28 ;  /* 0x00007610ff1c7816 */ /* 0x000fe2000000001c */
[----:B-1----:R-:W-:-:S02]  /*534c0*/  @!P0 IMAD.MOV.U32 R6, RZ, RZ, R19 ;  /* 0x000000ffff068224 */ /* 0x002fc400078e0013 */
[----:B------:R-:W-:Y:S01]  /*534d0*/  @!P0 IMAD.MOV.U32 R7, RZ, RZ, R20 ;  /* 0x000000ffff078224 */ /* 0x000fe200078e0014 */
[----:B------:R-:W-:-:S04]  /*534e0*/  PRMT R26, RZ, 0x7610, R26 ;  /* 0x00007610ff1a7816 */ /* 0x000fc8000000001a */
[----:B------:R4:W3:Y:S01]  /*534f0*/  @!P0 LDG.E.U16 R28, desc[UR8][R6.64] ;  /* 0x00000008061c8981 */ /* 0x0008e2000c1e1500 */
[----:B------:R-:W-:-:S03]  /*53500*/  PRMT R24, RZ, 0x7610, R24 ;  /* 0x00007610ff187816 */ /* 0x000fc60000000018 */
[----:B--2---:R1:W-:Y:S04]  /*53510*/  STL [R1+0x4000], R14 ;  /* 0x0040000e01007387 */ /* 0x0043e80000100800 */
[----:B------:R-:W2:Y:S04]  /*53520*/  LDL R20, [R1+0x3bac] ;  /* 0x003bac0001147983 */ /* 0x000ea80000100800 */
[----:B------:R-:W2:Y:S04]  /*53530*/  LDL R19, [R1+0x3bb8] ;  /* 0x003bb80001137983 */ /* 0x000ea80000100800 */
[----:B0-----:R-:W2:Y:S01]  /*53540*/  LDL R15, [R1+0x3bc0] ;  /* 0x003bc000010f7983 */ /* 0x001ea20000100800 */
[----:B----4-:R-:W-:-:S03]  /*53550*/  @!P1 IMAD.MOV.U32 R7, RZ, RZ, R27 ;  /* 0x000000ffff079224 */ /* 0x010fc600078e001b */
[----:B-1----:R-:W4:Y:S01]  /*53560*/  LDL R14, [R1+0x3c38] ;  /* 0x003c3800010e7983 */ /* 0x002f220000100800 */
[----:B---3--:R-:W-:-:S03]  /*53570*/  @!P1 IMAD.MOV.U32 R6, RZ, RZ, R16 ;  /* 0x000000ffff069224 */ /* 0x008fc600078e0010 */
[----:B------:R-:W3:Y:S04]  /*53580*/  LDL R16, [R1+0x3bb4] ;  /* 0x003bb40001107983 */ /* 0x000ee80000100800 */
[----:B------:R0:W4:Y:S02]  /*53590*/  @!P1 LDG.E.U16 R26, desc[UR8][R6.64] ;  /* 0x00000008061a9981 */ /* 0x000124000c1e1500 */
[----:B0-----:R-:W-:Y:S02]  /*535a0*/  @!P0 IMAD.MOV.U32 R6, RZ, RZ, R17 ;  /* 0x000000ffff068224 */ /* 0x001fe400078e0011 */
[----:B------:R-:W-:Y:S01]  /*535b0*/  @!P0 IMAD.MOV.U32 R7, RZ, RZ, R25 ;  /* 0x000000ffff078224 */ /* 0x000fe200078e0019 */
[----:B------:R-:W4:Y:S04]  /*535c0*/  LDL R17, [R1+0x3c2c] ;  /* 0x003c2c0001117983 */ /* 0x000f280000100800 */
[----:B------:R0:W4:Y:S02]  /*535d0*/  @!P0 LDG.E.U16 R24, desc[UR8][R6.64] ;  /* 0x0000000806188981 */ /* 0x000124000c1e1500 */
[----:B0-----:R-:W-:-:S02]  /*535e0*/  @!P1 IMAD.MOV.U32 R6, RZ, RZ, R18 ;  /* 0x000000ffff069224 */ /* 0x001fc400078e0012 */
[----:B------:R-:W-:Y:S01]  /*535f0*/  @!P1 IMAD.MOV.U32 R7, RZ, RZ, R21 ;  /* 0x000000ffff079224 */ /* 0x000fe200078e0015 */
[----:B------:R-:W4:Y:S04]  /*53600*/  LDL R18, [R1+0x3c40] ;  /* 0x003c400001127983 */ /* 0x000f280000100800 */
[----:B------:R-:W4:Y:S01]  /*53610*/  LDL R21, [R1+0x3c34] ;  /* 0x003c340001157983 */ /* 0x000f220000100800 */
[----:B------:R-:W-:Y:S02]  /*53620*/  PRMT R23, RZ, 0x7610, R23 ;  /* 0x00007610ff177816 */ /* 0x000fe40000000017 */
[----:B------:R-:W-:-:S04]  /*53630*/  PRMT R22, RZ, 0x7610, R22 ;  /* 0x00007610ff167816 */ /* 0x000fc80000000016 */
[----:B------:R2:W4:Y:S01]  /*53640*/  @!P1 LDG.E.U16 R23, desc[UR8][R6.64] ;  /* 0x0000000806179981 */ /* 0x000522000c1e1500 */
[----:B------:R-:W-:Y:S02]  /*53650*/  PRMT R0, RZ, 0x7610, R0 ;  /* 0x00007610ff007816 */ /* 0x000fe40000000000 */
[----:B------:R-:W-:Y:S02]  /*53660*/  PRMT R60, RZ, 0x7610, R60 ;  /* 0x00007610ff3c7816 */ /* 0x000fe4000000003c */
[----:B------:R-:W-:Y:S01]  /*53670*/  PRMT R5, RZ, 0x7610, R5 ;  /* 0x00007610ff057816 */ /* 0x000fe20000000005 */
[----:B--2---:R-:W-:Y:S02]  /*53680*/  @!P0 IMAD.MOV.U32 R7, RZ, RZ, R20 ;  /* 0x000000ffff078224 */ /* 0x004fe400078e0014 */
[----:B------:R-:W-:Y:S01]  /*53690*/  @!P0 IMAD.MOV.U32 R6, RZ, RZ, R19 ;  /* 0x000000ffff068224 */ /* 0x000fe200078e0013 */
[----:B------:R-:W2:Y:S04]  /*536a0*/  LDL R20, [R1+0x3cac] ;  /* 0x003cac0001147983 */ /* 0x000ea80000100800 */
[----:B------:R-:W2:Y:S04]  /*536b0*/  LDL R19, [R1+0x3cb8] ;  /* 0x003cb80001137983 */ /* 0x000ea80000100800 */
[----:B------:R0:W2:Y:S02]  /*536c0*/  @!P0 LDG.E.U16 R22, desc[UR8][R6.64] ;  /* 0x0000000806168981 */ /* 0x0000a4000c1e1500 */
[----:B0-----:R-:W-:-:S02]  /*536d0*/  @!P1 IMAD.MOV.U32 R6, RZ, RZ, R15 ;  /* 0x000000ffff069224 */ /* 0x001fc400078e000f */
[----:B---3--:R-:W-:Y:S01]  /*536e0*/  @!P1 IMAD.MOV.U32 R7, RZ, RZ, R16 ;  /* 0x000000ffff079224 */ /* 0x008fe200078e0010 */
[----:B------:R-:W-:Y:S01]  /*536f0*/  PRMT R2, RZ, 0x7610, R2 ;  /* 0x00007610ff027816 */ /* 0x000fe20000000002 */
[----:B------:R-:W3:Y:S04]  /*53700*/  LDL R16, [R1+0x3cb4] ;  /* 0x003cb40001107983 */ /* 0x000ee80000100800 */
[----:B------:R4:W3:Y:S04]  /*53710*/  @!P1 LDG.E.U16 R0, desc[UR8][R6.64] ;  /* 0x0000000806009981 */ /* 0x0008e8000c1e1500 */
[----:B------:R-:W3:Y:S01]  /*53720*/  LDL R15, [R1+0x3cc0] ;  /* 0x003cc000010f7983 */ /* 0x000ee20000100800 */
[----:B----4-:R-:W-:-:S02]  /*53730*/  @!P0 IMAD.MOV.U32 R6, RZ, RZ, R14 ;  /* 0x000000ffff068224 */ /* 0x010fc400078e000e */
[----:B------:R-:W-:-:S05]  /*53740*/  @!P0 IMAD.MOV.U32 R7, RZ, RZ, R17 ;  /* 0x000000ffff078224 */ /* 0x000fca00078e0011 */
[----:B------:R0:W4:Y:S02]  /*53750*/  @!P0 LDG.E.U16 R60, desc[UR8][R6.64] ;  /* 0x00000008063c8981 */ /* 0x000124000c1e1500 */
[----:B0-----:R-:W-:Y:S02]  /*53760*/  @!P1 IMAD.MOV.U32 R6, RZ, RZ, R18 ;  /* 0x000000ffff069224 */ /* 0x001fe400078e0012 */
[----:B------:R-:W-:-:S05]  /*53770*/  @!P1 IMAD.MOV.U32 R7, RZ, RZ, R21 ;  /* 0x000000ffff079224 */ /* 0x000fca00078e0015 */
[----:B------:R2:W4:Y:S02]  /*53780*/  @!P1 LDG.E.U16 R5, desc[UR8][R6.64] ;  /* 0x0000000806059981 */ /* 0x000524000c1e1500 */
[----:B--2---:R-:W-:Y:S02]  /*53790*/  @!P0 IMAD.MOV.U32 R7, RZ, RZ, R20 ;  /* 0x000000ffff078224 */ /* 0x004fe400078e0014 */
[----:B------:R-:W-:-:S05]  /*537a0*/  @!P0 IMAD.MOV.U32 R6, RZ, RZ, R19 ;  /* 0x000000ffff068224 */ /* 0x000fca00078e0013 */
[----:B------:R0:W2:Y:S04]  /*537b0*/  @!P0 LDG.E.U16 R2, desc[UR8][R6.64] ;  /* 0x0000000806028981 */ /* 0x0000a8000c1e1500 */
[----:B---3--:R-:W-:Y:S04]  /*537c0*/  STL [R1+0x3fd0], R0 ;  /* 0x003fd00001007387 */ /* 0x008fe80000100800 */
[----:B------:R-:W3:Y:S04]  /*537d0*/  LDL R17, [R1+0x3d2c] ;  /* 0x003d2c0001117983 */ /* 0x000ee80000100800 */
[----:B------:R-:W3:Y:S04]  /*537e0*/  LDL R14, [R1+0x3d38] ;  /* 0x003d3800010e7983 */ /* 0x000ee80000100800 */
[----:B------:R-:W-:Y:S04]  /*537f0*/  STL [R1+0x2c], R28 ;  /* 0x00002c1c01007387 */ /* 0x000fe80000100800 */
[----:B----4-:R-:W-:Y:S04]  /*53800*/  STL [R1+0x3fd4], R60 ;  /* 0x003fd43c01007387 */ /* 0x010fe80000100800 */
[----:B------:R1:W-:Y:S04]  /*53810*/  STL [R1+0x20], R23 ;  /* 0x0000201701007387 */ /* 0x0003e80000100800 */
[----:B-1----:R-:W4:Y:S04]  /*53820*/  LDL R23, [R1+0x3d34] ;  /* 0x003d340001177983 */ /* 0x002f280000100800 */
[----:B------:R-:W-:Y:S04]  /*53830*/  STL [R1+0x28], R26 ;  /* 0x0000281a01007387 */ /* 0x000fe80000100800 */
[----:B------:R-:W4:Y:S04]  /*53840*/  LDL R18, [R1+0x3d40] ;  /* 0x003d400001127983 */ /* 0x000f280000100800 */
[----:B------:R-:W-:Y:S04]  /*53850*/  STL [R1+0x3fd8], R5 ;  /* 0x003fd80501007387 */ /* 0x000fe80000100800 */
[----:B------:R-:W-:Y:S04]  /*53860*/  STL [R1+0x24], R24 ;  /* 0x0000241801007387 */ /* 0x000fe80000100800 */
[----:B------:R1:W-:Y:S04]  /*53870*/  STL [R1+0x1c], R22 ;  /* 0x00001c1601007387 */ /* 0x0003e80000100800 */
[----:B------:R-:W4:Y:S04]  /*53880*/  LDL R21, [R1+0x3db8] ;  /* 0x003db80001157983 */ /* 0x000f280000100800 */
[----:B------:R-:W4:Y:S04]  /*53890*/  LDL R20, [R1+0x3db4] ;  /* 0x003db40001147983 */ /* 0x000f280000100800 */
[----:B------:R-:W4:Y:S04]  /*538a0*/  LDL R0, [R1+0x3dc0] ;  /* 0x003dc00001007983 */ /* 0x000f280000100800 */
[----:B-1----:R-:W4:Y:S01]  /*538b0*/  LDL R22, [R1+0x3dac] ;  /* 0x003dac0001167983 */ /* 0x002f220000100800 */
[----:B------:R-:W-:Y:S01]  /*538c0*/  PRMT R4, RZ, 0x7610, R4 ;  /* 0x00007610ff047816 */ /* 0x000fe20000000004 */
[----:B0-----:R-:W-:-:S02]  /*538d0*/  @!P1 IMAD.MOV.U32 R6, RZ, RZ, R15 ;  /* 0x000000ffff069224 */ /* 0x001fc400078e000f */
[----:B------:R-:W-:Y:S01]  /*538e0*/  @!P1 IMAD.MOV.U32 R7, RZ, RZ, R16 ;  /* 0x000000ffff079224 */ /* 0x000fe200078e0010 */
[----:B------:R-:W-:-:S04]  /*538f0*/  PRMT R53, RZ, 0x7610, R53 ;  /* 0x00007610ff357816 */ /* 0x000fc80000000035 */
[----:B------:R3:W4:Y:S01]  /*53900*/  @!P1 LDG.E.U16 R4, desc[UR8][R6.64] ;  /* 0x0000000806049981 */ /* 0x000722000c1e1500 */
[----:B------:R-:W-:Y:S02]  /*53910*/  PRMT R51, RZ, 0x7610, R51 ;  /* 0x00007610ff337816 */ /* 0x000fe40000000033 */
[----:B------:R-:W-:Y:S01]  /*53920*/  PRMT R13, RZ, 0x7610, R13 ;  /* 0x00007610ff0d7816 */ /* 0x000fe2000000000d */
[----:B--2---:R-:W-:Y:S04]  /*53930*/  STL [R1+0x402c], R2 ;  /* 0x00402c0201007387 */ /* 0x004fe80000100800 */
[----:B------:R-:W2:Y:S04]  /*53940*/  LDL R16, [R1+0x3e2c] ;  /* 0x003e2c0001107983 */ /* 0x000ea80000100800 */
[----:B------:R-:W2:Y:S01]  /*53950*/  LDL R15, [R1+0x3e38] ;  /* 0x003e3800010f7983 */ /* 0x000ea20000100800 */
[----:B---3--:R-:W-:-:S02]  /*53960*/  @!P0 IMAD.MOV.U32 R7, RZ, RZ, R17 ;  /* 0x000000ffff078224 */ /* 0x008fc400078e0011 */
[----:B------:R-:W-:-:S05]  /*53970*/  @!P0 IMAD.MOV.U32 R6, RZ, RZ, R14 ;  /* 0x000000ffff068224 */ /* 0x000fca00078e000e */
[----:B------:R4:W3:Y:S02]  /*53980*/  @!P0 LDG.E.U16 R53, desc[UR8][R6.64] ;  /* 0x0000000806358981 */ /* 0x0008e4000c1e1500 */
[----:B----4-:R-:W-:Y:S02]  /*53990*/  @!P1 IMAD.MOV.U32 R7, RZ, RZ, R23 ;  /* 0x000000ffff079224 */ /* 0x010fe400078e0017 */
[----:B------:R-:W-:-:S05]  /*539a0*/  @!P1 IMAD.MOV.U32 R6, RZ, RZ, R18 ;  /* 0x000000ffff069224 */ /* 0x000fca00078e0012 */
[----:B------:R0:W4:Y:S02]  /*539b0*/  @!P1 LDG.E.U16 R51, desc[UR8][R6.64] ;  /* 0x0000000806339981 */ /* 0x000124000c1e1500 */
[----:B0-----:R-:W-:Y:S02]  /*539c0*/  @!P0 IMAD.MOV.U32 R6, RZ, RZ, R21 ;  /* 0x000000ffff068224 */ /* 0x001fe400078e0015 */
[----:B------:R-:W-:-:S05]  /*539d0*/  @!P0 IMAD.MOV.U32 R7, RZ, RZ, R22 ;  /* 0x000000ffff078224 */ /* 0x000fca00078e0016 */
[----:B------:R0:W4:Y:S01]  /*539e0*/  @!P0 LDG.E.U16 R13, desc[UR8][R6.64] ;  /* 0x00000008060d8981 */ /* 0x000122000c1e1500 */
[----:B------:R-:W-:Y:S02]  /*539f0*/  PRMT R12, RZ, 0x7610, R12 ;  /* 0x00007610ff0c7816 */ /* 0x000fe4000000000c */
[----:B------:R-:W-:Y:S01]  /*53a00*/  PRMT R11, RZ, 0x7610, R11 ;  /* 0x00007610ff0b7816 */ /* 0x000fe2000000000b */
[----:B0-----:R-:W-:Y:S02]  /*53a10*/  @!P1 IMAD.MOV.U32 R6, RZ, RZ, R0 ;  /* 0x000000ffff069224 */ /* 0x001fe400078e0000 */
[----:B------:R-:W-:-:S05]  /*53a20*/  @!P1 IMAD.MOV.U32 R7, RZ, RZ, R20 ;  /* 0x000000ffff079224 */ /* 0x000fca00078e0014 */
[----:B------:R2:W4:Y:S04]  /*53a30*/  @!P1 LDG.E.U16 R12, desc[UR8][R6.64] ;  /* 0x00000008060c9981 */ /* 0x000528000c1e1500 */
[----:B------:R0:W-:Y:S04]  /*53a40*/  STL [R1+0x4030], R4 ;  /* 0x0040300401007387 */ /* 0x0001e80000100800 */
[----:B------:R-:W4:Y:S04]  /*53a50*/  LDL R19, [R1+0x3e34] ;  /* 0x003e340001137983 */ /* 0x000f280000100800 */
[----:B------:R-:W4:Y:S04]  /*53a60*/  LDL R14, [R1+0x3e40] ;  /* 0x003e4000010e7983 */ /* 0x000f280000100800 */
[----:B------:R-:W4:Y:S01]  /*53a70*/  LDL R17, [R1+0x3eb8] ;  /* 0x003eb80001117983 */ /* 0x000f220000100800 */
[----:B--2---:R-:W-:-:S02]  /*53a80*/  @!P0 IMAD.MOV.U32 R7, RZ, RZ, R16 ;  /* 0x000000ffff078224 */ /* 0x004fc400078e0010 */
[----:B------:R-:W-:-:S05]  /*53a90*/  @!P0 IMAD.MOV.U32 R6, RZ, RZ, R15 ;  /* 0x000000ffff068224 */ /* 0x000fca00078e000f */
[----:B------:R1:W2:Y:S04]  /*53aa0*/  @!P0 LDG.E.U16 R11, desc[UR8][R6.64] ;  /* 0x00000008060b8981 */ /* 0x0002a8000c1e1500 */
[----:B---3--:R-:W-:Y:S04]  /*53ab0*/  STL [R1+0x4034], R53 ;  /* 0x0040343501007387 */ /* 0x008fe80000100800 */
[----:B------:R-:W3:Y:S04]  /*53ac0*/  LDL R18, [R1+0x3eac] ;  /* 0x003eac0001127983 */ /* 0x000ee80000100800 */
[----:B------:R-:W3:Y:S04]  /*53ad0*/  LDL R5, [R1+0x3eb4] ;  /* 0x003eb40001057983 */ /* 0x000ee80000100800 */
[----:B0-----:R-:W3:Y:S04]  /*53ae0*/  LDL R4, [R1+0x3ec0] ;  /* 0x003ec00001047983 */ /* 0x001ee80000100800 */
[----:B----4-:R-:W-:Y:S04]  /*53af0*/  STL [R1+0x4038], R51 ;  /* 0x0040383301007387 */ /* 0x010fe80000100800 */
[----:B------:R0:W-:Y:S04]  /*53b00*/  STL [R1+0x403c], R13 ;  /* 0x00403c0d01007387 */ /* 0x0001e80000100800 */
[----:B------:R-:W4:Y:S04]  /*53b10*/  LDL R2, [R1+0x3f2c] ;  /* 0x003f2c0001027983 */ /* 0x000f280000100800 */
[----:B------:R-:W4:Y:S01]  /*53b20*/  LDL R0, [R1+0x3f38] ;  /* 0x003f380001007983 */ /* 0x000f220000100800 */
[----:B------:R-:W-:-:S03]  /*53b30*/  PRMT R10, RZ, 0x7610, R10 ;  /* 0x00007610ff0a7816 */ /* 0x000fc6000000000a */
[----:B------:R0:W-:Y:S04]  /*53b40*/  STL [R1+0x4040], R12 ;  /* 0x0040400c01007387 */ /* 0x0001e80000100800 */
[----:B------:R-:W4:Y:S04]  /*53b50*/  LDL R16, [R1+0x3f34] ;  /* 0x003f340001107983 */ /* 0x000f280000100800 */
[----:B------:R-:W4:Y:S01]  /*53b60*/  LDL R15, [R1+0x3f40] ;  /* 0x003f4000010f7983 */ /* 0x000f220000100800 */
[----:B-1----:R-:W-:Y:S02]  /*53b70*/  @!P1 IMAD.MOV.U32 R6, RZ, RZ, R14 ;  /* 0x000000ffff069224 */ /* 0x002fe400078e000e */
[----:B------:R-:W-:-:S05]  /*53b80*/  @!P1 IMAD.MOV.U32 R7, RZ, RZ, R19 ;  /* 0x000000ffff079224 */ /* 0x000fca00078e0013 */
[----:B------:R1:W4:Y:S02]  /*53b90*/  @!P1 LDG.E.U16 R10, desc[UR8][R6.64] ;  /* 0x00000008060a9981 */ /* 0x000324000c1e1500 */
[----:B-1----:R-:W-:Y:S01]  /*53ba0*/  @!P0 IMAD.MOV.U32 R6, RZ, RZ, R17 ;  /* 0x000000ffff068224 */ /* 0x002fe200078e0011 */
[----:B------:R-:W-:Y:S01]  /*53bb0*/  PRMT R8, RZ, 0x7610, R8 ;  /* 0x00007610ff087816 */ /* 0x000fe20000000008 */
[----:B--2---:R1:W-:Y:S04]  /*53bc0*/  STL [R1+0x4044], R11 ;  /* 0x0040440b01007387 */ /* 0x0043e80000100800 */
[----:B------:R-:W2:Y:S04]  /*53bd0*/  LDL R14, [R1+0x17cc] ;  /* 0x0017cc00010e7983 */ /* 0x000ea80000100800 */
[----:B0-----:R-:W2:Y:S04]  /*53be0*/  LDL R13, [R1+0x377c] ;  /* 0x00377c00010d7983 */ /* 0x001ea80000100800 */
[----:B------:R-:W2:Y:S04]  /*53bf0*/  LDL R17, [R1+0x17c8] ;  /* 0x0017c80001117983 */ /* 0x000ea80000100800 */
[----:B------:R-:W2:Y:S01]  /*53c00*/  LDL R12, [R1+0x3ab4] ;  /* 0x003ab400010c7983 */ /* 0x000ea20000100800 */
[----:B------:R-:W-:-:S02]  /*53c10*/  PRMT R9, RZ, 0x7610, R9 ;  /* 0x00007610ff097816 */ /* 0x000fc40000000009 */
[----:B------:R-:W-:Y:S02]  /*53c20*/  PRMT R47, RZ, 0x7610, R47 ;  /* 0x00007610ff2f7816 */ /* 0x000fe4000000002f */
[----:B------:R-:W-:Y:S02]  /*53c30*/  PRMT R45, RZ, 0x7610, R45 ;  /* 0x00007610ff2d7816 */ /* 0x000fe4000000002d */
[----:B------:R-:W-:Y:S02]  /*53c40*/  PRMT R43, RZ, 0x7610, R43 ;  /* 0x00007610ff2b7816 */ /* 0x000fe4000000002b */
[----:B------:R-:W-:Y:S01]  /*53c50*/  PRMT R41, RZ, 0x7610, R41 ;  /* 0x00007610ff297816 */ /* 0x000fe20000000029 */
[----:B-1----:R-:W2:Y:S01]  /*53c60*/  LDL R11, [R1+0x3af0] ;  /* 0x003af000010b7983 */ /* 0x002ea20000100800 */
[----:B---3--:R-:W-:-:S03]  /*53c70*/  @!P0 IMAD.MOV.U32 R7, RZ, RZ, R18 ;  /* 0x000000ffff078224 */ /* 0x008fc600078e0012 */
[----:B------:R-:W3:Y:S01]  /*53c80*/  LDL R18, [R1+0x17c4] ;  /* 0x0017c40001127983 */ /* 0x000ee20000100800 */
[----:B------:R-:W-:Y:S02]  /*53c90*/  @!P1 IMAD.MOV.U32 R30, RZ, RZ, R4 ;  /* 0x000000ffff1e9224 */ /* 0x000fe400078e0004 */
[----:B------:R-:W-:Y:S01]  /*53ca0*/  @!P1 IMAD.MOV.U32 R31, RZ, RZ, R5 ;  /* 0x000000ffff1f9224 */ /* 0x000fe200078e0005 */
[----:B------:R-:W3:Y:S04]  /*53cb0*/  LDL R4, [R1+0x3aec] ;  /* 0x003aec0001047983 */ /* 0x000ee80000100800 */
[----:B------:R-:W3:Y:S04]  /*53cc0*/  LDL R5, [R1+0x3ae8] ;  /* 0x003ae80001057983 */ /* 0x000ee80000100800 */
[----:B------:R4:W3:Y:S04]  /*53cd0*/  @!P1 LDG.E.U16 R8, desc[UR8][R30.64] ;  /* 0x000000081e089981 */ /* 0x0008e8000c1e1500 */
[----:B------:R0:W3:Y:S04]  /*53ce0*/  @!P0 LDG.E.U16 R9, desc[UR8][R6.64] ;  /* 0x0000000806098981 */ /* 0x0000e8000c1e1500 */
[----:B------:R-:W3:Y:S04]  /*53cf0*/  LDL R20, [R1+0x3ccc] ;  /* 0x003ccc0001147983 */ /* 0x000ee80000100800 */
[----:B------:R-:W3:Y:S01]  /*53d00*/  LDL R19, [R1+0x3cd8] ;  /* 0x003cd80001137983 */ /* 0x000ee20000100800 */
[----:B----4-:R-:W-:-:S02]  /*53d10*/  @!P0 IMAD.MOV.U32 R31, RZ, RZ, R2 ;  /* 0x000000ffff1f8224 */ /* 0x010fc400078e0002 */
[----:B------:R-:W-:Y:S01]  /*53d20*/  @!P0 IMAD.MOV.U32 R30, RZ, RZ, R0 ;  /* 0x000000ffff1e8224 */ /* 0x000fe200078e0000 */
[----:B------:R-:W4:Y:S04]  /*53d30*/  LDL R2, [R1+0x3b4c] ;  /* 0x003b4c0001027983 */ /* 0x000f280000100800 */
[----:B------:R-:W4:Y:S01]  /*53d40*/  LDL R0, [R1+0x3b58] ;  /* 0x003b580001007983 */ /* 0x000f220000100800 */
[----:B0-----:R-:W-:Y:S02]  /*53d50*/  PRMT R7, RZ, 0x7610, R7 ;  /* 0x00007610ff077816 */ /* 0x001fe40000000007 */
[----:B------:R-:W-:-:S04]  /*53d60*/  PRMT R6, RZ, 0x7610, R6 ;  /* 0x00007610ff067816 */ /* 0x000fc80000000006 */
[----:B------:R0:W4:Y:S02]  /*53d70*/  @!P0 LDG.E.U16 R7, desc[UR8][R30.64] ;  /* 0x000000081e078981 */ /* 0x000124000c1e1500 */
[----:B0-----:R-:W-:Y:S02]  /*53d80*/  @!P1 IMAD.MOV.U32 R30, RZ, RZ, R15 ;  /* 0x000000ffff1e9224 */ /* 0x001fe400078e000f */
[----:B------:R-:W-:Y:S01]  /*53d90*/  @!P1 IMAD.MOV.U32 R31, RZ, RZ, R16 ;  /* 0x000000ffff1f9224 */ /* 0x000fe200078e0010 */
[----:B------:R-:W4:Y:S04]  /*53da0*/  LDL R15, [R1+0x3b60] ;  /* 0x003b6000010f7983 */ /* 0x000f280000100800 */
[----:B------:R-:W4:Y:S04]  /*53db0*/  LDL R16, [R1+0x3b54] ;  /* 0x003b540001107983 */ /* 0x000f280000100800 */
[----:B------:R2:W4:Y:S02]  /*53dc0*/  @!P1 LDG.E.U16 R6, desc[UR8][R30.64] ;  /* 0x000000081e069981 */ /* 0x000524000c1e1500 */
[----:B--2---:R-:W-:-:S02]  /*53dd0*/  @!P0 IMAD.MOV.U32 R31, RZ, RZ, R14 ;  /* 0x000000ffff1f8224 */ /* 0x004fc400078e000e */
        /* <DEDUP_REMOVED lines=10> */
[----:B0-----:R-:W-:-:S02]  /*53e80*/  @!P0 IMAD.MOV.U32 R30, RZ, RZ, R11 ;  /* 0x000000ffff1e8224 */ /* 0x001fc400078e000b */
[----:B------:R-:W-:Y:S01]  /*53e90*/  @!P0 IMAD.MOV.U32 R31, RZ, RZ, R12 ;  /* 0x000000ffff1f8224 */ /* 0x000fe200078e000c */
[----:B------:R-:W3:Y:S04]  /*53ea0*/  LDL R11, [R1+0x3be0] ;  /* 0x003be000010b7983 */ /* 0x000ee80000100800 */
[----:B------:R-:W3:Y:S04]  /*53eb0*/  LDL R12, [R1+0x3bd4] ;  /* 0x003bd400010c7983 */ /* 0x000ee80000100800 */
[----:B------:R0:W3:Y:S02]  /*53ec0*/  @!P0 LDG.E.U16 R43, desc[UR8][R30.64] ;  /* 0x000000081e2b8981 */ /* 0x0000e4000c1e1500 */
[----:B0-----:R-:W-:-:S02]  /*53ed0*/  @!P1 IMAD.MOV.U32 R30, RZ, RZ, R4 ;  /* 0x000000ffff1e9224 */ /* 0x001fc400078e0004 */
[----:B------:R-:W-:Y:S01]  /*53ee0*/  @!P1 IMAD.MOV.U32 R31, RZ, RZ, R5 ;  /* 0x000000ffff1f9224 */ /* 0x000fe200078e0005 */
[----:B------:R-:W3:Y:S04]  /*53ef0*/  LDL R4, [R1+0x3c58] ;  /* 0x003c580001047983 */ /* 0x000ee80000100800 */
[----:B------:R-:W3:Y:S04]  /*53f00*/  LDL R5, [R1+0x3c4c] ;  /* 0x003c4c0001057983 */ /* 0x000ee80000100800 */
[----:B------:R4:W3:Y:S02]  /*53f10*/  @!P1 LDG.E.U16 R41, desc[UR8][R30.64] ;  /* 0x000000081e299981 */ /* 0x0008e4000c1e1500 */
[----:B----4-:R-:W-:-:S02]  /*53f20*/  @!P0 IMAD.MOV.U32 R30, RZ, RZ, R0 ;  /* 0x000000ffff1e8224 */ /* 0x010fc400078e0000 */
[----:B------:R-:W-:Y:S01]  /*53f30*/  @!P0 IMAD.MOV.U32 R31, RZ, RZ, R2 ;  /* 0x000000ffff1f8224 */ /* 0x000fe200078e0002 */
[----:B------:R-:W4:Y:S04]  /*53f40*/  LDL R0, [R1+0x3c60] ;  /* 0x003c600001007983 */ /* 0x000f280000100800 */
[----:B------:R-:W4:Y:S01]  /*53f50*/  LDL R2, [R1+0x3c54] ;  /* 0x003c540001027983 */ /* 0x000f220000100800 */
[----:B------:R-:W-:-:S03]  /*53f60*/  PRMT R37, RZ, 0x7610, R37 ;  /* 0x00007610ff257816 */ /* 0x000fc60000000025 */
[----:B------:R0:W4:Y:S01]  /*53f70*/  @!P0 LDG.E.U16 R39, desc[UR8][R30.64] ;  /* 0x000000081e278981 */ /* 0x000122000c1e1500 */
[----:B------:R-:W-:Y:S02]  /*53f80*/  PRMT R35, RZ, 0x7610, R35 ;  /* 0x00007610ff237816 */ /* 0x000fe40000000023 */
[----:B------:R-:W-:Y:S01]  /*53f90*/  PRMT R33, RZ, 0x7610, R33 ;  /* 0x00007610ff217816 */ /* 0x000fe20000000021 */
[----:B0-----:R-:W-:Y:S02]  /*53fa0*/  @!P1 IMAD.MOV.U32 R30, RZ, RZ, R15 ;  /* 0x000000ffff1e9224 */ /* 0x001fe400078e000f */
[----:B------:R-:W-:Y:S01]  /*53fb0*/  @!P1 IMAD.MOV.U32 R31, RZ, RZ, R16 ;  /* 0x000000ffff1f9224 */ /* 0x000fe200078e0010 */
[----:B------:R-:W4:Y:S04]  /*53fc0*/  LDL R15, [R1+0x3d58] ;  /* 0x003d5800010f7983 */ /* 0x000f280000100800 */
[----:B------:R-:W4:Y:S04]  /*53fd0*/  LDL R16, [R1+0x3d4c] ;  /* 0x003d4c0001107983 */ /* 0x000f280000100800 */
[----:B------:R2:W4:Y:S01]  /*53fe0*/  @!P1 LDG.E.U16 R37, desc[UR8][R30.64] ;  /* 0x000000081e259981 */ /* 0x000522000c1e1500 */
[----:B------:R-:W-:Y:S01]  /*53ff0*/  PRMT R29, RZ, 0x7610, R29 ;  /* 0x00007610ff1d7816 */ /* 0x000fe2000000001d */
[----:B--2---:R-:W-:-:S02]  /*54000*/  @!P0 IMAD.MOV.U32 R31, RZ, RZ, R14 ;  /* 0x000000ffff1f8224 */ /* 0x004fc400078e000e */
[----:B------:R-:W-:Y:S01]  /*54010*/  @!P0 IMAD.MOV.U32 R30, RZ, RZ, R13 ;  /* 0x000000ffff1e8224 */ /* 0x000fe200078e000d */
[----:B------:R-:W2:Y:S04]  /*54020*/  LDL R14, [R1+0x3d54] ;  /* 0x003d5400010e7983 */ /* 0x000ea80000100800 */
[----:B------:R-:W2:Y:S04]  /*54030*/  LDL R13, [R1+0x3d60] ;  /* 0x003d6000010d7983 */ /* 0x000ea80000100800 */
[----:B------:R3:W2:Y:S02]  /*54040*/  @!P0 LDG.E.U16 R35, desc[UR8][R30.64] ;  /* 0x000000081e238981 */ /* 0x0006a4000c1e1500 */
[----:B---3--:R-:W-:-:S02]  /*54050*/  @!P1 IMAD.MOV.U32 R30, RZ, RZ, R11 ;  /* 0x000000ffff1e9224 */ /* 0x008fc400078e000b */
        /* <DEDUP_REMOVED lines=13> */
[----:B------:R-:W-:Y:S02]  /*54130*/  PRMT R32, RZ, 0x7610, R32 ;  /* 0x00007610ff207816 */ /* 0x000fe40000000020 */
[----:B------:R-:W-:-:S04]  /*54140*/  PRMT R34, RZ, 0x7610, R34 ;  /* 0x00007610ff227816 */ /* 0x000fc80000000022 */
[----:B------:R0:W4:Y:S01]  /*54150*/  @!P1 LDG.E.U16 R32, desc[UR8][R30.64] ;  /* 0x000000081e209981 */ /* 0x000122000c1e1500 */
[----:B------:R-:W-:Y:S01]  /*54160*/  PRMT R36, RZ, 0x7610, R36 ;  /* 0x00007610ff247816 */ /* 0x000fe20000000024 */
[----:B0-----:R-:W-:Y:S02]  /*54170*/  @!P0 IMAD.MOV.U32 R30, RZ, RZ, R19 ;  /* 0x000000ffff1e8224 */ /* 0x001fe400078e0013 */
[----:B------:R-:W-:-:S05]  /*54180*/  @!P0 IMAD.MOV.U32 R31, RZ, RZ, R20 ;  /* 0x000000ffff1f8224 */ /* 0x000fca00078e0014 */
[----:B------:R0:W4:Y:S01]  /*54190*/  @!P0 LDG.E.U16 R34, desc[UR8][R30.64] ;  /* 0x000000081e228981 */ /* 0x000122000c1e1500 */
[----:B------:R-:W-:Y:S01]  /*541a0*/  PRMT R38, RZ, 0x7610, R38 ;  /* 0x00007610ff267816 */ /* 0x000fe20000000026 */
[----:B0-----:R-:W-:Y:S02]  /*541b0*/  @!P1 IMAD.MOV.U32 R30, RZ, RZ, R17 ;  /* 0x000000ffff1e9224 */ /* 0x001fe400078e0011 */
[----:B------:R-:W-:Y:S01]  /*541c0*/  @!P1 IMAD.MOV.U32 R31, RZ, RZ, R18 ;  /* 0x000000ffff1f9224 */ /* 0x000fe200078e0012 */
[----:B------:R-:W4:Y:S04]  /*541d0*/  LDL R17, [R1+0x3e60] ;  /* 0x003e600001117983 */ /* 0x000f280000100800 */
[----:B------:R-:W4:Y:S04]  /*541e0*/  LDL R18, [R1+0x3e54] ;  /* 0x003e540001127983 */ /* 0x000f280000100800 */
[----:B------:R0:W4:Y:S01]  /*541f0*/  @!P1 LDG.E.U16 R36, desc[UR8][R30.64] ;  /* 0x000000081e249981 */ /* 0x000122000c1e1500 */
[----:B------:R-:W-:Y:S01]  /*54200*/  PRMT R40, RZ, 0x7610, R40 ;  /* 0x00007610ff287816 */ /* 0x000fe20000000028 */
[----:B0-----:R-:W-:-:S02]  /*54210*/  @!P0 IMAD.MOV.U32 R30, RZ, RZ, R15 ;  /* 0x000000ffff1e8224 */ /* 0x001fc400078e000f */
[----:B------:R-:W-:Y:S01]  /*54220*/  @!P0 IMAD.MOV.U32 R31, RZ, RZ, R16 ;  /* 0x000000ffff1f8224 */ /* 0x000fe200078e0010 */
[----:B------:R-:W4:Y:S04]  /*54230*/  LDL R15, [R1+0x3ed8] ;  /* 0x003ed800010f7983 */ /* 0x000f280000100800 */
[----:B------:R-:W4:Y:S04]  /*54240*/  LDL R16, [R1+0x3ecc] ;  /* 0x003ecc0001107983 */ /* 0x000f280000100800 */
[----:B------:R2:W4:Y:S01]  /*54250*/  @!P0 LDG.E.U16 R38, desc[UR8][R30.64] ;  /* 0x000000081e268981 */ /* 0x000522000c1e1500 */
[----:B------:R-:W-:-:S02]  /*54260*/  PRMT R42, RZ, 0x7610, R42 ;  /* 0x00007610ff2a7816 */ /* 0x000fc4000000002a */
[----:B------:R-:W-:Y:S01]  /*54270*/  PRMT R44, RZ, 0x7610, R44 ;  /* 0x00007610ff2c7816 */ /* 0x000fe2000000002c */
[----:B--2---:R-:W-:Y:S02]  /*54280*/  @!P1 IMAD.MOV.U32 R31, RZ, RZ, R14 ;  /* 0x000000ffff1f9224 */ /* 0x004fe400078e000e */
        /* <DEDUP_REMOVED lines=30> */
[----:B------:R-:W-:-:S02]  /*54470*/  PRMT R46, RZ, 0x7610, R46 ;  /* 0x00007610ff2e7816 */ /* 0x000fc4000000002e */
[----:B------:R-:W-:-:S04]  /*54480*/  PRMT R48, RZ, 0x7610, R48 ;  /* 0x00007610ff307816 */ /* 0x000fc80000000030 */
[----:B------:R0:W4:Y:S01]  /*54490*/  @!P0 LDG.E.U16 R46, desc[UR8][R30.64] ;  /* 0x000000081e2e8981 */ /* 0x000122000c1e1500 */
[----:B------:R-:W-:Y:S01]  /*544a0*/  PRMT R50, RZ, 0x7610, R50 ;  /* 0x00007610ff327816 */ /* 0x000fe20000000032 */
[----:B------:R-:W1:Y:S01]  /*544b0*/  S2R R3, SR_TID.X ;  /* 0x0000000000037919 */ /* 0x000e620000002100 */
[----:B------:R-:W-:Y:S01]  /*544c0*/  PRMT R52, RZ, 0x7610, R52 ;  /* 0x00007610ff347816 */ /* 0x000fe20000000034 */
[----:B0-----:R-:W-:Y:S02]  /*544d0*/  @!P1 IMAD.MOV.U32 R30, RZ, RZ, R17 ;  /* 0x000000ffff1e9224 */ /* 0x001fe400078e0011 */
[----:B------:R-:W-:-:S05]  /*544e0*/  @!P1 IMAD.MOV.U32 R31, RZ, RZ, R18 ;  /* 0x000000ffff1f9224 */ /* 0x000fca00078e0012 */
[----:B------:R0:W4:Y:S02]  /*544f0*/  @!P1 LDG.E.U16 R48, desc[UR8][R30.64] ;  /* 0x000000081e309981 */ /* 0x000124000c1e1500 */
[----:B0-----:R-:W-:Y:S02]  /*54500*/  @!P0 IMAD.MOV.U32 R30, RZ, RZ, R15 ;  /* 0x000000ffff1e8224 */ /* 0x001fe400078e000f */
[----:B------:R-:W-:-:S05]  /*54510*/  @!P0 IMAD.MOV.U32 R31, RZ, RZ, R16 ;  /* 0x000000ffff1f8224 */ /* 0x000fca00078e0010 */
[----:B------:R2:W4:Y:S01]  /*54520*/  @!P0 LDG.E.U16 R50, desc[UR8][R30.64] ;  /* 0x000000081e328981 */ /* 0x000522000c1e1500 */
[----:B------:R-:W-:Y:S02]  /*54530*/  PRMT R54, RZ, 0x7610, R54 ;  /* 0x00007610ff367816 */ /* 0x000fe40000000036 */
[----:B------:R-:W-:Y:S02]  /*54540*/  PRMT R55, RZ, 0x7610, R55 ;  /* 0x00007610ff377816 */ /* 0x000fe40000000037 */
[----:B------:R-:W-:Y:S02]  /*54550*/  PRMT R56, RZ, 0x7610, R56 ;  /* 0x00007610ff387816 */ /* 0x000fe40000000038 */
[----:B-1----:R-:W-:-:S05]  /*54560*/  LOP3.LUT R3, R3, 0x1f, RZ, 0xc0, !PT ;  /* 0x0000001f03037812 */ /* 0x002fca00078ec0ff */
[----:B------:R-:W-:Y:S02]  /*54570*/  IMAD.SHL.U32 R3, R3, 0x2, RZ ;  /* 0x0000000203037824 */ /* 0x000fe400078e00ff */
[----:B--2---:R-:W-:Y:S02]  /*54580*/  @!P1 IMAD.MOV.U32 R31, RZ, RZ, R14 ;  /* 0x000000ffff1f9224 */ /* 0x004fe400078e000e */
[----:B------:R-:W-:-:S05]  /*54590*/  @!P1 IMAD.MOV.U32 R30, RZ, RZ, R13 ;  /* 0x000000ffff1e9224 */ /* 0x000fca00078e000d */
[----:B------:R3:W2:Y:S02]  /*545a0*/  @!P1 LDG.E.U16 R52, desc[UR8][R30.64] ;  /* 0x000000081e349981 */ /* 0x0006a4000c1e1500 */
[----:B---3--:R-:W-:Y:S02]  /*545b0*/  @!P4 IMAD.MOV.U32 R30, RZ, RZ, R11 ;  /* 0x000000ffff1ec224 */ /* 0x008fe400078e000b */
[----:B------:R-:W-:-:S05]  /*545c0*/  @!P4 IMAD.MOV.U32 R31, RZ, RZ, R12 ;  /* 0x000000ffff1fc224 */ /* 0x000fca00078e000c */
[----:B------:R0:W3:Y:S02]  /*545d0*/  @!P4 LDG.E.U16 R54, desc[UR8][R30.64] ;  /* 0x000000081e36c981 */ /* 0x0000e4000c1e1500 */
[----:B0-----:R-:W-:Y:S02]  /*545e0*/  @!P2 IMAD.MOV.U32 R30, RZ, RZ, R4 ;  /* 0x000000ffff1ea224 */ /* 0x001fe400078e0004 */
[----:B------:R-:W-:-:S05]  /*545f0*/  @!P2 IMAD.MOV.U32 R31, RZ, RZ, R5 ;  /* 0x000000ffff1fa224 */ /* 0x000fca00078e0005 */
[----:B------:R4:W2:Y:S02]  /*54600*/  @!P2 LDG.E.U16 R55, desc[UR8][R30.64] ;  /* 0x000000081e37a981 */ /* 0x0008a4000c1e1500 */
[----:B----4-:R-:W-:Y:S02]  /*54610*/  @!P3 IMAD.MOV.U32 R30, RZ, RZ, R0 ;  /* 0x000000ffff1eb224 */ /* 0x010fe400078e0000 */
[----:B------:R-:W-:-:S05]  /*54620*/  @!P3 IMAD.MOV.U32 R31, RZ, RZ, R2 ;  /* 0x000000ffff1fb224 */ /* 0x000fca00078e0002 */
[----:B------:R0:W4:Y:S04]  /*54630*/  @!P3 LDG.E.U16 R56, desc[UR8][R30.64] ;  /* 0x000000081e38b981 */ /* 0x000128000c1e1500 */
[----:B------:R-:W2:Y:S04]  /*54640*/  LDL.LU R30, [R1+0x6ec] ;  /* 0x0006ec00011e7983 */ /* 0x000ea80000300800 */
        /* <DEDUP_REMOVED lines=12> */
[----:B0-----:R-:W-:-:S03]  /*54710*/  LOP3.LUT R31, R3, 0x30, RZ, 0x3c, !PT ;  /* 0x00000030031f7812 */ /* 0x001fc600078e3cff */
        /* <DEDUP_REMOVED lines=30> */
[----:B--2---:R-:W-:Y:S04]  /*54900*/  STS.U16 [R31+UR5+0xfe40], R30 ;  /* 0x00fe401e1f007988 */ /* 0x004fe80008000405 */
[----:B---3--:R0:W-:Y:S04]  /*54910*/  STS.U16 [R31+UR5+0xfe00], R11 ;  /* 0x00fe000b1f007988 */ /* 0x0081e80008000405 */
[----:B----4-:R1:W-:Y:S04]  /*54920*/  STS.U16 [R31+UR5+0xfec0], R12 ;  /* 0x00fec00c1f007988 */ /* 0x0103e80008000405 */
[----:B------:R2:W-:Y:S04]  /*54930*/  STS.U16 [R31+UR5+0xfe80], R13 ;  /* 0x00fe800d1f007988 */ /* 0x0005e80008000405 */
[----:B------:R3:W-:Y:S04]  /*54940*/  STS.U16 [R31+UR5+0xff40], R51 ;  /* 0x00ff40331f007988 */ /* 0x0007e80008000405 */
[----:B------:R4:W-:Y:S04]  /*54950*/  STS.U16 [R31+UR5+0xff00], R53 ;  /* 0x00ff00351f007988 */ /* 0x0009e80008000405 */
[----:B------:R2:W-:Y:S04]  /*54960*/  STS.U16 [R31+UR5+0xffc0], R4 ;  /* 0x00ffc0041f007988 */ /* 0x0005e80008000405 */
[----:B0-----:R-:W4:Y:S04]  /*54970*/  LDL.LU R11, [R1+0x2bc] ;  /* 0x0002bc00010b7983 */ /* 0x001f280000300800 */
[----:B-1----:R-:W4:Y:S04]  /*54980*/  LDL.LU R12, [R1+0x2b8] ;  /* 0x0002b800010c7983 */ /* 0x002f280000300800 */
[----:B--2---:R-:W2:Y:S04]  /*54990*/  LDL.LU R13, [R1+0x228] ;  /* 0x00022800010d7983 */ /* 0x004ea80000300800 */
[----:B---3--:R-:W3:Y:S04]  /*549a0*/  LDL.LU R51, [R1+0x224] ;  /* 0x0002240001337983 */ /* 0x008ee80000300800 */
[----:B----4-:R-:W4:Y:S04]  /*549b0*/  LDL.LU R53, [R1+0x180] ;  /* 0x0001800001357983 */ /* 0x010f280000300800 */
[----:B------:R0:W-:Y:S04]  /*549c0*/  STS.U16 [R31+UR5+0xff80], R2 ;  /* 0x00ff80021f007988 */ /* 0x0001e80008000405 */
[----:B------:R-:W4:Y:S04]  /*549d0*/  LDL.LU R4, [R1+0x17c] ;  /* 0x00017c0001047983 */ /* 0x000f280000300800 */
[----:B0-----:R-:W4:Y:S04]  /*549e0*/  LDL.LU R2, [R1+0x160] ;  /* 0x0001600001027983 */ /* 0x001f280000300800 */
        /* <DEDUP_REMOVED lines=50> */
[----:B---3--:R3:W-:Y:S04]  /*54d10*/  STS.U16 [R3+UR5+0x130c0], R51 ;  /* 0x0130c03303007988 */ /* 0x0087e80008000405 */
[----:B----4-:R4:W-:Y:S04]  /*54d20*/  STS.U16 [R3+UR5+0x134c0], R53 ;  /* 0x0134c03503007988 */ /* 0x0109e80008000405 */
[----:B------:R2:W-:Y:S04]  /*54d30*/  STS.U16 [R3+UR5+0x13480], R4 ;  /* 0x0134800403007988 */ /* 0x0005e80008000405 */
[----:B0-----:R-:W4:Y:S04]  /*54d40*/  LDL.LU R11, [R1+0x4044] ;  /* 0x00404400010b7983 */ /* 0x001f280000300800 */
[----:B-1----:R-:W4:Y:S04]  /*54d50*/  LDL.LU R12, [R1+0x4040] ;  /* 0x00404000010c7983 */ /* 0x002f280000300800 */
[----:B--2---:R-:W2:Y:S04]  /*54d60*/  LDL.LU R13, [R1+0x403c] ;  /* 0x00403c00010d7983 */ /* 0x004ea80000300800 */
[----:B---3--:R-:W3:Y:S04]  /*54d70*/  LDL.LU R51, [R1+0x4038] ;  /* 0x0040380001337983 */ /* 0x008ee80000300800 */
[----:B----4-:R-:W4:Y:S04]  /*54d80*/  LDL.LU R53, [R1+0x4034] ;  /* 0x0040340001357983 */ /* 0x010f280000300800 */
[----:B------:R-:W2:Y:S04]  /*54d90*/  LDL.LU R4, [R1+0x4030] ;  /* 0x0040300001047983 */ /* 0x000ea80000300800 */
[----:B------:R0:W-:Y:S04]  /*54da0*/  STS.U16 [R3+UR5+0x13880], R2 ;  /* 0x0138800203007988 */ /* 0x0001e80008000405 */
[----:B0-----:R-:W2:Y:S04]  /*54db0*/  LDL.LU R2, [R1+0x402c] ;  /* 0x00402c0001027983 */ /* 0x001ea80000300800 */
[----:B------:R0:W-:Y:S04]  /*54dc0*/  STS.U16 [R3+UR5+0x138c0], R22 ;  /* 0x0138c01603007988 */ /* 0x0001e80008000405 */
[----:B------:R1:W-:Y:S04]  /*54dd0*/  STS.U16 [R3+UR5+0x13cc0], R23 ;  /* 0x013cc01703007988 */ /* 0x0003e80008000405 */
[----:B------:R1:W-:Y:S04]  /*54de0*/  STS.U16 [R3+UR5+0x13c80], R24 ;  /* 0x013c801803007988 */ /* 0x0003e80008000405 */
[----:B------:R1:W-:Y:S04]  /*54df0*/  STS.U16 [R3+UR5+0x10000], R25 ;  /* 0x0100001903007988 */ /* 0x0003e80008000405 */
[----:B0-----:R-:W2:Y:S04]  /*54e00*/  LDL.LU R22, [R1+0x4028] ;  /* 0x0040280001167983 */ /* 0x001ea80000300800 */
        /* <DEDUP_REMOVED lines=43> */
[----:B--2---:R-:W-:Y:S04]  /*550c0*/  STS.U16 [R3+UR5+0x13c00], R22 ;  /* 0x013c001603007988 */ /* 0x004fe80008000405 */
[----:B---3--:R-:W-:Y:S04]  /*550d0*/  STS.U16 [R3+UR5+0x13800], R25 ;  /* 0x0138001903007988 */ /* 0x008fe80008000405 */
[----:B------:R-:W-:Y:S04]  /*550e0*/  STS.U16 [R3+UR5+0x13840], R24 ;  /* 0x0138401803007988 */ /* 0x000fe80008000405 */
[----:B------:R-:W-:Y:S04]  /*550f0*/  STS.U16 [R3+UR5+0x13c40], R23 ;  /* 0x013c401703007988 */ /* 0x000fe80008000405 */
[----:B----4-:R-:W-:Y:S04]  /*55100*/  STS.U16 [R3+UR5+0x13400], R26 ;  /* 0x0134001a03007988 */ /* 0x010fe80008000405 */
[----:B------:R-:W-:Y:S04]  /*55110*/  STS.U16 [R3+UR5+0x13040], R28 ;  /* 0x0130401c03007988 */ /* 0x000fe80008000405 */
[----:B------:R-:W-:Y:S04]  /*55120*/  STS.U16 [R3+UR5+0x12c00], R59 ;  /* 0x012c003b03007988 */ /* 0x000fe80008000405 */
[----:B------:R0:W-:Y:S04]  /*55130*/  STS.U16 [R3+UR5+0x12c40], R61 ;  /* 0x012c403d03007988 */ /* 0x0001e80008000405 */
[----:B------:R1:W-:Y:S04]  /*55140*/  STS.U16 [R3+UR5+0x13440], R27 ;  /* 0x0134401b03007988 */ /* 0x0003e80008000405 */
[----:B------:R2:W-:Y:S04]  /*55150*/  STS.U16 [R3+UR5+0x13000], R49 ;  /* 0x0130003103007988 */ /* 0x0005e80008000405 */
[----:B0-----:R-:W3:Y:S04]  /*55160*/  LDL.LU R61, [R1+0x2a4] ;  /* 0x0002a400013d7983 */ /* 0x001ee80000300800 */
[----:B------:R-:W4:Y:S04]  /*55170*/  LDL.LU R59, [R1+0x2ac] ;  /* 0x0002ac00013b7983 */ /* 0x000f280000300800 */
[----:B------:R-:W3:Y:S04]  /*55180*/  LDL.LU R28, [R1+0x234] ;  /* 0x00023400011c7983 */ /* 0x000ee80000300800 */
[----:B-1----:R-:W3:Y:S04]  /*55190*/  LDL.LU R27, [R1+0x220] ;  /* 0x00022000011b7983 */ /* 0x002ee80000300800 */
[----:B------:R-:W3:Y:S04]  /*551a0*/  LDL.LU R26, [R1+0x178] ;  /* 0x00017800011a7983 */ /* 0x000ee80000300800 */
[----:B------:R-:W3:Y:S04]  /*551b0*/  LDL.LU R25, [R1+0x158] ;  /* 0x0001580001197983 */ /* 0x000ee80000300800 */
[----:B------:R-:W3:Y:S01]  /*551c0*/  LDL.LU R24, [R1+0x13c] ;  /* 0x00013c0001187983 */ /* 0x000ee20000300800 */
[----:B--2---:R-:W-:-:S03]  /*551d0*/  LOP3.LUT R49, R3, 0x10, RZ, 0x3c, !PT ;  /* 0x0000001003317812 */ /* 0x004fc600078e3cff */
[----:B------:R-:W2:Y:S04]  /*551e0*/  LDL.LU R23, [R1+0x2e4] ;  /* 0x0002e40001177983 */ /* 0x000ea80000300800 */
[----:B------:R-:W2:Y:S04]  /*551f0*/  LDL.LU R3, [R1+0x2e8] ;  /* 0x0002e80001037983 */ /* 0x000ea80000300800 */
[----:B--2---:R-:W-:Y:S04]  /*55200*/  STS.U16 [R49+UR5+0x10180], R3 ;  /* 0x0101800331007988 */ /* 0x004fe80008000405 */
[----:B------:R-:W-:Y:S04]  /*55210*/  STS.U16 [R49+UR5+0x101c0], R23 ;  /* 0x0101c01731007988 */ /* 0x000fe80008000405 */
[----:B---3--:R-:W-:Y:S04]  /*55220*/  STS.U16 [R49+UR5+0x13dc0], R24 ;  /* 0x013dc01831007988 */ /* 0x008fe80008000405 */
[----:B------:R0:W-:Y:S04]  /*55230*/  STS.U16 [R49+UR5+0x13980], R25 ;  /* 0x0139801931007988 */ /* 0x0001e80008000405 */
[----:B------:R-:W-:Y:S04]  /*55240*/  STS.U16 [R49+UR5+0x135c0], R26 ;  /* 0x0135c01a31007988 */ /* 0x000fe80008000405 */
[----:B------:R-:W-:Y:S04]  /*55250*/  STS.U16 [R49+UR5+0x13180], R27 ;  /* 0x0131801b31007988 */ /* 0x000fe80008000405 */
[----:B------:R-:W-:Y:S04]  /*55260*/  STS.U16 [R49+UR5+0x12dc0], R28 ;  /* 0x012dc01c31007988 */ /* 0x000fe80008000405 */
[----:B----4-:R-:W-:Y:S04]  /*55270*/  STS.U16 [R49+UR5+0x12980], R59 ;  /* 0x0129803b31007988 */ /* 0x010fe80008000405 */
[----:B------:R-:W-:Y:S04]  /*55280*/  STS.U16 [R49+UR5+0x125c0], R61 ;  /* 0x0125c03d31007988 */ /* 0x000fe80008000405 */
[----:B------:R-:W-:Y:S04]  /*55290*/  STS.U16 [R49+UR5+0x12180], R30 ;  /* 0x0121801e31007988 */ /* 0x000fe80008000405 */
[----:B------:R-:W-:Y:S04]  /*552a0*/  STS.U16 [R49+UR5+0x11dc0], R5 ;  /* 0x011dc00531007988 */ /* 0x000fe80008000405 */
[----:B------:R1:W-:Y:S04]  /*552b0*/  STS.U16 [R49+UR5+0x11980], R60 ;  /* 0x0119803c31007988 */ /* 0x0003e80008000405 */
[----:B0-----:R-:W2:Y:S04]  /*552c0*/  LDL.LU R25, [R1+0x1f0] ;  /* 0x0001f00001197983 */ /* 0x001ea80000300800 */
[----:B------:R0:W-:Y:S04]  /*552d0*/  STS.U16 [R49+UR5+0x115c0], R0 ;  /* 0x0115c00031007988 */ /* 0x0001e80008000405 */
[----:B-1----:R-:W3:Y:S04]  /*552e0*/  LDL.LU R60, [R1+0x1e4] ;  /* 0x0001e400013c7983 */ /* 0x002ee80000300800 */
[----:B------:R-:W4:Y:S04]  /*552f0*/  LDL.LU R30, [R1+0x1d8] ;  /* 0x0001d800011e7983 */ /* 0x000f280000300800 */
[----:B0-----:R-:W4:Y:S04]  /*55300*/  LDL.LU R0, [R1+0x1cc] ;  /* 0x0001cc0001007983 */ /* 0x001f280000300800 */
[----:B------:R-:W4:Y:S04]  /*55310*/  LDL.LU R26, [R1+0x1c0] ;  /* 0x0001c000011a7983 */ /* 0x000f280000300800 */
[----:B------:R0:W-:Y:S04]  /*55320*/  STS.U16 [R49+UR5+0x11180], R14 ;  /* 0x0111800e31007988 */ /* 0x0001e80008000405 */
[----:B------:R-:W4:Y:S04]  /*55330*/  LDL.LU R27, [R1+0x1b4] ;  /* 0x0001b400011b7983 */ /* 0x000f280000300800 */
[----:B------:R1:W-:Y:S04]  /*55340*/  STS.U16 [R49+UR5+0x10dc0], R15 ;  /* 0x010dc00f31007988 */ /* 0x0003e80008000405 */
[----:B------:R0:W-:Y:S04]  /*55350*/  STS.U16 [R49+UR5+0x10980], R16 ;  /* 0x0109801031007988 */ /* 0x0001e80008000405 */
[----:B------:R1:W-:Y:S04]  /*55360*/  STS.U16 [R49+UR5+0x105c0], R17 ;  /* 0x0105c01131007988 */ /* 0x0003e80008000405 */
[----:B------:R1:W-:Y:S04]  /*55370*/  STS.U16 [R49+UR5+0x13d80], R18 ;  /* 0x013d801231007988 */ /* 0x0003e80008000405 */
[----:B0-----:R-:W4:Y:S04]  /*55380*/  LDL.LU R14, [R1+0x1a8] ;  /* 0x0001a800010e7983 */ /* 0x001f280000300800 */
[----:B------:R-:W4:Y:S04]  /*55390*/  LDL.LU R28, [R1+0x19c] ;  /* 0x00019c00011c7983 */ /* 0x000f280000300800 */
[----:B-1----:R-:W4:Y:S04]  /*553a0*/  LDL.LU R15, [R1+0x194] ;  /* 0x00019400010f7983 */ /* 0x002f280000300800 */
        /* <DEDUP_REMOVED lines=21> */
[----:B0-----:R-:W3:Y:S04]  /*55500*/  LDL.LU R60, [R1+0x6c] ;  /* 0x00006c00013c7983 */ /* 0x001ee80000300800 */
[----:B------:R-:W4:Y:S04]  /*55510*/  LDL.LU R22, [R1+0x68] ;  /* 0x0000680001167983 */ /* 0x000f280000300800 */
[----:B------:R-:W4:Y:S04]  /*55520*/  LDL.LU R23, [R1+0x5c] ;  /* 0x00005c0001177983 */ /* 0x000f280000300800 */
[----:B-1----:R-:W4:Y:S04]  /*55530*/  LDL.LU R30, [R1+0x58] ;  /* 0x00005800011e7983 */ /* 0x002f280000300800 */
[----:B--2---:R-:W2:Y:S04]  /*55540*/  LDL.LU R0, [R1+0x4c] ;  /* 0x00004c0001007983 */ /* 0x004ea80000300800 */
        /* <DEDUP_REMOVED lines=13> */
[----:B------:R-:W2:Y:S04]  /*55620*/  LDL.LU R16, [R1+0x3ff8] ;  /* 0x003ff80001107983 */ /* 0x000ea80000300800 */
        /* <DEDUP_REMOVED lines=13> */
[----:B------:R-:W-:Y:S04]  /*55700*/  STS.U16 [R49+UR5+0x11100], R3 ;  /* 0x0111000331007988 */ /* 0x000fe80008000405 */
[----:B------:R1:W-:Y:S04]  /*55710*/  STS.U16 [R49+UR5+0x11140], R59 ;  /* 0x0111403b31007988 */ /* 0x0003e80008000405 */
[----:B0-----:R-:W2:Y:S04]  /*55720*/  LDL.LU R58, [R1+0x3fdc] ;  /* 0x003fdc00013a7983 */ /* 0x001ea80000300800 */
[----:B------:R0:W-:Y:S04]  /*55730*/  STS.U16 [R49+UR5+0x11540], R61 ;  /* 0x0115403d31007988 */ /* 0x0001e80008000405 */
[----:B------:R0:W-:Y:S04]  /*55740*/  STS.U16 [R49+UR5+0x11500], R5 ;  /* 0x0115000531007988 */ /* 0x0001e80008000405 */
[----:B-1----:R-:W2:Y:S04]  /*55750*/  LDL.LU R59, [R1+0xfc] ;  /* 0x0000fc00013b7983 */ /* 0x002ea80000300800 */
[----:B0-----:R-:W2:Y:S04]  /*55760*/  LDL.LU R61, [R1+0xf8] ;  /* 0x0000f800013d7983 */ /* 0x001ea80000300800 */
[----:B------:R-:W2:Y:S04]  /*55770*/  LDL.LU R5, [R1+0x23c] ;  /* 0x00023c0001057983 */ /* 0x000ea80000300800 */
[----:B---3--:R0:W-:Y:S04]  /*55780*/  STS.U16 [R49+UR5+0x11900], R60 ;  /* 0x0119003c31007988 */ /* 0x0081e80008000405 */
[----:B----4-:R-:W-:Y:S04]  /*55790*/  STS.U16 [R49+UR5+0x11940], R22 ;  /* 0x0119401631007988 */ /* 0x010fe80008000405 */
[----:B------:R-:W-:Y:S04]  /*557a0*/  STS.U16 [R49+UR5+0x11d40], R23 ;  /* 0x011d401731007988 */ /* 0x000fe80008000405 */
[----:B------:R1:W-:Y:S04]  /*557b0*/  STS.U16 [R49+UR5+0x11d00], R30 ;  /* 0x011d001e31007988 */ /* 0x0003e80008000405 */
[----:B--2---:R2:W-:Y:S04]  /*557c0*/  STS.U16 [R49+UR5+0x12100], R0 ;  /* 0x0121000031007988 */ /* 0x0045e80008000405 */
[----:B0-----:R-:W3:Y:S04]  /*557d0*/  LDL.LU R60, [R1+0x108] ;  /* 0x00010800013c7983 */ /* 0x001ee80000300800 */
[----:B-1----:R-:W4:Y:S04]  /*557e0*/  LDL.LU R30, [R1+0xe4] ;  /* 0x0000e400011e7983 */ /* 0x002f280000300800 */
[----:B--2---:R-:W2:Y:S01]  /*557f0*/  LDL.LU R0, [R1+0xe0] ;  /* 0x0000e00001007983 */ /* 0x004ea20000300800 */
[----:B------:R-:W0:Y:S03]  /*55800*/  S2R R3, SR_TID.X ;  /* 0x0000000000037919 */ /* 0x000e260000002100 */
[----:B------:R1:W-:Y:S04]  /*55810*/  STS.U16 [R49+UR5+0x12140], R24 ;  /* 0x0121401831007988 */ /* 0x0003e80008000405 */
[----:B------:R-:W-:Y:S04]  /*55820*/  STS.U16 [R49+UR5+0x12540], R25 ;  /* 0x0125401931007988 */ /* 0x000fe80008000405 */
[----:B------:R0:W-:Y:S04]  /*55830*/  STS.U16 [R49+UR5+0x12500], R26 ;  /* 0x0125001a31007988 */ /* 0x0001e80008000405 */
[----:B------:R0:W-:Y:S04]  /*55840*/  STS.U16 [R49+UR5+0x12900], R27 ;  /* 0x0129001b31007988 */ /* 0x0001e80008000405 */
[----:B------:R0:W-:Y:S04]  /*55850*/  STS.U16 [R49+UR5+0x12940], R28 ;  /* 0x0129401c31007988 */ /* 0x0001e80008000405 */
[----:B-1----:R-:W2:Y:S04]  /*55860*/  LDL.LU R24, [R1+0x248] ;  /* 0x0002480001187983 */ /* 0x002ea80000300800 */
[----:B0-----:R-:W2:Y:S04]  /*55870*/  LDL.LU R26, [R1+0x190] ;  /* 0x00019000011a7983 */ /* 0x001ea80000300800 */
[----:B------:R-:W2:Y:S04]  /*55880*/  LDL.LU R27, [R1+0xcc] ;  /* 0x0000cc00011b7983 */ /* 0x000ea80000300800 */
[----:B------:R-:W2:Y:S01]  /*55890*/  LDL.LU R28, [R1+0xc8] ;  /* 0x0000c800011c7983 */ /* 0x000ea20000300800 */
[----:B------:R-:W-:-:S03]  /*558a0*/  LOP3.LUT R3, R3, 0x1f, RZ, 0xc0, !PT ;  /* 0x0000001f03037812 */ /* 0x000fc600078ec0ff */
[----:B------:R-:W-:Y:S04]  /*558b0*/  STS.U16 [R49+UR5+0x12d40], R58 ;  /* 0x012d403a31007988 */ /* 0x000fe80008000405 */
[----:B------:R-:W-:Y:S01]  /*558c0*/  STS.U16 [R49+UR5+0x12d00], R57 ;  /* 0x012d003931007988 */ /* 0x000fe20008000405 */
[----:B------:R-:W-:-:S03]  /*558d0*/  IMAD.SHL.U32 R3, R3, 0x2, RZ ;  /* 0x0000000203037824 */ /* 0x000fc600078e00ff */
[----:B------:R-:W-:Y:S04]  /*558e0*/  STS.U16 [R49+UR5+0x13100], R21 ;  /* 0x0131001531007988 */ /* 0x000fe80008000405 */
[----:B------:R-:W-:Y:S04]  /*558f0*/  STS.U16 [R49+UR5+0x13140], R20 ;  /* 0x0131401431007988 */ /* 0x000fe80008000405 */
[----:B------:R0:W-:Y:S04]  /*55900*/  STS.U16 [R49+UR5+0x13540], R19 ;  /* 0x0135401331007988 */ /* 0x0001e80008000405 */
[----:B------:R-:W-:Y:S04]  /*55910*/  STS.U16 [R49+UR5+0x13500], R18 ;  /* 0x0135001231007988 */ /* 0x000fe80008000405 */
[----:B------:R-:W-:Y:S04]  /*55920*/  STS.U16 [R49+UR5+0x13900], R17 ;  /* 0x0139001131007988 */ /* 0x000fe80008000405 */
[----:B------:R-:W-:Y:S04]  /*55930*/  STS.U16 [R49+UR5+0x13940], R16 ;  /* 0x0139401031007988 */ /* 0x000fe80008000405 */
[----:B------:R-:W-:Y:S04]  /*55940*/  STS.U16 [R49+UR5+0x13d40], R15 ;  /* 0x013d400f31007988 */ /* 0x000fe80008000405 */
[----:B------:R1:W-:Y:S01]  /*55950*/  STS.U16 [R49+UR5+0x13d00], R14 ;  /* 0x013d000e31007988 */ /* 0x0003e20008000405 */
[----:B0-----:R-:W-:-:S05]  /*55960*/  LOP3.LUT R19, R3, 0x20, RZ, 0x3c, !PT ;  /* 0x0000002003137812 */ /* 0x001fca00078e3cff */
[----:B------:R-:W-:Y:S04]  /*55970*/  STS.U16 [R19+UR5+0x10200], R59 ;  /* 0x0102003b13007988 */ /* 0x000fe80008000405 */
[----:B------:R-:W-:Y:S04]  /*55980*/  STS.U16 [R19+UR5+0x10240], R61 ;  /* 0x0102403d13007988 */ /* 0x000fe80008000405 */
[----:B-1----:R-:W2:Y:S04]  /*55990*/  LDL.LU R49, [R1+0x254] ;  /* 0x0002540001317983 */ /* 0x002ea80000300800 */
[----:B------:R0:W-:Y:S04]  /*559a0*/  STS.U16 [R19+UR5+0x10280], R5 ;  /* 0x0102800513007988 */ /* 0x0001e80008000405 */
[----:B0-----:R-:W2:Y:S04]  /*559b0*/  LDL.LU R5, [R1+0x1a4] ;  /* 0x0001a40001057983 */ /* 0x001ea80000300800 */
[----:B---3--:R0:W-:Y:S04]  /*559c0*/  STS.U16 [R19+UR5+0x102c0], R60 ;  /* 0x0102c03c13007988 */ /* 0x0081e80008000405 */
[----:B----4-:R-:W-:Y:S04]  /*559d0*/  STS.U16 [R19+UR5+0x10640], R30 ;  /* 0x0106401e13007988 */ /* 0x010fe80008000405 */
[----:B--2---:R1:W-:Y:S04]  /*559e0*/  STS.U16 [R19+UR5+0x10600], R0 ;  /* 0x0106000013007988 */ /* 0x0043e80008000405 */
[----:B0-----:R-:W2:Y:S04]  /*559f0*/  LDL.LU R60, [R1+0xb4] ;  /* 0x0000b400013c7983 */ /* 0x001ea80000300800 */
[----:B------:R-:W3:Y:S04]  /*55a00*/  LDL.LU R59, [R1+0xb0] ;  /* 0x0000b000013b7983 */ /* 0x000ee80000300800 */
[----:B------:R-:W4:Y:S04]  /*55a10*/  LDL.LU R61, [R1+0x260] ;  /* 0x00026000013d7983 */ /* 0x000f280000300800 */
[----:B-1----:R-:W4:Y:S04]  /*55a20*/  LDL.LU R0, [R1+0x1ac] ;  /* 0x0001ac0001007983 */ /* 0x002f280000300800 */
[----:B------:R-:W4:Y:S04]  /*55a30*/  LDL.LU R3, [R1+0x9c] ;  /* 0x00009c0001037983 */ /* 0x000f280000300800 */
[----:B------:R-:W4:Y:S04]  /*55a40*/  LDL.LU R25, [R1+0x98] ;  /* 0x0000980001197983 */ /* 0x000f280000300800 */
[----:B------:R-:W4:Y:S04]  /*55a50*/  LDL.LU R30, [R1+0x26c] ;  /* 0x00026c00011e7983 */ /* 0x000f280000300800 */
[----:B------:R-:W4:Y:S04]  /*55a60*/  LDL.LU R14, [R1+0x1b8] ;  /* 0x0001b800010e7983 */ /* 0x000f280000300800 */
[----:B------:R-:W-:Y:S04]  /*55a70*/  STS.U16 [R19+UR5+0x106c0], R24 ;  /* 0x0106c01813007988 */ /* 0x000fe80008000405 */
[----:B------:R-:W4:Y:S04]  /*55a80*/  LDL.LU R15, [R1+0x7c] ;  /* 0x00007c00010f7983 */ /* 0x000f280000300800 */
        /* <DEDUP_REMOVED lines=16> */
[----:B------:R0:W-:Y:S04]  /*55b90*/  STS.U16 [R19+UR5+0x10a80], R49 ;  /* 0x010a803113007988 */ /* 0x0001e80008000405 */
[----:B0-----:R-:W4:Y:S04]  /*55ba0*/  LDL.LU R49, [R1+0x1e8] ;  /* 0x0001e80001317983 */ /* 0x001f280000300800 */
[----:B------:R0:W-:Y:S04]  /*55bb0*/  STS.U16 [R19+UR5+0x10ac0], R5 ;  /* 0x010ac00513007988 */ /* 0x0001e80008000405 */
[----:B0-----:R-:W4:Y:S04]  /*55bc0*/  LDL.LU R5, [R1+0x3fd8] ;  /* 0x003fd80001057983 */ /* 0x001f280000300800 */
        /* <DEDUP_REMOVED lines=8> */
[----:B------:R-:W-:Y:S04]  /*55c50*/  STS.U16 [R19+UR5+0x11200], R3 ;  /* 0x0112000313007988 */ /* 0x000fe80008000405 */
[----:B------:R0:W-:Y:S04]  /*55c60*/  STS.U16 [R19+UR5+0x11240], R25 ;  /* 0x0112401913007988 */ /* 0x0001e80008000405 */
[----:B------:R1:W-:Y:S04]  /*55c70*/  STS.U16 [R19+UR5+0x11280], R30 ;  /* 0x0112801e13007988 */ /* 0x0003e80008000405 */
[----:B------:R-:W-:Y:S04]  /*55c80*/  STS.U16 [R19+UR5+0x112c0], R14 ;  /* 0x0112c00e13007988 */ /* 0x000fe80008000405 */
[----:B------:R-:W-:Y:S04]  /*55c90*/  STS.U16 [R19+UR5+0x11640], R15 ;  /* 0x0116400f13007988 */ /* 0x000fe80008000405 */
[----:B------:R-:W-:Y:S04]  /*55ca0*/  STS.U16 [R19+UR5+0x11600], R16 ;  /* 0x0116001013007988 */ /* 0x000fe80008000405 */
[----:B------:R1:W-:Y:S04]  /*55cb0*/  STS.U16 [R19+UR5+0x116c0], R26 ;  /* 0x0116c01a13007988 */ /* 0x0003e80008000405 */
[----:B0-----:R-:W2:Y:S04]  /*55cc0*/  LDL.LU R25, [R1+0x2b0] ;  /* 0x0002b00001197983 */ /* 0x001ea80000300800 */
[----:B-1----:R-:W2:Y:S04]  /*55cd0*/  LDL.LU R30, [R1+0x200] ;  /* 0x00020000011e7983 */ /* 0x002ea80000300800 */
[----:B------:R-:W-:Y:S04]  /*55ce0*/  STS.U16 [R19+UR5+0x11680], R17 ;  /* 0x0116801113007988 */ /* 0x000fe80008000405 */
[----:B------:R0:W-:Y:S04]  /*55cf0*/  STS.U16 [R19+UR5+0x11a00], R27 ;  /* 0x011a001b13007988 */ /* 0x0001e80008000405 */
[----:B------:R-:W-:Y:S04]  /*55d00*/  STS.U16 [R19+UR5+0x11a40], R18 ;  /* 0x011a401213007988 */ /* 0x000fe80008000405 */
[----:B------:R-:W-:Y:S04]  /*55d10*/  STS.U16 [R19+UR5+0x11a80], R20 ;  /* 0x011a801413007988 */ /* 0x000fe80008000405 */
[----:B------:R-:W-:Y:S04]  /*55d20*/  STS.U16 [R19+UR5+0x11ac0], R21 ;  /* 0x011ac01513007988 */ /* 0x000fe80008000405 */
[----:B------:R-:W-:Y:S04]  /*55d30*/  STS.U16 [R19+UR5+0x11e40], R57 ;  /* 0x011e403913007988 */ /* 0x000fe80008000405 */
[----:B------:R-:W-:Y:S04]  /*55d40*/  STS.U16 [R19+UR5+0x11e00], R58 ;  /* 0x011e003a13007988 */ /* 0x000fe80008000405 */
[----:B------:R-:W2:Y:S04]  /*55d50*/  LDL.LU R26, [R1+0x230] ;  /* 0x00023000011a7983 */ /* 0x000ea80000300800 */
[----:B------:R-:W-:Y:S04]  /*55d60*/  STS.U16 [R19+UR5+0x11ec0], R22 ;  /* 0x011ec01613007988 */ /* 0x000fe80008000405 */
[----:B------:R-:W-:Y:S04]  /*55d70*/  STS.U16 [R19+UR5+0x11e80], R23 ;  /* 0x011e801713007988 */ /* 0x000fe80008000405 */
[----:B------:R-:W-:Y:S04]  /*55d80*/  STS.U16 [R19+UR5+0x12200], R24 ;  /* 0x0122001813007988 */ /* 0x000fe80008000405 */
[----:B0-----:R-:W2:Y:S04]  /*55d90*/  LDL.LU R27, [R1+0x20c] ;  /* 0x00020c00011b7983 */ /* 0x001ea80000300800 */
[----:B---3--:R0:W-:Y:S04]  /*55da0*/  STS.U16 [R19+UR5+0x12240], R0 ;  /* 0x0122400013007988 */ /* 0x0081e80008000405 */
[----:B------:R1:W-:Y:S04]  /*55db0*/  STS.U16 [R19+UR5+0x12280], R28 ;  /* 0x0122801c13007988 */ /* 0x0003e80008000405 */
[----:B------:R3:W-:Y:S04]  /*55dc0*/  STS.U16 [R19+UR5+0x122c0], R49 ;  /* 0x0122c03113007988 */ /* 0x0007e80008000405 */
[----:B0-----:R-:W2:Y:S04]  /*55dd0*/  LDL.LU R0, [R1+0x3fcc] ;  /* 0x003fcc0001007983 */ /* 0x001ea80000300800 */
[----:B-1----:R-:W2:Y:S04]  /*55de0*/  LDL.LU R28, [R1+0x21c] ;  /* 0x00021c00011c7983 */ /* 0x002ea80000300800 */
[----:B---3--:R-:W3:Y:S04]  /*55df0*/  LDL.LU R49, [R1+0x218] ;  /* 0x0002180001317983 */ /* 0x008ee80000300800 */
[----:B----4-:R0:W-:Y:S04]  /*55e00*/  STS.U16 [R19+UR5+0x12640], R60 ;  /* 0x0126403c13007988 */ /* 0x0101e80008000405 */
[----:B------:R1:W-:Y:S04]  /*55e10*/  STS.U16 [R19+UR5+0x12600], R5 ;  /* 0x0126000513007988 */ /* 0x0003e80008000405 */
[----:B------:R4:W-:Y:S04]  /*55e20*/  STS.U16 [R19+UR5+0x126c0], R59 ;  /* 0x0126c03b13007988 */ /* 0x0009e80008000405 */
[----:B--2---:R-:W-:Y:S04]  /*55e30*/  STS.U16 [R19+UR5+0x12680], R61 ;  /* 0x0126803d13007988 */ /* 0x004fe80008000405 */
[----:B------:R2:W-:Y:S04]  /*55e40*/  STS.U16 [R19+UR5+0x12a00], R2 ;  /* 0x012a000213007988 */ /* 0x0005e80008000405 */
[----:B0-----:R-:W3:Y:S04]  /*55e50*/  LDL.LU R60, [R1+0x3fc8] ;  /* 0x003fc800013c7983 */ /* 0x001ee80000300800 */
[----:B-1----:R-:W3:Y:S04]  /*55e60*/  LDL.LU R5, [R1+0x3fc4] ;  /* 0x003fc40001057983 */ /* 0x002ee80000300800 */
[----:B----4-:R-:W4:Y:S04]  /*55e70*/  LDL.LU R59, [R1+0x170] ;  /* 0x00017000013b7983 */ /* 0x010f280000300800 */
[----:B--2---:R-:W2:Y:S04]  /*55e80*/  LDL.LU R2, [R1+0x3fc0] ;  /* 0x003fc00001027983 */ /* 0x004ea80000300800 */
[----:B------:R-:W2:Y:S04]  /*55e90*/  LDL.LU R61, [R1+0x16c] ;  /* 0x00016c00013d7983 */ /* 0x000ea80000300800 */
[----:B------:R0:W-:Y:S04]  /*55ea0*/  STS.U16 [R19+UR5+0x12a40], R4 ;  /* 0x012a400413007988 */ /* 0x0001e80008000405 */
[----:B------:R-:W-:Y:S04]  /*55eb0*/  STS.U16 [R19+UR5+0x12a80], R25 ;  /* 0x012a801913007988 */ /* 0x000fe80008000405 */
[----:B------:R1:W-:Y:S04]  /*55ec0*/  STS.U16 [R19+UR5+0x12ac0], R30 ;  /* 0x012ac01e13007988 */ /* 0x0003e80008000405 */
[----:B0-----:R-:W2:Y:S04]  /*55ed0*/  LDL.LU R4, [R1+0x3fbc] ;  /* 0x003fbc0001047983 */ /* 0x001ea80000300800 */
[----:B-1----:R-:W2:Y:S04]  /*55ee0*/  LDL.LU R30, [R1+0x150] ;  /* 0x00015000011e7983 */ /* 0x002ea80000300800 */
[----:B------:R-:W2:Y:S04]  /*55ef0*/  LDL.LU R17, [R1+0x14c] ;  /* 0x00014c0001117983 */ /* 0x000ea80000300800 */
        /* <DEDUP_REMOVED lines=11> */
[----:B------:R-:W-:Y:S04]  /*55fb0*/  STS.U16 [R19+UR5+0x13200], R13 ;  /* 0x0132000d13007988 */ /* 0x000fe80008000405 */
[----:B------:R-:W-:Y:S04]  /*55fc0*/  STS.U16 [R19+UR5+0x13240], R12 ;  /* 0x0132400c13007988 */ /* 0x000fe80008000405 */
[----:B0-----:R-:W2:Y:S04]  /*55fd0*/  LDL.LU R26, [R1+0xd8] ;  /* 0x0000d800011a7983 */ /* 0x001ea80000300800 */
[----:B------:R-:W2:Y:S04]  /*55fe0*/  LDL.LU R22, [R1+0x24c] ;  /* 0x00024c0001167983 */ /* 0x000ea80000300800 */
[----:B------:R-:W2:Y:S04]  /*55ff0*/  LDL.LU R23, [R1+0x198] ;  /* 0x0001980001177983 */ /* 0x000ea80000300800 */
[----:B-1----:R-:W2:Y:S04]  /*56000*/  LDL.LU R27, [R1+0xc4] ;  /* 0x0000c400011b7983 */ /* 0x002ea80000300800 */
[----:B------:R0:W-:Y:S04]  /*56010*/  STS.U16 [R19+UR5+0x13280], R28 ;  /* 0x0132801c13007988 */ /* 0x0001e80008000405 */
[----:B---3--:R1:W-:Y:S04]  /*56020*/  STS.U16 [R19+UR5+0x132c0], R49 ;  /* 0x0132c03113007988 */ /* 0x0083e80008000405 */
[----:B0-----:R-:W3:Y:S04]  /*56030*/  LDL.LU R28, [R1+0x258] ;  /* 0x00025800011c7983 */ /* 0x001ee80000300800 */
[----:B-1----:R-:W3:Y:S04]  /*56040*/  LDL.LU R49, [R1+0x1a0] ;  /* 0x0001a00001317983 */ /* 0x002ee80000300800 */
[----:B------:R-:W-:Y:S04]  /*56050*/  STS.U16 [R19+UR5+0x13640], R11 ;  /* 0x0136400b13007988 */ /* 0x000fe80008000405 */
[----:B------:R-:W-:Y:S04]  /*56060*/  STS.U16 [R19+UR5+0x13600], R10 ;  /* 0x0136000a13007988 */ /* 0x000fe80008000405 */
[----:B----4-:R0:W-:Y:S04]  /*56070*/  STS.U16 [R19+UR5+0x136c0], R59 ;  /* 0x0136c03b13007988 */ /* 0x0101e80008000405 */
[----:B--2---:R1:W-:Y:S04]  /*56080*/  STS.U16 [R19+UR5+0x13680], R61 ;  /* 0x0136803d13007988 */ /* 0x0043e80008000405 */
[----:B0-----:R-:W2:Y:S04]  /*56090*/  LDL.LU R59, [R1+0x264] ;  /* 0x00026400013b7983 */ /* 0x001ea80000300800 */
[----:B-1----:R-:W4:Y:S04]  /*560a0*/  LDL.LU R61, [R1+0x1b0] ;  /* 0x0001b000013d7983 */ /* 0x002f280000300800 */
[----:B------:R-:W-:Y:S04]  /*560b0*/  STS.U16 [R19+UR5+0x13a00], R9 ;  /* 0x013a000913007988 */ /* 0x000fe80008000405 */
[----:B------:R-:W-:Y:S04]  /*560c0*/  STS.U16 [R19+UR5+0x13a40], R8 ;  /* 0x013a400813007988 */ /* 0x000fe80008000405 */
[----:B------:R0:W-:Y:S04]  /*560d0*/  STS.U16 [R19+UR5+0x13a80], R30 ;  /* 0x013a801e13007988 */ /* 0x0001e80008000405 */
[----:B------:R-:W-:Y:S04]  /*560e0*/  STS.U16 [R19+UR5+0x13ac0], R17 ;  /* 0x013ac01113007988 */ /* 0x000fe80008000405 */
[----:B------:R-:W-:Y:S04]  /*560f0*/  STS.U16 [R19+UR5+0x13e40], R7 ;  /* 0x013e400713007988 */ /* 0x000fe80008000405 */
[----:B------:R-:W-:Y:S04]  /*56100*/  STS.U16 [R19+UR5+0x13e00], R6 ;  /* 0x013e000613007988 */ /* 0x000fe80008000405 */
[----:B------:R-:W-:Y:S04]  /*56110*/  STS.U16 [R19+UR5+0x13ec0], R18 ;  /* 0x013ec01213007988 */ /* 0x000fe80008000405 */
[----:B------:R1:W-:Y:S04]  /*56120*/  STS.U16 [R19+UR5+0x13e80], R24 ;  /* 0x013e801813007988 */ /* 0x0003e80008000405 */
[----:B------:R-:W-:Y:S04]  /*56130*/  STS.U16 [R31+UR5+0x10300], R20 ;  /* 0x010300141f007988 */ /* 0x000fe80008000405 */
[----:B------:R-:W-:Y:S04]  /*56140*/  STS.U16 [R31+UR5+0x10340], R21 ;  /* 0x010340151f007988 */ /* 0x000fe80008000405 */
[----:B------:R0:W-:Y:S04]  /*56150*/  STS.U16 [R31+UR5+0x10380], R25 ;  /* 0x010380191f007988 */ /* 0x0001e80008000405 */
[----:B------:R-:W-:Y:S04]  /*56160*/  STS.U16 [R31+UR5+0x103c0], R57 ;  /* 0x0103c0391f007988 */ /* 0x000fe80008000405 */
[----:B------:R-:W-:Y:S04]  /*56170*/  STS.U16 [R31+UR5+0x10740], R58 ;  /* 0x0107403a1f007988 */ /* 0x000fe80008000405 */
[----:B0-----:R-:W4:Y:S04]  /*56180*/  LDL.LU R30, [R1+0x270] ;  /* 0x00027000011e7983 */ /* 0x001f280000300800 */
[----:B-1----:R-:W4:Y:S04]  /*56190*/  LDL.LU R24, [R1+0x27c] ;  /* 0x00027c0001187983 */ /* 0x002f280000300800 */
[----:B------:R-:W4:Y:S04]  /*561a0*/  LDL.LU R25, [R1+0x288] ;  /* 0x0002880001197983 */ /* 0x000f280000300800 */
[----:B------:R0:W-:Y:S04]  /*561b0*/  STS.U16 [R31+UR5+0x10700], R26 ;  /* 0x0107001a1f007988 */ /* 0x0001e80008000405 */
[----:B------:R-:W-:Y:S04]  /*561c0*/  STS.U16 [R31+UR5+0x107c0], R22 ;  /* 0x0107c0161f007988 */ /* 0x000fe80008000405 */
[----:B------:R-:W-:Y:S04]  /*561d0*/  STS.U16 [R31+UR5+0x10780], R23 ;  /* 0x010780171f007988 */ /* 0x000fe80008000405 */
[----:B------:R1:W-:Y:S04]  /*561e0*/  STS.U16 [R31+UR5+0x10b00], R27 ;  /* 0x010b001b1f007988 */ /* 0x0003e80008000405 */
[----:B------:R1:W-:Y:S04]  /*561f0*/  STS.U16 [R31+UR5+0x10b40], R4 ;  /* 0x010b40041f007988 */ /* 0x0003e80008000405 */
[----:B0-----:R-:W4:Y:S04]  /*56200*/  LDL.LU R26, [R1+0x294] ;  /* 0x00029400011a7983 */ /* 0x001f280000300800 */
[----:B-1----:R-:W4:Y:S04]  /*56210*/  LDL.LU R27, [R1+0x2a0] ;  /* 0x0002a000011b7983 */ /* 0x002f280000300800 */
[----:B------:R-:W4:Y:S04]  /*56220*/  LDL.LU R4, [R1+0x3fb8] ;  /* 0x003fb80001047983 */ /* 0x000f280000300800 */
[----:B---3--:R0:W-:Y:S04]  /*56230*/  STS.U16 [R31+UR5+0x10b80], R28 ;  /* 0x010b801c1f007988 */ /* 0x0081e80008000405 */
[----:B------:R-:W-:Y:S04]  /*56240*/  STS.U16 [R31+UR5+0x10bc0], R49 ;  /* 0x010bc0311f007988 */ /* 0x000fe80008000405 */
[----:B------:R1:W-:Y:S04]  /*56250*/  STS.U16 [R31+UR5+0x10f40], R2 ;  /* 0x010f40021f007988 */ /* 0x0003e80008000405 */
[----:B0-----:R-:W3:Y:S04]  /*56260*/  LDL.LU R28, [R1+0x238] ;  /* 0x00023800011c7983 */ /* 0x001ee80000300800 */
[----:B-1----:R-:W3:Y:S04]  /*56270*/  LDL.LU R2, [R1+0x3fb4] ;  /* 0x003fb40001027983 */ /* 0x002ee80000300800 */
[----:B------:R0:W-:Y:S04]  /*56280*/  STS.U16 [R31+UR5+0x10f00], R5 ;  /* 0x010f00051f007988 */ /* 0x0001e80008000405 */
[----:B--2---:R-:W-:Y:S04]  /*56290*/  STS.U16 [R31+UR5+0x10fc0], R59 ;  /* 0x010fc03b1f007988 */ /* 0x004fe80008000405 */
[----:B----4-:R-:W-:Y:S04]  /*562a0*/  STS.U16 [R31+UR5+0x10f80], R61 ;  /* 0x010f803d1f007988 */ /* 0x010fe80008000405 */
[----:B------:R1:W-:Y:S04]  /*562b0*/  STS.U16 [R31+UR5+0x11300], R60 ;  /* 0x0113003c1f007988 */ /* 0x0003e80008000405 */
[----:B0-----:R-:W2:Y:S04]  /*562c0*/  LDL.LU R5, [R1+0x3fb0] ;  /* 0x003fb00001057983 */ /* 0x001ea80000300800 */
[----:B------:R-:W4:Y:S04]  /*562d0*/  LDL.LU R49, [R1+0x2b4] ;  /* 0x0002b40001317983 */ /* 0x000f280000300800 */
[----:B-1----:R-:W2:Y:S04]  /*562e0*/  LDL.LU R60, [R1+0x3fac] ;  /* 0x003fac00013c7983 */ /* 0x002ea80000300800 */
[----:B------:R0:W-:Y:S04]  /*562f0*/  STS.U16 [R31+UR5+0x11340], R0 ;  /* 0x011340001f007988 */ /* 0x0001e80008000405 */
[----:B------:R-:W-:Y:S04]  /*56300*/  STS.U16 [R31+UR5+0x11380], R30 ;  /* 0x0113801e1f007988 */ /* 0x000fe80008000405 */
[----:B0-----:R-:W4:Y:S04]  /*56310*/  LDL.LU R0, [R1+0x3fa8] ;  /* 0x003fa80001007983 */ /* 0x001f280000300800 */
[----:B------:R-:W4:Y:S04]  /*56320*/  LDL.LU R59, [R1+0x22c] ;  /* 0x00022c00013b7983 */ /* 0x000f280000300800 */
[----:B---3--:R0:W-:Y:S04]  /*56330*/  STS.U16 [R31+UR5+0x113c0], R2 ;  /* 0x0113c0021f007988 */ /* 0x0081e80008000405 */
[----:B0-----:R-:W3:Y:S04]  /*56340*/  LDL.LU R2, [R1+0x3fa4] ;  /* 0x003fa40001027983 */ /* 0x001ee80000300800 */
[----:B------:R-:W-:Y:S04]  /*56350*/  STS.U16 [R31+UR5+0x11740], R47 ;  /* 0x0117402f1f007988 */ /* 0x000fe80008000405 */
[----:B------:R-:W-:Y:S04]  /*56360*/  STS.U16 [R31+UR5+0x11700], R45 ;  /* 0x0117002d1f007988 */ /* 0x000fe80008000405 */
[----:B------:R-:W3:Y:S04]  /*56370*/  LDL.LU R61, [R1+0x188] ;  /* 0x00018800013d7983 */ /* 0x000ee80000300800 */
[----:B------:R-:W-:Y:S04]  /*56380*/  STS.U16 [R31+UR5+0x117c0], R24 ;  /* 0x0117c0181f007988 */ /* 0x000fe80008000405 */
[----:B------:R-:W3:Y:S04]  /*56390*/  LDL.LU R30, [R1+0x184] ;  /* 0x00018400011e7983 */ /* 0x000ee80000300800 */
[----:B--2---:R0:W-:Y:S04]  /*563a0*/  STS.U16 [R31+UR5+0x11780], R60 ;  /* 0x0117803c1f007988 */ /* 0x0041e80008000405 */
[----:B0-----:R-:W2:Y:S04]  /*563b0*/  LDL.LU R60, [R1+0x3fa0] ;  /* 0x003fa000013c7983 */ /* 0x001ea80000300800 */
[----:B------:R-:W-:Y:S04]  /*563c0*/  STS.U16 [R31+UR5+0x11b00], R43 ;  /* 0x011b002b1f007988 */ /* 0x000fe80008000405 */
[----:B------:R-:W-:Y:S04]  /*563d0*/  STS.U16 [R31+UR5+0x11b40], R41 ;  /* 0x011b40291f007988 */ /* 0x000fe80008000405 */
[----:B------:R-:W-:Y:S04]  /*563e0*/  STS.U16 [R31+UR5+0x11b80], R25 ;  /* 0x011b80191f007988 */ /* 0x000fe80008000405 */
[----:B----4-:R0:W-:Y:S04]  /*563f0*/  STS.U16 [R31+UR5+0x11bc0], R0 ;  /* 0x011bc0001f007988 */ /* 0x0101e80008000405 */
[----:B------:R-:W-:Y:S04]  /*56400*/  STS.U16 [R31+UR5+0x11f40], R39 ;  /* 0x011f40271f007988 */ /* 0x000fe80008000405 */
[----:B------:R-:W-:Y:S04]  /*56410*/  STS.U16 [R31+UR5+0x11f00], R37 ;  /* 0x011f00251f007988 */ /* 0x000fe80008000405 */
[----:B------:R-:W-:Y:S04]  /*56420*/  STS.U16 [R31+UR5+0x11fc0], R26 ;  /* 0x011fc01a1f007988 */ /* 0x000fe80008000405 */
[----:B0-----:R-:W4:Y:S04]  /*56430*/  LDL.LU R0, [R1+0x3f9c] ;  /* 0x003f9c0001007983 */ /* 0x001f280000300800 */
[----:B---3--:R0:W-:Y:S04]  /*56440*/  STS.U16 [R31+UR5+0x11f80], R2 ;  /* 0x011f80021f007988 */ /* 0x0081e80008000405 */
[----:B0-----:R-:W3:Y:S04]  /*56450*/  LDL.LU R2, [R1+0x3f98] ;  /* 0x003f980001027983 */ /* 0x001ee80000300800 */
[----:B------:R-:W-:Y:S04]  /*56460*/  STS.U16 [R31+UR5+0x12300], R35 ;  /* 0x012300231f007988 */ /* 0x000fe80008000405 */
[----:B------:R-:W-:Y:S04]  /*56470*/  STS.U16 [R31+UR5+0x12340], R33 ;  /* 0x012340211f007988 */ /* 0x000fe80008000405 */
[----:B------:R-:W-:Y:S04]  /*56480*/  STS.U16 [R31+UR5+0x12380], R27 ;  /* 0x0123801b1f007988 */ /* 0x000fe80008000405 */
        /* <DEDUP_REMOVED lines=22> */
[----:B------:R-:W-:Y:S01]  /*565f0*/  STS.U16 [R31+UR5+0x13700], R48 ;  /* 0x013700301f007988 */ /* 0x000fe20008000405 */
[----:B------:R-:W0:Y:S03]  /*56600*/  S2R R3, SR_TID.X ;  /* 0x0000000000037919 */ /* 0x000e260000002100 */
[----:B---3--:R1:W-:Y:S04]  /*56610*/  STS.U16 [R31+UR5+0x137c0], R2 ;  /* 0x0137c0021f007988 */ /* 0x0083e80008000405 */
[----:B----4-:R3:W-:Y:S04]  /*56620*/  STS.U16 [R31+UR5+0x13780], R0 ;  /* 0x013780001f007988 */ /* 0x0107e80008000405 */
[----:B-1----:R-:W4:Y:S04]  /*56630*/  LDL.LU R2, [R1+0x3f84] ;  /* 0x003f840001027983 */ /* 0x002f280000300800 */
[----:B---3--:R-:W3:Y:S04]  /*56640*/  LDL.LU R0, [R1+0x3f80] ;  /* 0x003f800001007983 */ /* 0x008ee80000300800 */
[----:B------:R-:W-:Y:S04]  /*56650*/  STS.U16 [R31+UR5+0x13b00], R50 ;  /* 0x013b00321f007988 */ /* 0x000fe80008000405 */
[----:B------:R-:W-:Y:S04]  /*56660*/  STS.U16 [R31+UR5+0x13b40], R52 ;  /* 0x013b40341f007988 */ /* 0x000fe80008000405 */
[----:B--2---:R1:W-:Y:S04]  /*56670*/  STS.U16 [R31+UR5+0x13b80], R60 ;  /* 0x013b803c1f007988 */ /* 0x0043e80008000405 */
[----:B------:R-:W-:Y:S04]  /*56680*/  STS.U16 [R31+UR5+0x13bc0], R54 ;  /* 0x013bc0361f007988 */ /* 0x000fe80008000405 */
[----:B------:R-:W-:Y:S04]  /*56690*/  STS.U16 [R31+UR5+0x13f40], R5 ;  /* 0x013f40051f007988 */ /* 0x000fe80008000405 */
[----:B------:R-:W-:Y:S01]  /*566a0*/  STS.U16 [R31+UR5+0x13f00], R4 ;  /* 0x013f00041f007988 */ /* 0x000fe20008000405 */
[----:B-1----:R-:W1:Y:S03]  /*566b0*/  LDC R60, c[0x0][0x3a8] ;  /* 0x0000ea00ff3c7b82 */ /* 0x002e660000000800 */
[----:B------:R2:W-:Y:S04]  /*566c0*/  STS.U16 [R31+UR5+0x13fc0], R55 ;  /* 0x013fc0371f007988 */ /* 0x0005e80008000405 */
[----:B------:R1:W-:Y:S01]  /*566d0*/  STS.U16 [R31+UR5+0x13f80], R56 ;  /* 0x013f80381f007988 */ /* 0x0003e20008000405 */
[----:B0-----:R-:W-:-:S05]  /*566e0*/  LOP3.LUT R3, R3, 0x1f, RZ, 0xc0, !PT ;  /* 0x0000001f03037812 */ /* 0x001fca00078ec0ff */
[----:B------:R-:W-:Y:S02]  /*566f0*/  IMAD.SHL.U32 R3, R3, 0x2, RZ ;  /* 0x0000000203037824 */ /* 0x000fe400078e00ff */
[----:B-1----:R-:W-:-:S04]  /*56700*/  IMAD.SHL.U32 R60, R60, 0x80, RZ ;  /* 0x000000803c3c7824 */ /* 0x002fc800078e00ff */
[----:B------:R-:W-:Y:S01]  /*56710*/  IMAD.SHL.U32 R60, R60, 0x2, RZ ;  /* 0x000000023c3c7824 */ /* 0x000fe200078e00ff */
[----:B------:R-:W4:Y:S04]  /*56720*/  LDL.LU.64 R52, [R1+0xcf0] ;  /* 0x000cf00001347983 */ /* 0x000f280000300a00 */
[----:B--2---:R-:W2:Y:S04]  /*56730*/  LDL.LU.64 R54, [R1+0xcf8] ;  /* 0x000cf80001367983 */ /* 0x004ea80000300a00 */
[----:B------:R-:W2:Y:S04]  /*56740*/  LDL.LU.64 R48, [R1+0xbf0] ;  /* 0x000bf00001307983 */ /* 0x000ea80000300a00 */
[----:B------:R-:W2:Y:S01]  /*56750*/  LDL.LU.64 R50, [R1+0xbf8] ;  /* 0x000bf80001327983 */ /* 0x000ea20000300a00 */
[----:B------:R-:W0:Y:S01]  /*56760*/  S2R R31, SR_TID.X ;  /* 0x00000000001f7919 */ /* 0x000e220000002100 */
[----:B------:R-:W1:Y:S01]  /*56770*/  S2R R30, SR_TID.X ;  /* 0x00000000001e7919 */ /* 0x000e620000002100 */
[----:B0-----:R-:W-:Y:S01]  /*56780*/  LOP3.LUT R31, R31, 0x7, RZ, 0xc0, !PT ;  /* 0x000000071f1f7812 */ /* 0x001fe200078ec0ff */
[----:B-1----:R-:W-:-:S04]  /*56790*/  IMAD.SHL.U32 R58, R30, 0x2, RZ ;  /* 0x000000021e3a7824 */ /* 0x002fc800078e00ff */
[C---:B------:R-:W-:Y:S02]  /*567a0*/  IMAD R59, R31.reuse, 0x210, RZ ;  /* 0x000002101f3b7824 */ /* 0x040fe400078e02ff */
[C---:B------:R-:W-:Y:S02]  /*567b0*/  IMAD.SHL.U32 R61, R30.reuse, 0x100, RZ ;  /* 0x000001001e3d7824 */ /* 0x040fe400078e00ff */
[----:B------:R-:W-:Y:S02]  /*567c0*/  IMAD R31, R31, 0x110, RZ ;  /* 0x000001101f1f7824 */ /* 0x000fe400078e02ff */
[----:B------:R-:W-:-:S05]  /*567d0*/  IMAD.SHL.U32 R30, R30, 0x2, RZ ;  /* 0x000000021e1e7824 */ /* 0x000fca00078e00ff */
[----:B------:R-:W-:Y:S01]  /*567e0*/  LOP3.LUT R6, R31, 0x30, R30, 0x78, !PT ;  /* 0x000000301f067812 */ /* 0x000fe200078e781e */
[----:B------:R-:W-:Y:S01]  /*567f0*/  BAR.SYNC.DEFER_BLOCKING 0x0 ;  /* 0x0000000000007b1d */ /* 0x000fe20000010000 */
[----:B------:R-:W-:-:S04]  /*56800*/  LOP3.LUT R44, R59, 0x10, R58, 0x78, !PT ;  /* 0x000000103b2c7812 */ /* 0x000fc800078e783a */
[----:B------:R-:W-:Y:S01]  /*56810*/  LOP3.LUT R44, R44, 0x1000, R61, 0xf8, !PT ;  /* 0x000010002c2c7812 */ /* 0x000fe200078ef83d */
[----:B------:R-:W0:Y:S04]  /*56820*/  LDSM.16.M88.4 R36, [R6+UR5+0x10000] ;  /* 0x010000050624783b */ /* 0x000e280008000200 */
[----:B------:R-:W1:Y:S04]  /*56830*/  LDSM.16.M88.4 R32, [R6+UR5+0x10800] ;  /* 0x010800050620783b */ /* 0x000e680008000200 */
[----:B------:R-:W0:Y:S04]  /*56840*/  LDSM.16.M88.4 R28, [R6+UR5+0x11000] ;  /* 0x01100005061c783b */ /* 0x000e280008000200 */
[----:B------:R-:W0:Y:S04]  /*56850*/  LDSM.16.M88.4 R20, [R6+UR5+0x11800] ;  /* 0x011800050614783b */ /* 0x000e280008000200 */
[----:B------:R-:W0:Y:S04]  /*56860*/  LDSM.16.M88.4 R24, [R6+UR5+0x12000] ;  /* 0x012000050618783b */ /* 0x000e280008000200 */
[----:B------:R-:W0:Y:S04]  /*56870*/  LDSM.16.M88.4 R16, [R6+UR5+0x12800] ;  /* 0x012800050610783b */ /* 0x000e280008000200 */
[----:B------:R-:W-:Y:S04]  /*56880*/  LDSM.16.MT88.4 R40, [R44+UR5] ;  /* 0x000000052c28783b */ /* 0x000fe80008004200 */
[----:B------:R-:W0:Y:S04]  /*56890*/  LDSM.16.M88.4 R12, [R6+UR5+0x13000] ;  /* 0x01300005060c783b */ /* 0x000e280008000200 */
[----:B------:R-:W0:Y:S04]  /*568a0*/  LDSM.16.M88.4 R8, [R6+UR5+0x13800] ;  /* 0x013800050608783b */ /* 0x000e280008000200 */
[----:B------:R-:W-:Y:S04]  /*568b0*/  STL.64 [R1+0x6588], R58 ;  /* 0x0065883a01007387 */ /* 0x000fe80000100a00 */
[----:B---3--:R-:W-:Y:S04]  /*568c0*/  STL [R1+0x3fd0], R0 ;  /* 0x003fd00001007387 */ /* 0x008fe80000100800 */
[----:B----4-:R-:W-:Y:S04]  /*568d0*/  STL [R1+0x3f80], R2 ;  /* 0x003f800201007387 */ /* 0x010fe80000100800 */
[----:B0-----:R-:W-:Y:S04]  /*568e0*/  STL [R1+0x6254], R38 ;  /* 0x0062542601007387 */ /* 0x001fe80000100800 */
[----:B------:R-:W-:Y:S04]  /*568f0*/  STL [R1+0x6250], R39 ;  /* 0x0062502701007387 */ /* 0x000fe80000100800 */
[----:B-1----:R-:W-:Y:S04]  /*56900*/  STL [R1+0x625c], R34 ;  /* 0x00625c2201007387 */ /* 0x002fe80000100800 */
        /* <DEDUP_REMOVED lines=9> */
[----:B------:R-:W-:Y:S04]  /*569a0*/  STL.64 [R1+0x6598], R16 ;  /* 0x0065981001007387 */ /* 0x000fe80000100a00 */
[----:B------:R-:W-:Y:S04]  /*569b0*/  STL [R1+0x621c], R14 ;  /* 0x00621c0e01007387 */ /* 0x000fe80000100800 */
[----:B------:R-:W-:Y:S04]  /*569c0*/  STL [R1+0x6218], R15 ;  /* 0x0062180f01007387 */ /* 0x000fe80000100800 */
[----:B------:R0:W-:Y:S04]  /*569d0*/  STL.64 [R1+0x6590], R12 ;  /* 0x0065900c01007387 */ /* 0x0001e80000100a00 */
[----:B------:R-:W1:Y:S04]  /*569e0*/  LDSM.16.MT88.4 R4, [R44+UR5+0x80] ;  /* 0x000080052c04783b */ /* 0x000e680008004200 */
[----:B0-----:R-:W3:Y:S04]  /*569f0*/  LDL.LU.64 R12, [R1+0xaf0] ;  /* 0x000af000010c7983 */ /* 0x001ee80000300a00 */
[----:B------:R-:W3:Y:S04]  /*56a00*/  LDL.LU.64 R14, [R1+0xaf8] ;  /* 0x000af800010e7983 */ /* 0x000ee80000300a00 */
[----:B------:R-:W-:Y:S04]  /*56a10*/  STL [R1+0x622c], R10 ;  /* 0x00622c0a01007387 */ /* 0x000fe80000100800 */
[----:B------:R-:W-:Y:S01]  /*56a20*/  STL [R1+0x6220], R11 ;  /* 0x0062200b01007387 */ /* 0x000fe20000100800 */
[----:B--2---:R-:W-:Y:S03]  /*56a30*/  HMMA.16816.F32.BF16 R16, R40, R36, R52 ;  /* 0x000000242810723c */ /* 0x004fe60000041834 */
[----:B------:R-:W2:Y:S04]  /*56a40*/  LDL.LU.64 R52, [R1+0x710] ;  /* 0x0007100001347983 */ /* 0x000ea80000300a00 */
[----:B------:R-:W2:-:S12]  /*56a50*/  LDL.LU.64 R54, [R1+0x718] ;  /* 0x0007180001367983 */ /* 0x000e980000300a00 */
[----:B------:R-:W-:Y:S04]  /*56a60*/  STL.64 [R1+0xc0], R16 ;  /* 0x0000c01001007387 */ /* 0x000fe80000100a00 */
[----:B------:R0:W-:Y:S02]  /*56a70*/  STL.64 [R1+0xc8], R18 ;  /* 0x0000c81201007387 */ /* 0x0001e40000100a00 */
[----:B0-----:R-:W-:-:S15]  /*56a80*/  HMMA.16816.F32.BF16 R16, R40, R32, R48 ;  /* 0x000000202810723c */ /* 0x001fde0000041830 */
[----:B------:R-:W-:-:S04]  /*56a90*/  NOP ;  /* 0x0000000000007918 */ /* 0x000fc80000000000 */
[----:B------:R-:W-:Y:S02]  /*56aa0*/  IMAD.MOV.U32 R22, RZ, RZ, R16 ;  /* 0x000000ffff167224 */ /* 0x000fe400078e0010 */
[----:B------:R-:W-:Y:S02]  /*56ab0*/  IMAD.MOV.U32 R23, RZ, RZ, R17 ;  /* 0x000000ffff177224 */ /* 0x000fe400078e0011 */
[----:B------:R-:W-:Y:S01]  /*56ac0*/  IMAD.MOV.U32 R30, RZ, RZ, R18 ;  /* 0x000000ffff1e7224 */ /* 0x000fe200078e0012 */
[----:B------:R-:W4:Y:S01]  /*56ad0*/  LDL.LU.64 R16, [R1+0x6f0] ;  /* 0x0006f00001107983 */ /* 0x000f220000300a00 */
[----:B------:R-:W-:-:S03]  /*56ae0*/  IMAD.MOV.U32 R31, RZ, RZ, R19 ;  /* 0x000000ffff1f7224 */ /* 0x000fc600078e0013 */
[----:B------:R-:W4:Y:S04]  /*56af0*/  LDL.LU.64 R18, [R1+0x6f8] ;  /* 0x0006f80001127983 */ /* 0x000f280000300a00 */
[----:B------:R-:W-:Y:S04]  /*56b00*/  STL [R1+0x629c], R31 ;  /* 0x00629c1f01007387 */ /* 0x000fe80000100800 */
[----:B------:R-:W-:Y:S04]  /*56b10*/  STL [R1+0x6298], R30 ;  /* 0x0062981e01007387 */ /* 0x000fe80000100800 */
[----:B------:R-:W-:Y:S04]  /*56b20*/  STL [R1+0x6294], R23 ;  /* 0x0062941701007387 */ /* 0x000fe80000100800 */
[----:B------:R-:W-:Y:S01]  /*56b30*/  STL [R1+0x6290], R22 ;  /* 0x0062901601007387 */ /* 0x000fe20000100800 */
[----:B---3--:R-:W-:Y:S03]  /*56b40*/  HMMA.16816.F32.BF16 R48, R40, R28, R12 ;  /* 0x0000001c2830723c */ /* 0x008fe6000004180c */
[----:B------:R-:W3:Y:S04]  /*56b50*/  LDL.LU.64 R12, [R1+0x5c0] ;  /* 0x0005c000010c7983 */ /* 0x000ee80000300a00 */
[----:B------:R-:W3:-:S12]  /*56b60*/  LDL.LU.64 R14, [R1+0x5c8] ;  /* 0x0005c800010e7983 */ /* 0x000ed80000300a00 */
[----:B------:R0:W-:Y:S04]  /*56b70*/  STL.64 [R1+0xa0], R48 ;  /* 0x0000a03001007387 */ /* 0x0001e80000100a00 */
[----:B------:R1:W-:Y:S04]  /*56b80*/  STL.64 [R1+0xa8], R50 ;  /* 0x0000a83201007387 */ /* 0x0003e80000100a00 */
[----:B0-----:R-:W3:Y:S04]  /*56b90*/  LDL.LU.64 R48, [R1+0x5b0] ;  /* 0x0005b00001307983 */ /* 0x001ee80000300a00 */
[----:B-1----:R-:W3:Y:S04]  /*56ba0*/  LDL.LU.64 R50, [R1+0x5b8] ;  /* 0x0005b80001327983 */ /* 0x002ee80000300a00 */
[----:B------:R-:W3:Y:S04]  /*56bb0*/  LDL.LU.64 R56, [R1+0x5a0] ;  /* 0x0005a00001387983 */ /* 0x000ee80000300a00 */
[----:B------:R-:W3:Y:S01]  /*56bc0*/  LDL.LU.64 R58, [R1+0x5a8] ;  /* 0x0005a800013a7983 */ /* 0x000ee20000300a00 */
[----:B--2---:R-:W-:-:S15]  /*56bd0*/  HMMA.16816.F32.BF16 R52, R40, R20, R52 ;  /* 0x000000142834723c */ /* 0x004fde0000041834 */
[----:B------:R-:W-:-:S04]  /*56be0*/  NOP ;  /* 0x0000000000007918 */ /* 0x000fc80000000000 */
[----:B------:R-:W-:Y:S02]  /*56bf0*/  IMAD.MOV.U32 R31, RZ, RZ, R52 ;  /* 0x000000ffff1f7224 */ /* 0x000fe400078e0034 */
[----:B------:R-:W-:Y:S02]  /*56c00*/  IMAD.MOV.U32 R30, RZ, RZ, R53 ;  /* 0x000000ffff1e7224 */ /* 0x000fe400078e0035 */
[----:B------:R-:W-:Y:S01]  /*56c10*/  IMAD.MOV.U32 R23, RZ, RZ, R54 ;  /* 0x000000ffff177224 */ /* 0x000fe200078e0036 */
[----:B------:R-:W2:Y:S01]  /*56c20*/  LDL.LU.64 R52, [R1+0xc90] ;  /* 0x000c900001347983 */ /* 0x000ea20000300a00 */
[----:B------:R-:W-:-:S03]  /*56c30*/  IMAD.MOV.U32 R22, RZ, RZ, R55 ;  /* 0x000000ffff167224 */ /* 0x000fc600078e0037 */
[----:B------:R-:W2:Y:S04]  /*56c40*/  LDL.LU.64 R54, [R1+0xc98] ;  /* 0x000c980001367983 */ /* 0x000ea80000300a00 */
[----:B------:R-:W-:Y:S01]  /*56c50*/  STL [R1+0x6470], R31 ;  /* 0x0064701f01007387 */ /* 0x000fe20000100800 */
[----:B----4-:R-:W-:-:S15]  /*56c60*/  HMMA.16816.F32.BF16 R16, R40, R24, R16 ;  /* 0x000000182810723c */ /* 0x010fde0000041810 */
[----:B------:R-:W-:-:S04]  /*56c70*/  NOP ;  /* 0x0000000000007918 */ /* 0x000fc80000000000 */
[----:B------:R-:W-:Y:S02]  /*56c80*/  IMAD.MOV.U32 R34, RZ, RZ, R16 ;  /* 0x000000ffff227224 */ /* 0x000fe400078e0010 */
[----:B------:R-:W-:Y:S02]  /*56c90*/  IMAD.MOV.U32 R35, RZ, RZ, R17 ;  /* 0x000000ffff237224 */ /* 0x000fe400078e0011 */
[----:B------:R-:W3:Y:S02]  /*56ca0*/  LDL.LU.64 R16, [R1+0x6598] ;  /* 0x0065980001107983 */ /* 0x000ee40000300a00 */
[----:B---3--:R-:W-:-:S15]  /*56cb0*/  HMMA.16816.F32.BF16 R12, R40, R16, R12 ;  /* 0x00000010280c723c */ /* 0x008fde000004180c */
[----:B------:R-:W-:-:S04]  /*56cc0*/  NOP ;  /* 0x0000000000007918 */ /* 0x000fc80000000000 */
[----:B------:R0:W-:Y:S04]  /*56cd0*/  STL.64 [R1+0x3e0], R12 ;  /* 0x0003e00c01007387 */ /* 0x0001e80000100a00 */
[----:B------:R-:W-:Y:S04]  /*56ce0*/  STL.64 [R1+0x3e8], R14 ;  /* 0x0003e80e01007387 */ /* 0x000fe80000100a00 */
[----:B0-----:R-:W3:Y:S01]  /*56cf0*/  LDL.LU.64 R12, [R1+0x6590] ;  /* 0x00659000010c7983 */ /* 0x001ee20000300a00 */
[----:B------:R-:W-:Y:S01]  /*56d00*/  IMAD.MOV.U32 R39, RZ, RZ, R19 ;  /* 0x000000ffff277224 */ /* 0x000fe200078e0013 */
[----:B---3--:R-:W-:-:S15]  /*56d10*/  HMMA.16816.F32.BF16 R48, R40, R12, R48 ;  /* 0x0000000c2830723c */ /* 0x008fde0000041830 */
[----:B------:R-:W-:-:S04]  /*56d20*/  NOP ;  /* 0x0000000000007918 */ /* 0x000fc80000000000 */
[----:B------:R0:W-:Y:S04]  /*56d30*/  STL.64 [R1+0x5c0], R48 ;  /* 0x0005c03001007387 */ /* 0x0001e80000100a00 */
[----:B------:R1:W-:Y:S04]  /*56d40*/  STL.64 [R1+0x5c8], R50 ;  /* 0x0005c83201007387 */ /* 0x0003e80000100a00 */
[----:B0-----:R-:W3:Y:S04]  /*56d50*/  LDL.LU.64 R48, [R1+0xb90] ;  /* 0x000b900001307983 */ /* 0x001ee80000300a00 */
[----:B-1----:R-:W3:Y:S01]  /*56d60*/  LDL.LU.64 R50, [R1+0xb98] ;  /* 0x000b980001327983 */ /* 0x002ee20000300a00 */
[----:B------:R-:W-:Y:S03]  /*56d70*/  HMMA.16816.F32.BF16 R40, R40, R8, R56 ;  /* 0x000000082828723c */ /* 0x000fe60000041838 */
[----:B------:R-:W4:-:S15]  /*56d80*/  LDL.LU.64 R58, [R1+0x6588] ;  /* 0x00658800013a7983 */ /* 0x000f1e0000300a00 */
[----:B------:R-:W-:Y:S01]  /*56d90*/  NOP ;  /* 0x0000000000007918 */ /* 0x000fe20000000000 */
[----:B------:R-:W-:Y:S02]  /*56da0*/  IMAD.MOV.U32 R19, RZ, RZ, R40 ;  /* 0x000000ffff137224 */ /* 0x000fe400078e0028 */
[----:B------:R-:W-:Y:S02]  /*56db0*/  IMAD.MOV.U32 R11, RZ, RZ, R41 ;  /* 0x000000ffff0b7224 */ /* 0x000fe400078e0029 */
[----:B------:R-:W-:Y:S02]  /*56dc0*/  IMAD.MOV.U32 R14, RZ, RZ, R42 ;  /* 0x000000ffff0e7224 */ /* 0x000fe400078e002a */
[----:B------:R-:W-:Y:S02]  /*56dd0*/  IMAD.MOV.U32 R15, RZ, RZ, R43 ;  /* 0x000000ffff0f7224 */ /* 0x000fe400078e002b */
[----:B--2---:R-:W-:Y:S01]  /*56de0*/  HMMA.16816.F32.BF16 R40, R4, R36, R52 ;  /* 0x000000240428723c */ /* 0x004fe20000041834 */
[----:B------:R-:W-:Y:S04]  /*56df0*/  STL [R1+0x623c], R11 ;  /* 0x00623c0b01007387 */ /* 0x000fe80000100800 */
[----:B------:R-:W-:-:S14]  /*56e00*/  STL [R1+0x6238], R19 ;  /* 0x0062381301007387 */ /* 0x000fdc0000100800 */
[----:B------:R0:W-:Y:S04]  /*56e10*/  STL.64 [R1+0x710], R40 ;  /* 0x0007102801007387 */ /* 0x0001e80000100a00 */
[----:B------:R-:W2:Y:S04]  /*56e20*/  LDL.LU.64 R52, [R1+0xa90] ;  /* 0x000a900001347983 */ /* 0x000ea80000300a00 */
[----:B------:R-:W2:Y:S01]  /*56e30*/  LDL.LU.64 R54, [R1+0xa98] ;  /* 0x000a980001367983 */ /* 0x000ea20000300a00 */
[----:B------:R-:W-:Y:S02]  /*56e40*/  IMAD.MOV.U32 R38, RZ, RZ, R18 ;  /* 0x000000ffff267224 */ /* 0x000fe400078e0012 */
[----:B------:R-:W-:Y:S01]  /*56e50*/  IMAD.MOV.U32 R10, RZ, RZ, R42 ;  /* 0x000000ffff0a7224 */ /* 0x000fe200078e002a */
[----:B0-----:R-:W4:Y:S01]  /*56e60*/  LDL.LU.64 R40, [R1+0x9a0] ;  /* 0x0009a00001287983 */ /* 0x001f220000300a00 */
[----:B------:R-:W-:-:S03]  /*56e70*/  IMAD.MOV.U32 R18, RZ, RZ, R43 ;  /* 0x000000ffff127224 */ /* 0x000fc600078e002b */
[----:B------:R-:W4:Y:S04]  /*56e80*/  LDL.LU.64 R42, [R1+0x9a8] ;  /* 0x0009a800012a7983 */ /* 0x000f280000300a00 */
[----:B------:R-:W-:Y:S04]  /*56e90*/  STL.64 [R1+0x6580], R38 ;  /* 0x0065802601007387 */ /* 0x000fe80000100a00 */
[----:B------:R0:W-:Y:S01]  /*56ea0*/  STL.64 [R1+0x6578], R36 ;  /* 0x0065782401007387 */ /* 0x0001e20000100a00 */
[----:B---3--:R-:W-:-:S15]  /*56eb0*/  HMMA.16816.F32.BF16 R48, R4, R32, R48 ;  /* 0x000000200430723c */ /* 0x008fde0000041830 */
[----:B------:R-:W-:-:S04]  /*56ec0*/  NOP ;  /* 0x0000000000007918 */ /* 0x000fc80000000000 */
[----:B------:R-:W-:Y:S02]  /*56ed0*/  IMAD.MOV.U32 R11, RZ, RZ, R48 ;  /* 0x000000ffff0b7224 */ /* 0x000fe400078e0030 */
[----:B------:R-:W-:Y:S02]  /*56ee0*/  IMAD.MOV.U32 R19, RZ, RZ, R49 ;  /* 0x000000ffff137224 */ /* 0x000fe400078e0031 */
[----:B------:R-:W-:Y:S01]  /*56ef0*/  IMAD.MOV.U32 R26, RZ, RZ, R50 ;  /* 0x000000ffff1a7224 */ /* 0x000fe200078e0032 */
[----:B------:R-:W3:Y:S01]  /*56f00*/  LDL.LU.64 R48, [R1+0x6c0] ;  /* 0x0006c00001307983 */ /* 0x000ee20000300a00 */
[----:B------:R-:W-:-:S03]  /*56f10*/  IMAD.MOV.U32 R27, RZ, RZ, R51 ;  /* 0x000000ffff1b7224 */ /* 0x000fc600078e0033 */
[----:B------:R-:W3:Y:S04]  /*56f20*/  LDL.LU.64 R50, [R1+0x6c8] ;  /* 0x0006c80001327983 */ /* 0x000ee80000300a00 */
[----:B0-----:R-:W3:Y:S04]  /*56f30*/  LDL.LU.64 R36, [R1+0x6b0] ;  /* 0x0006b00001247983 */ /* 0x001ee80000300a00 */
[----:B------:R-:W3:Y:S01]  /*56f40*/  LDL.LU.64 R38, [R1+0x6b8] ;  /* 0x0006b80001267983 */ /* 0x000ee20000300a00 */
[C---:B--2---:R-:W-:Y:S03]  /*56f50*/  HMMA.16816.F32.BF16 R52, R4.reuse, R28, R52 ;  /* 0x0000001c0434723c */ /* 0x044fe60000041834 */
[----:B------:R-:W-:Y:S04]  /*56f60*/  STL.64 [R1+0x6570], R34 ;  /* 0x0065702201007387 */ /* 0x000fe80000100a00 */
[----:B------:R4:W-:Y:S04]  /*56f70*/  STL.64 [R1+0x6568], R32 ;  /* 0x0065682001007387 */ /* 0x0009e80000100a00 */
[----:B------:R-:W-:Y:S01]  /*56f80*/  STL.64 [R1+0x6560], R22 ;  /* 0x0065601601007387 */ /* 0x000fe20000100a00 */
[----:B----4-:R-:W-:Y:S01]  /*56f90*/  HMMA.16816.F32.BF16 R32, R4, R20, R40 ;  /* 0x000000140420723c */ /* 0x010fe20000041828 */
[----:B------:R-:W-:-:S06]  /*56fa0*/  LOP3.LUT R31, R59, 0x10, R58, 0x78, !PT ;  /* 0x000000103b1f7812 */ /* 0x000fcc00078e783a */
[----:B------:R-:W-:Y:S04]  /*56fb0*/  STL.64 [R1+0x6f0], R52 ;  /* 0x0006f03401007387 */ /* 0x000fe80000100a00 */
[----:B------:R-:W-:Y:S04]  /*56fc0*/  STL.64 [R1+0x6f8], R54 ;  /* 0x0006f83601007387 */ /* 0x000fe80000100a00 */
[----:B------:R3:W-:Y:S04]  /*56fd0*/  STL.64 [R1+0x6558], R20 ;  /* 0x0065581401007387 */ /* 0x0007e80000100a00 */
[----:B------:R-:W-:Y:S01]  /*56fe0*/  LDSM.16.MT88.4 R40, [R44+UR5+0x100] ;  /* 0x000100052c28783b */ /* 0x000fe20008004200 */
[----:B------:R-:W-:-:S03]  /*56ff0*/  LOP3.LUT R31, R31, 0x1000, R61, 0xf8, !PT ;  /* 0x000010001f1f7812 */ /* 0x000fc600078ef83d */
[----:B------:R-:W-:Y:S04]  /*57000*/  LDSM.16.MT88.4 R44, [R44+UR5+0x180] ;  /* 0x000180052c2c783b */ /* 0x000fe80008004200 */
[----:B------:R-:W-:Y:S04]  /*57010*/  STL.64 [R1+0x6e0], R32 ;  /* 0x0006e02001007387 */ /* 0x000fe80000100a00 */
[----:B------:R-:W-:Y:S04]  /*57020*/  STL.64 [R1+0x6e8], R34 ;  /* 0x0006e82201007387 */ /* 0x000fe80000100a00 */
[----:B------:R-:W-:Y:S04]  /*57030*/  STL.64 [R1+0x6550], R26 ;  /* 0x0065501a01007387 */ /* 0x000fe80000100a00 */
[----:B------:R-:W-:Y:S01]  /*57040*/  STL.64 [R1+0x6548], R24 ;  /* 0x0065481801007387 */ /* 0x000fe20000100a00 */
[----:B---3--:R-:W-:-:S15]  /*57050*/  HMMA.16816.F32.BF16 R20, R4, R24, R48 ;  /* 0x000000180414723c */ /* 0x008fde0000041830 */
[----:B------:R-:W-:-:S04]  /*57060*/  NOP ;  /* 0x0000000000007918 */ /* 0x000fc80000000000 */
[----:B------:R-:W-:Y:S04]  /*57070*/  STL.64 [R1+0x6d0], R20 ;  /* 0x0006d01401007387 */ /* 0x000fe80000100a00 */
[----:B------:R0:W-:Y:S04]  /*57080*/  STL.64 [R1+0x6d8], R22 ;  /* 0x0006d81601007387 */ /* 0x0001e80000100a00 */
[----:B------:R-:W2:Y:S04]  /*57090*/  LDL.LU.64 R52, [R1+0x680] ;  /* 0x0006800001347983 */ /* 0x000ea80000300a00 */
[----:B------:R-:W2:Y:S01]  /*570a0*/  LDL.LU.64 R54, [R1+0x688] ;  /* 0x0006880001367983 */ /* 0x000ea20000300a00 */
[----:B0-----:R-:W-:Y:S03]  /*570b0*/  HMMA.16816.F32.BF16 R20, R4, R16, R36 ;  /* 0x000000100414723c */ /* 0x001fe60000041824 */
[----:B------:R-:W3:Y:S04]  /*570c0*/  LDL.LU.64 R36, [R1+0x610] ;  /* 0x0006100001247983 */ /* 0x000ee80000300a00 */
[----:B------:R-:W3:Y:S01]  /*570d0*/  LDL.LU.64 R38, [R1+0x618] ;  /* 0x0006180001267983 */ /* 0x000ee20000300a00 */
[----:B------:R-:W-:-:S05]  /*570e0*/  LOP3.LUT R31, R31, 0x20, RZ, 0x3c, !PT ;  /* 0x000000201f1f7812 */ /* 0x000fca00078e3cff */
[----:B------:R-:W0:Y:S06]  /*570f0*/  LDSM.16.MT88.4 R48, [R31+UR5] ;  /* 0x000000051f30783b */ /* 0x000e2c0008004200 */
[----:B------:R1:W-:Y:S04]  /*57100*/  STL.64 [R1+0x6c0], R20 ;  /* 0x0006c01401007387 */ /* 0x0003e80000100a00 */
[----:B------:R4:W-:Y:S04]  /*57110*/  STL.64 [R1+0x6c8], R22 ;  /* 0x0006c81601007387 */ /* 0x0009e80000100a00 */
[----:B------:R-:W3:Y:S04]  /*57120*/  LDL.LU.64 R32, [R1+0xd00] ;  /* 0x000d000001207983 */ /* 0x000ee80000300a00 */
[----:B------:R-:W3:Y:S04]  /*57130*/  LDL.LU.64 R34, [R1+0xd08] ;  /* 0x000d080001227983 */ /* 0x000ee80000300a00 */
[----:B-1----:R-:W3:Y:S04]  /*57140*/  LDL.LU.64 R20, [R1+0xb00] ;  /* 0x000b000001147983 */ /* 0x002ee80000300a00 */
[----:B----4-:R-:W4:Y:S04]  /*57150*/  LDL.LU.64 R22, [R1+0xb08] ;  /* 0x000b080001167983 */ /* 0x010f280000300a00 */
[----:B------:R-:W4:Y:S04]  /*57160*/  LDL.LU.64 R24, [R1+0xa10] ;  /* 0x000a100001187983 */ /* 0x000f280000300a00 */
[----:B------:R-:W4:Y:S04]  /*57170*/  LDL.LU.64 R26, [R1+0xa18] ;  /* 0x000a1800011a7983 */ /* 0x000f280000300a00 */
[----:B------:R-:W4:Y:S04]  /*57180*/  LDL.LU.64 R56, [R1+0x650] ;  /* 0x0006500001387983 */ /* 0x000f280000300a00 */
[----:B------:R-:W4:Y:S04]  /*57190*/  LDL.LU.64 R58, [R1+0x658] ;  /* 0x00065800013a7983 */ /* 0x000f280000300a00 */
[----:B0-----:R-:W-:Y:S04]  /*571a0*/  STL.64 [R1+0x6520], R50 ;  /* 0x0065203201007387 */ /* 0x001fe80000100a00 */
[----:B------:R0:W-:Y:S04]  /*571b0*/  STL.64 [R1+0x6518], R48 ;  /* 0x0065183001007387 */ /* 0x0001e80000100a00 */
[----:B0-----:R-:W4:Y:S04]  /*571c0*/  LDL.LU.64 R48, [R1+0x860] ;  /* 0x0008600001307983 */ /* 0x001f280000300a00 */
[----:B------:R-:W4:Y:S01]  /*571d0*/  LDL.LU.64 R50, [R1+0x868] ;  /* 0x0008680001327983 */ /* 0x000f220000300a00 */
[----:B--2---:R-:W-:-:S15]  /*571e0*/  HMMA.16816.F32.BF16 R52, R4, R12, R52 ;  /* 0x0000000c0434723c */ /* 0x004fde0000041834 */
[----:B------:R-:W-:-:S04]  /*571f0*/  NOP ;  /* 0x0000000000007918 */ /* 0x000fc80000000000 */
[----:B------:R-:W-:Y:S04]  /*57200*/  STL.64 [R1+0x6b0], R52 ;  /* 0x0006b03401007387 */ /* 0x000fe80000100a00 */
[----:B------:R-:W-:Y:S04]  /*57210*/  STL.64 [R1+0x6b8], R54 ;  /* 0x0006b83601007387 */ /* 0x000fe80000100a00 */
[----:B------:R-:W0:Y:S01]  /*57220*/  LDSM.16.MT88.4 R52, [R31+UR5+0x80] ;  /* 0x000080051f34783b */ /* 0x000e220008004200 */
[----:B---3--:R-:W-:Y:S03]  /*57230*/  HMMA.16816.F32.BF16 R4, R4, R8, R36 ;  /* 0x000000080404723c */ /* 0x008fe60000041824 */
[----:B0-----:R-:W-:Y:S04]  /*57240*/  STL.64 [R1+0x64f0], R54 ;  /* 0x0064f03601007387 */ /* 0x001fe80000100a00 */
[----:B------:R0:W-:Y:S04]  /*57250*/  STL.64 [R1+0x64e8], R52 ;  /* 0x0064e83401007387 */ /* 0x0001e80000100a00 */
[----:B0-----:R-:W2:Y:S04]  /*57260*/  LDL.LU.64 R52, [R1+0x920] ;  /* 0x0009200001347983 */ /* 0x001ea80000300a00 */
[----:B------:R-:W2:Y:S04]  /*57270*/  LDL.LU.64 R54, [R1+0x928] ;  /* 0x0009280001367983 */ /* 0x000ea80000300a00 */
[----:B------:R-:W3:Y:S04]  /*57280*/  LDL.LU.64 R38, [R1+0x6580] ;  /* 0x0065800001267983 */ /* 0x000ee80000300a00 */
[----:B------:R-:W2:Y:S04]  /*57290*/  LDL.LU.64 R36, [R1+0x6578] ;  /* 0x0065780001247983 */ /* 0x000ea80000300a00 */
[----:B------:R-:W-:Y:S04]  /*572a0*/  STL.64 [R1+0x530], R4 ;  /* 0x0005300401007387 */ /* 0x000fe80000100a00 */
[----:B------:R-:W-:Y:S04]  /*572b0*/  STL.64 [R1+0x538], R6 ;  /* 0x0005380601007387 */ /* 0x000fe80000100a00 */
[----:B------:R-:W0:Y:S04]  /*572c0*/  LDSM.16.MT88.4 R4, [R31+UR5+0x100] ;  /* 0x000100051f04783b */ /* 0x000e280008004200 */
[----:B0-----:R-:W-:Y:S04]  /*572d0*/  STL.64 [R1+0x6480], R6 ;  /* 0x0064800601007387 */ /* 0x001fe80000100a00 */
[----:B------:R0:W-:Y:S04]  /*572e0*/  STL.64 [R1+0x6478], R4 ;  /* 0x0064780401007387 */ /* 0x0001e80000100a00 */
[----:B0-----:R-:W3:Y:S04]  /*572f0*/  LDL.LU.64 R4, [R1+0xc00] ;  /* 0x000c000001047983 */ /* 0x001ee80000300a00 */
[----:B------:R-:W3:Y:S01]  /*57300*/  LDL.LU.64 R6, [R1+0xc08] ;  /* 0x000c080001067983 */ /* 0x000ee20000300a00 */
[----:B--2---:R-:W-:-:S15]  /*57310*/  HMMA.16816.F32.BF16 R32, R40, R36, R32 ;  /* 0x000000242820723c */ /* 0x004fde0000041820 */
[----:B------:R-:W-:-:S04]  /*57320*/  NOP ;  /* 0x0000000000007918 */ /* 0x000fc80000000000 */
[----:B------:R-:W-:Y:S04]  /*57330*/  STL.64 [R1+0x500], R32 ;  /* 0x0005002001007387 */ /* 0x000fe80000100a00 */
[----:B------:R0:W-:Y:S04]  /*57340*/  STL.64 [R1+0x508], R34 ;  /* 0x0005082201007387 */ /* 0x0001e80000100a00 */
[----:B0-----:R-:W2:Y:S04]  /*57350*/  LDL.LU.64 R34, [R1+0x6570] ;  /* 0x0065700001227983 */ /* 0x001ea80000300a00 */
[----:B------:R-:W3:Y:S01]  /*57360*/  LDL.LU.64 R32, [R1+0x6568] ;  /* 0x0065680001207983 */ /* 0x000ee20000300a00 */
[C---:B----4-:R-:W-:Y:S08]  /*57370*/  HMMA.16816.F32.BF16 R20, R40.reuse, R28, R20 ;  /* 0x0000001c2814723c */ /* 0x050ff00000041814 */
[----:B---3--:R-:W-:-:S15]  /*57380*/  HMMA.16816.F32.BF16 R4, R40, R32, R4 ;  /* 0x000000202804723c */ /* 0x008fde0000041804 */
[----:B------:R-:W-:-:S04]  /*57390*/  NOP ;  /* 0x0000000000007918 */ /* 0x000fc80000000000 */
[----:B------:R0:W-:Y:S04]  /*573a0*/  STL.64 [R1+0x4f0], R4 ;  /* 0x0004f00401007387 */ /* 0x0001e80000100a00 */
[----:B------:R1:W-:Y:S04]  /*573b0*/  STL.64 [R1+0x4f8], R6 ;  /* 0x0004f80601007387 */ /* 0x0003e80000100a00 */
[----:B0-----:R-:W3:Y:S04]  /*573c0*/  LDL.LU.64 R4, [R1+0xcb0] ;  /* 0x000cb00001047983 */ /* 0x001ee80000300a00 */
[----:B-1----:R-:W3:Y:S04]  /*573d0*/  LDL.LU.64 R6, [R1+0xcb8] ;  /* 0x000cb80001067983 */ /* 0x002ee80000300a00 */
[----:B------:R-:W-:Y:S04]  /*573e0*/  STL.64 [R1+0x4e0], R20 ;  /* 0x0004e01401007387 */ /* 0x000fe80000100a00 */
[----:B------:R0:W-:Y:S04]  /*573f0*/  STL.64 [R1+0x4e8], R22 ;  /* 0x0004e81601007387 */ /* 0x0001e80000100a00 */
[----:B0-----:R-:W4:Y:S04]  /*57400*/  LDL.LU.64 R22, [R1+0x6560] ;  /* 0x0065600001167983 */ /* 0x001f280000300a00 */
[----:B------:R-:W2:Y:S02]  /*57410*/  LDL.LU.64 R20, [R1+0x6558] ;  /* 0x0065580001147983 */ /* 0x000ea40000300a00 */
[----:B--2---:R-:W-:-:S15]  /*57420*/  HMMA.16816.F32.BF16 R24, R40, R20, R24 ;  /* 0x000000142818723c */ /* 0x004fde0000041818 */
[----:B------:R-:W-:-:S04]  /*57430*/  NOP ;  /* 0x0000000000007918 */ /* 0x000fc80000000000 */
[----:B------:R-:W-:Y:S04]  /*57440*/  STL.64 [R1+0x4d0], R24 ;  /* 0x0004d01801007387 */ /* 0x000fe80000100a00 */
[----:B------:R0:W-:Y:S04]  /*57450*/  STL.64 [R1+0x4d8], R26 ;  /* 0x0004d81a01007387 */ /* 0x0001e80000100a00 */
[----:B0-----:R-:W2:Y:S04]  /*57460*/  LDL.LU.64 R26, [R1+0x6550] ;  /* 0x00655000011a7983 */ /* 0x001ea80000300a00 */
[----:B------:R-:W2:Y:S02]  /*57470*/  LDL.LU.64 R24, [R1+0x6548] ;  /* 0x0065480001187983 */ /* 0x000ea40000300a00 */
[----:B--2---:R-:W-:-:S15]  /*57480*/  HMMA.16816.F32.BF16 R52, R40, R24, R52 ;  /* 0x000000182834723c */ /* 0x004fde0000041834 */
[----:B------:R-:W-:-:S04]  /*57490*/  NOP ;  /* 0x0000000000007918 */ /* 0x000fc80000000000 */
[----:B------:R-:W-:Y:S04]  /*574a0*/  STL.64 [R1+0x4c0], R52 ;  /* 0x0004c03401007387 */ /* 0x000fe80000100a00 */
[----:B------:R0:W-:Y:S02]  /*574b0*/  STL.64 [R1+0x4c8], R54 ;  /* 0x0004c83601007387 */ /* 0x0001e40000100a00 */
[C---:B0-----:R-:W-:Y:S08]  /*574c0*/  HMMA.16816.F32.BF16 R52, R40.reuse, R16, R48 ;  /* 0x000000102834723c */ /* 0x041ff00000041830 */
[----:B------:R-:W-:Y:S01]  /*574d0*/  HMMA.16816.F32.BF16 R48, R40, R12, R56 ;  /* 0x0000000c2830723c */ /* 0x000fe20000041838 */
[----:B------:R-:W2:Y:S10]  /*574e0*/  LDL.LU.64 R56, [R1+0xbb0] ;  /* 0x000bb00001387983 */ /* 0x000eb40000300a00 */
[----:B------:R0:W-:Y:S04]  /*574f0*/  STL.64 [R1+0x4b0], R52 ;  /* 0x0004b03401007387 */ /* 0x0001e80000100a00 */
[----:B------:R1:W-:Y:S04]  /*57500*/  STL.64 [R1+0x4b8], R54 ;  /* 0x0004b83601007387 */ /* 0x0003e80000100a00 */
[----:B------:R-:W2:Y:S04]  /*57510*/  LDL.LU.64 R58, [R1+0xbb8] ;  /* 0x000bb800013a7983 */ /* 0x000ea80000300a00 */
[----:B------:R1:W-:Y:S04]  /*57520*/  STL.64 [R1+0x4a0], R48 ;  /* 0x0004a03001007387 */ /* 0x0003e80000100a00 */
[----:B------:R3:W-:Y:S04]  /*57530*/  STL.64 [R1+0x4a8], R50 ;  /* 0x0004a83201007387 */ /* 0x0007e80000100a00 */
[----:B0-----:R-:W2:Y:S04]  /*57540*/  LDL.LU.64 R52, [R1+0xab0] ;  /* 0x000ab00001347983 */ /* 0x001ea80000300a00 */
[----:B-1----:R-:W2:Y:S04]  /*57550*/  LDL.LU.64 R54, [R1+0xab8] ;  /* 0x000ab80001367983 */ /* 0x002ea80000300a00 */
[----:B------:R-:W2:Y:S04]  /*57560*/  LDL.LU.64 R48, [R1+0x9c0] ;  /* 0x0009c00001307983 */ /* 0x000ea80000300a00 */
[----:B---3--:R-:W3:Y:S04]  /*57570*/  LDL.LU.64 R50, [R1+0x9c8] ;  /* 0x0009c80001327983 */ /* 0x008ee80000300a00 */
[----:B------:R-:W-:Y:S04]  /*57580*/  STL.64 [R1+0x6540], R14 ;  /* 0x0065400e01007387 */ /* 0x000fe80000100a00 */
[----:B------:R0:W-:Y:S04]  /*57590*/  STL.64 [R1+0x6538], R12 ;  /* 0x0065380c01007387 */ /* 0x0001e80000100a00 */
[----:B0-----:R-:W2:Y:S04]  /*575a0*/  LDL.LU.64 R12, [R1+0x5e0] ;  /* 0x0005e000010c7983 */ /* 0x001ea80000300a00 */
[----:B------:R-:W2:Y:S01]  /*575b0*/  LDL.LU.64 R14, [R1+0x5e8] ;  /* 0x0005e800010e7983 */ /* 0x000ea20000300a00 */
[----:B------:R-:W-:Y:S03]  /*575c0*/  HMMA.16816.F32.BF16 R4, R44, R36, R4 ;  /* 0x000000242c04723c */ /* 0x000fe60000041804 */
[----:B------:R-:W-:Y:S04]  /*575d0*/  STL.64 [R1+0x6530], R10 ;  /* 0x0065300a01007387 */ /* 0x000fe80000100a00 */
[----:B------:R3:W-:-:S12]  /*575e0*/  STL.64 [R1+0x6528], R8 ;  /* 0x0065280801007387 */ /* 0x0007d80000100a00 */
[----:B------:R-:W-:Y:S02]  /*575f0*/  IMAD.MOV.U32 R2, RZ, RZ, R6 ;  /* 0x000000ffff027224 */ /* 0x000fe400078e0006 */
[----:B------:R-:W-:Y:S02]  /*57600*/  IMAD.MOV.U32 R60, RZ, RZ, R4 ;  /* 0x000000ffff3c7224 */ /* 0x000fe400078e0004 */
[----:B------:R-:W-:Y:S02]  /*57610*/  IMAD.MOV.U32 R3, RZ, RZ, R5 ;  /* 0x000000ffff037224 */ /* 0x000fe400078e0005 */
[----:B------:R-:W-:Y:S01]  /*57620*/  IMAD.MOV.U32 R0, RZ, RZ, R7 ;  /* 0x000000ffff007224 */ /* 0x000fe200078e0007 */
[----:B--2---:R-:W-:Y:S08]  /*57630*/  HMMA.16816.F32.BF16 R12, R40, R8, R12 ;  /* 0x00000008280c723c */ /* 0x004ff0000004180c */
[C---:B------:R-:W-:Y:S11]  /*57640*/  HMMA.16816.F32.BF16 R40, R44.reuse, R32, R56 ;  /* 0x000000202c28723c */ /* 0x040ff60000041838 */
[----:B------:R-:W-:Y:S01]  /*57650*/  STL.64 [R1+0x2d0], R12 ;  /* 0x0002d00c01007387 */ /* 0x000fe20000100a00 */
[C---:B---3--:R-:W-:Y:S03]  /*57660*/  HMMA.16816.F32.BF16 R8, R44.reuse, R20, R48 ;  /* 0x000000142c08723c */ /* 0x048fe60000041830 */
[----:B------:R0:W-:Y:S04]  /*57670*/  STL.64 [R1+0x2d8], R14 ;  /* 0x0002d80e01007387 */ /* 0x0001e80000100a00 */
[----:B------:R-:W2:Y:S04]  /*57680*/  LDL.LU.64 R4, [R1+0x8e0] ;  /* 0x0008e00001047983 */ /* 0x000ea80000300a00 */
[----:B------:R-:W2:Y:S01]  /*57690*/  LDL.LU.64 R6, [R1+0x8e8] ;  /* 0x0008e80001067983 */ /* 0x000ea20000300a00 */
[----:B0-----:R-:W-:Y:S03]  /*576a0*/  HMMA.16816.F32.BF16 R12, R44, R28, R52 ;  /* 0x0000001c2c0c723c */ /* 0x001fe60000041834 */
[----:B------:R-:W-:Y:S04]  /*576b0*/  STL [R1+0x61b0], R2 ;  /* 0x0061b00201007387 */ /* 0x000fe80000100800 */
[----:B------:R-:W-:Y:S04]  /*576c0*/  STL [R1+0x61ac], R3 ;  /* 0x0061ac0301007387 */ /* 0x000fe80000100800 */
[----:B------:R-:W-:Y:S04]  /*576d0*/  STL [R1+0x61a8], R60 ;  /* 0x0061a83c01007387 */ /* 0x000fe80000100800 */
[----:B------:R-:W-:Y:S04]  /*576e0*/  STL [R1+0x6170], R0 ;  /* 0x0061700001007387 */ /* 0x000fe80000100800 */
[----:B------:R-:W-:Y:S04]  /*576f0*/  STL.64 [R1+0x2a0], R40 ;  /* 0x0002a02801007387 */ /* 0x000fe80000100a00 */
[----:B------:R-:W-:Y:S04]  /*57700*/  STL.64 [R1+0x2a8], R42 ;  /* 0x0002a82a01007387 */ /* 0x000fe80000100a00 */
[----:B------:R0:W-:Y:S04]  /*57710*/  STL.64 [R1+0x290], R12 ;  /* 0x0002900c01007387 */ /* 0x0001e80000100a00 */
[----:B------:R1:W-:Y:S04]  /*57720*/  STL.64 [R1+0x298], R14 ;  /* 0x0002980e01007387 */ /* 0x0003e80000100a00 */
[----:B------:R3:W-:Y:S04]  /*57730*/  STL [R1+0x280], R8 ;  /* 0x0002800801007387 */ /* 0x0007e80000100800 */
[----:B0-----:R-:W4:Y:S04]  /*57740*/  LDL.LU.64 R12, [R1+0x6a0] ;  /* 0x0006a000010c7983 */ /* 0x001f280000300a00 */
[----:B-1----:R-:W4:Y:S01]  /*57750*/  LDL.LU.64 R14, [R1+0x6a8] ;  /* 0x0006a800010e7983 */ /* 0x002f220000300a00 */
[----:B------:R-:W-:-:S02]  /*57760*/  IMAD.MOV.U32 R2, RZ, RZ, R9 ;  /* 0x000000ffff027224 */ /* 0x000fc400078e0009 */
[----:B------:R-:W-:Y:S01]  /*57770*/  IMAD.MOV.U32 R3, RZ, RZ, R10 ;  /* 0x000000ffff037224 */ /* 0x000fe200078e000a */
[----:B---3--:R-:W3:Y:S01]  /*57780*/  LDL.LU.64 R8, [R1+0x630] ;  /* 0x0006300001087983 */ /* 0x008ee20000300a00 */
[----:B------:R-:W-:-:S03]  /*57790*/  IMAD.MOV.U32 R60, RZ, RZ, R11 ;  /* 0x000000ffff3c7224 */ /* 0x000fc600078e000b */
[----:B------:R-:W3:Y:S01]  /*577a0*/  LDL.LU.64 R10, [R1+0x638] ;  /* 0x00063800010a7983 */ /* 0x000ee20000300a00 */
[----:B--2---:R-:W-:-:S15]  /*577b0*/  HMMA.16816.F32.BF16 R4, R44, R24, R4 ;  /* 0x000000182c04723c */ /* 0x004fde0000041804 */
[----:B------:R-:W-:-:S04]  /*577c0*/  NOP ;  /* 0x0000000000007918 */ /* 0x000fc80000000000 */
[----:B------:R0:W-:Y:S04]  /*577d0*/  STL [R1+0x274], R5 ;  /* 0x0002740501007387 */ /* 0x0001e80000100800 */
[----:B------:R1:W-:Y:S04]  /*577e0*/  STL [R1+0x278], R6 ;  /* 0x0002780601007387 */ /* 0x0003e80000100800 */
[----:B------:R-:W2:Y:S04]  /*577f0*/  LDL.LU.64 R48, [R1+0x560] ;  /* 0x0005600001307983 */ /* 0x000ea80000300a00 */
[----:B------:R-:W2:Y:S04]  /*57800*/  LDL.LU.64 R50, [R1+0x568] ;  /* 0x0005680001327983 */ /* 0x000ea80000300a00 */
[----:B------:R-:W2:Y:S04]  /*57810*/  LDL.LU.64 R56, [R1+0xbe0] ;  /* 0x000be00001387983 */ /* 0x000ea80000300a00 */
[----:B------:R-:W2:Y:S01]  /*57820*/  LDL.LU.64 R58, [R1+0xbe8] ;  /* 0x000be800013a7983 */ /* 0x000ea20000300a00 */
[----:B----4-:R-:W-:Y:S03]  /*57830*/  HMMA.16816.F32.BF16 R12, R44, R16, R12 ;  /* 0x000000102c0c723c */ /* 0x010fe6000004180c */
[----:B------:R-:W4:Y:S01]  /*57840*/  LDL.LU.64 R52, [R1+0xae0] ;  /* 0x000ae00001347983 */ /* 0x000f220000300a00 */
[----:B------:R-:W-:-:S03]  /*57850*/  IMAD.MOV.U32 R0, RZ, RZ, R4 ;  /* 0x000000ffff007224 */ /* 0x000fc600078e0004 */
[----:B------:R-:W4:Y:S01]  /*57860*/  LDL.LU.64 R54, [R1+0xae8] ;  /* 0x000ae80001367983 */ /* 0x000f220000300a00 */
[----:B------:R-:W-:-:S03]  /*57870*/  IMAD.MOV.U32 R61, RZ, RZ, R7 ;  /* 0x000000ffff3d7224 */ /* 0x000fc600078e0007 */
[----:B------:R-:W2:Y:S04]  /*57880*/  LDL.LU.64 R40, [R1+0x9f0] ;  /* 0x0009f00001287983 */ /* 0x000ea80000300a00 */
[----:B------:R-:W2:Y:S04]  /*57890*/  LDL.LU.64 R42, [R1+0x9f8] ;  /* 0x0009f800012a7983 */ /* 0x000ea80000300a00 */
[----:B0-----:R-:W2:Y:S04]  /*578a0*/  LDL.LU.64 R4, [R1+0x690] ;  /* 0x0006900001047983 */ /* 0x001ea80000300a00 */
[----:B-1----:R-:W2:Y:S04]  /*578b0*/  LDL.LU.64 R6, [R1+0x698] ;  /* 0x0006980001067983 */ /* 0x002ea80000300a00 */
[----:B------:R-:W-:Y:S04]  /*578c0*/  STL.64 [R1+0x260], R12 ;  /* 0x0002600c01007387 */ /* 0x000fe80000100a00 */
[----:B------:R0:W-:Y:S04]  /*578d0*/  STL.64 [R1+0x268], R14 ;  /* 0x0002680e01007387 */ /* 0x0001e80000100a00 */
[----:B0-----:R-:W2:Y:S04]  /*578e0*/  LDL.LU.64 R14, [R1+0x6540] ;  /* 0x00654000010e7983 */ /* 0x001ea80000300a00 */
[----:B------:R-:W3:Y:S02]  /*578f0*/  LDL.LU.64 R12, [R1+0x6538] ;  /* 0x00653800010c7983 */ /* 0x000ee40000300a00 */
[----:B---3--:R-:W-:-:S15]  /*57900*/  HMMA.16816.F32.BF16 R8, R44, R12, R8 ;  /* 0x0000000c2c08723c */ /* 0x008fde0000041808 */
[----:B------:R-:W-:-:S04]  /*57910*/  NOP ;  /* 0x0000000000007918 */ /* 0x000fc80000000000 */
[----:B------:R-:W-:Y:S04]  /*57920*/  STL.64 [R1+0x250], R8 ;  /* 0x0002500801007387 */ /* 0x000fe80000100a00 */
[----:B------:R0:W-:Y:S04]  /*57930*/  STL.64 [R1+0x258], R10 ;  /* 0x0002580a01007387 */ /* 0x0001e80000100a00 */
[----:B0-----:R-:W3:Y:S04]  /*57940*/  LDL.LU.64 R10, [R1+0x6530] ;  /* 0x00653000010a7983 */ /* 0x001ee80000300a00 */
[----:B------:R-:W3:Y:S04]  /*57950*/  LDL.LU.64 R8, [R1+0x6528] ;  /* 0x0065280001087983 */ /* 0x000ee80000300a00 */
[----:B--2---:R-:W-:Y:S04]  /*57960*/  STL.64 [R1+0x6510], R14 ;  /* 0x0065100e01007387 */ /* 0x004fe80000100a00 */
[----:B------:R0:W-:Y:S04]  /*57970*/  STL.64 [R1+0x6508], R12 ;  /* 0x0065080c01007387 */ /* 0x0001e80000100a00 */
[----:B0-----:R-:W2:Y:S04]  /*57980*/  LDL.LU.64 R12, [R1+0xce0] ;  /* 0x000ce000010c7983 */ /* 0x001ea80000300a00 */
[----:B------:R-:W2:Y:S01]  /*57990*/  LDL.LU.64 R14, [R1+0xce8] ;  /* 0x000ce800010e7983 */ /* 0x000ea20000300a00 */
[----:B---3--:R-:W-:Y:S03]  /*579a0*/  HMMA.16816.F32.BF16 R44, R44, R8, R48 ;  /* 0x000000082c2c723c */ /* 0x008fe60000041830 */
[----:B------:R-:W2:Y:S04]  /*579b0*/  LDL.LU.64 R50, [R1+0x6520] ;  /* 0x0065200001327983 */ /* 0x000ea80000300a00 */
[----:B------:R-:W2:Y:S04]  /*579c0*/  LDL.LU.64 R48, [R1+0x6518] ;  /* 0x0065180001307983 */ /* 0x000ea80000300a00 */
[----:B------:R-:W-:Y:S04]  /*579d0*/  STL.64 [R1+0x6500], R10 ;  /* 0x0065000a01007387 */ /* 0x000fe80000100a00 */
[----:B------:R0:W-:Y:S04]  /*579e0*/  STL.64 [R1+0x64f8], R8 ;  /* 0x0064f80801007387 */ /* 0x0001e80000100a00 */
[----:B------:R-:W-:Y:S04]  /*579f0*/  STL.64 [R1+0xd0], R44 ;  /* 0x0000d02c01007387 */ /* 0x000fe80000100a00 */
[----:B------:R-:W-:Y:S04]  /*57a00*/  STL.64 [R1+0xd8], R46 ;  /* 0x0000d82e01007387 */ /* 0x000fe80000100a00 */
[----:B------:R-:W-:Y:S01]  /*57a10*/  STL.64 [R1+0x64e0], R34 ;  /* 0x0064e02201007387 */ /* 0x000fe20000100a00 */
[C---:B--2---:R-:W-:Y:S08]  /*57a20*/  HMMA.16816.F32.BF16 R12, R48.reuse, R36, R12 ;  /* 0x00000024300c723c */ /* 0x044ff0000004180c */
[C---:B0-----:R-:W-:Y:S11]  /*57a30*/  HMMA.16816.F32.BF16 R8, R48.reuse, R32, R56 ;  /* 0x000000203008723c */ /* 0x041ff60000041838 */
[----:B------:R-:W-:Y:S04]  /*57a40*/  STL.64 [R1+0x220], R12 ;  /* 0x0002200c01007387 */ /* 0x000fe80000100a00 */
[----:B------:R4:W-:Y:S04]  /*57a50*/  STL.64 [R1+0x228], R14 ;  /* 0x0002280e01007387 */ /* 0x0009e80000100a00 */
[----:B------:R-:W-:Y:S04]  /*57a60*/  STL.64 [R1+0x64d8], R32 ;  /* 0x0064d82001007387 */ /* 0x000fe80000100a00 */
[----:B------:R-:W-:Y:S01]  /*57a70*/  STL.64 [R1+0x210], R8 ;  /* 0x0002100801007387 */ /* 0x000fe20000100a00 */
[C---:B----4-:R-:W-:Y:S03]  /*57a80*/  HMMA.16816.F32.BF16 R12, R48.reuse, R28, R52 ;  /* 0x0000001c300c723c */ /* 0x050fe60000041834 */
[----:B------:R0:W-:Y:S05]  /*57a90*/  STL.64 [R1+0x218], R10 ;  /* 0x0002180a01007387 */ /* 0x0001ea0000100a00 */
[C---:B------:R-:W-:Y:S08]  /*57aa0*/  HMMA.16816.F32.BF16 R4, R48.reuse, R24, R4 ;  /* 0x000000183004723c */ /* 0x040ff00000041804 */
[C---:B0-----:R-:W-:Y:S01]  /*57ab0*/  HMMA.16816.F32.BF16 R8, R48.reuse, R20, R40 ;  /* 0x000000143008723c */ /* 0x041fe20000041828 */
[----:B------:R-:W-:Y:S04]  /*57ac0*/  STL.64 [R1+0x64d0], R22 ;  /* 0x0064d01601007387 */ /* 0x000fe80000100a00 */
[----:B------:R0:W-:Y:S04]  /*57ad0*/  STL.64 [R1+0x200], R12 ;  /* 0x0002000c01007387 */ /* 0x0001e80000100a00 */
[----:B------:R1:W-:Y:S04]  /*57ae0*/  STL.64 [R1+0x208], R14 ;  /* 0x0002080e01007387 */ /* 0x0003e80000100a00 */
[----:B------:R-:W-:Y:S06]  /*57af0*/  STL.64 [R1+0x64c8], R20 ;  /* 0x0064c81401007387 */ /* 0x000fec0000100a00 */
[----:B------:R2:W-:Y:S04]  /*57b00*/  STL.64 [R1+0x1f0], R8 ;  /* 0x0001f00801007387 */ /* 0x0005e80000100a00 */
[----:B------:R3:W-:Y:S04]  /*57b10*/  STL.64 [R1+0x1f8], R10 ;  /* 0x0001f80a01007387 */ /* 0x0007e80000100a00 */
[----:B0-----:R-:W4:Y:S04]  /*57b20*/  LDL.LU.64 R12, [R1+0x660] ;  /* 0x00066000010c7983 */ /* 0x001f280000300a00 */
[----:B-1----:R-:W4:Y:S04]  /*57b30*/  LDL.LU.64 R14, [R1+0x668] ;  /* 0x00066800010e7983 */ /* 0x002f280000300a00 */
[----:B------:R-:W-:Y:S04]  /*57b40*/  STL.64 [R1+0x1e0], R4 ;  /* 0x0001e00401007387 */ /* 0x000fe80000100a00 */
[----:B------:R-:W-:Y:S04]  /*57b50*/  STL.64 [R1+0x1e8], R6 ;  /* 0x0001e80601007387 */ /* 0x000fe80000100a00 */
[----:B--2---:R-:W2:Y:S04]  /*57b60*/  LDL.LU.64 R8, [R1+0x640] ;  /* 0x0006400001087983 */ /* 0x004ea80000300a00 */
[----:B---3--:R-:W2:Y:S04]  /*57b70*/  LDL.LU.64 R10, [R1+0x648] ;  /* 0x00064800010a7983 */ /* 0x008ea80000300a00 */
[----:B------:R-:W3:Y:S04]  /*57b80*/  LDL.LU.64 R52, [R1+0x590] ;  /* 0x0005900001347983 */ /* 0x000ee80000300a00 */
[----:B------:R-:W3:Y:S04]  /*57b90*/  LDL.LU.64 R54, [R1+0x598] ;  /* 0x0005980001367983 */ /* 0x000ee80000300a00 */
[----:B------:R-:W2:Y:S04]  /*57ba0*/  LDL.LU.64 R32, [R1+0xc80] ;  /* 0x000c800001207983 */ /* 0x000ea80000300a00 */
[----:B------:R-:W2:Y:S04]  /*57bb0*/  LDL.LU.64 R34, [R1+0xc88] ;  /* 0x000c880001227983 */ /* 0x000ea80000300a00 */
[----:B------:R-:W2:Y:S04]  /*57bc0*/  LDL.LU.64 R44, [R1+0xb80] ;  /* 0x000b8000012c7983 */ /* 0x000ea80000300a00 */
[----:B------:R-:W2:Y:S04]  /*57bd0*/  LDL.LU.64 R46, [R1+0xb88] ;  /* 0x000b8800012e7983 */ /* 0x000ea80000300a00 */
[----:B------:R-:W2:Y:S04]  /*57be0*/  LDL.LU.64 R20, [R1+0xa80] ;  /* 0x000a800001147983 */ /* 0x000ea80000300a00 */
[----:B------:R-:W2:Y:S04]  /*57bf0*/  LDL.LU.64 R22, [R1+0xa88] ;  /* 0x000a880001167983 */ /* 0x000ea80000300a00 */
[----:B------:R-:W-:Y:S04]  /*57c00*/  STL.64 [R1+0x64c0], R26 ;  /* 0x0064c01a01007387 */ /* 0x000fe80000100a00 */
[----:B------:R0:W-:Y:S04]  /*57c10*/  STL.64 [R1+0x64b8], R24 ;  /* 0x0064b81801007387 */ /* 0x0001e80000100a00 */
[----:B0-----:R-:W2:Y:S04]  /*57c20*/  LDL.LU.64 R24, [R1+0x990] ;  /* 0x0009900001187983 */ /* 0x001ea80000300a00 */
[----:B------:R-:W2:Y:S04]  /*57c30*/  LDL.LU.64 R26, [R1+0x998] ;  /* 0x00099800011a7983 */ /* 0x000ea80000300a00 */
[----:B------:R-:W2:Y:S04]  /*57c40*/  LDL.LU.64 R4, [R1+0x430] ;  /* 0x0004300001047983 */ /* 0x000ea80000300a00 */
[----:B------:R-:W2:Y:S04]  /*57c50*/  LDL.LU.64 R6, [R1+0x438] ;  /* 0x0004380001067983 */ /* 0x000ea80000300a00 */
[----:B--2---:R-:W-:Y:S04]  /*57c60*/  STL.64 [R1+0x6490], R6 ;  /* 0x0064900601007387 */ /* 0x004fe80000100a00 */
[----:B------:R0:W-:Y:S04]  /*57c70*/  STL.64 [R1+0x6488], R4 ;  /* 0x0064880401007387 */ /* 0x0001e80000100a00 */
[----:B0-----:R-:W2:Y:S04]  /*57c80*/  LDL.LU.64 R4, [R1+0x510] ;  /* 0x0005100001047983 */ /* 0x001ea80000300a00 */
[----:B------:R-:W2:Y:S01]  /*57c90*/  LDL.LU.64 R6, [R1+0x518] ;  /* 0x0005180001067983 */ /* 0x000ea20000300a00 */
[C---:B----4-:R-:W-:Y:S03]  /*57ca0*/  HMMA.16816.F32.BF16 R12, R48.reuse, R16, R12 ;  /* 0x00000010300c723c */ /* 0x050fe6000004180c */
[----:B--2---:R-:W-:Y:S04]  /*57cb0*/  STL.64 [R1+0x64a0], R6 ;  /* 0x0064a00601007387 */ /* 0x004fe80000100a00 */
[----:B------:R0:W-:Y:S04]  /*57cc0*/  STL.64 [R1+0x6498], R4 ;  /* 0x0064980401007387 */ /* 0x0001e80000100a00 */
[----:B0-----:R-:W2:Y:S04]  /*57cd0*/  LDL.LU.64 R4, [R1+0x520] ;  /* 0x0005200001047983 */ /* 0x001ea80000300a00 */
[----:B------:R-:W4:Y:S04]  /*57ce0*/  LDL.LU.64 R6, [R1+0x528] ;  /* 0x0005280001067983 */ /* 0x000f280000300a00 */
[----:B----4-:R-:W-:Y:S04]  /*57cf0*/  STL.64 [R1+0x64b0], R6 ;  /* 0x0064b00601007387 */ /* 0x010fe80000100a00 */
[----:B--2---:R0:W-:Y:S04]  /*57d00*/  STL.64 [R1+0x64a8], R4 ;  /* 0x0064a80401007387 */ /* 0x0041e80000100a00 */
[----:B0-----:R-:W2:Y:S04]  /*57d10*/  LDL.LU.64 R4, [R1+0x670] ;  /* 0x0006700001047983 */ /* 0x001ea80000300a00 */
[----:B------:R-:W2:Y:S04]  /*57d20*/  LDL.LU.64 R6, [R1+0x678] ;  /* 0x0006780001067983 */ /* 0x000ea80000300a00 */
[----:B------:R-:W4:Y:S04]  /*57d30*/  LDL.LU.64 R56, [R1+0xa50] ;  /* 0x000a500001387983 */ /* 0x000f280000300a00 */
[----:B------:R-:W4:Y:S04]  /*57d40*/  LDL.LU.64 R58, [R1+0xa58] ;  /* 0x000a5800013a7983 */ /* 0x000f280000300a00 */
[----:B------:R-:W2:Y:S04]  /*57d50*/  LDL.LU.64 R40, [R1+0x960] ;  /* 0x0009600001287983 */ /* 0x000ea80000300a00 */
[----:B------:R-:W2:Y:S04]  /*57d60*/  LDL.LU.64 R42, [R1+0x968] ;  /* 0x00096800012a7983 */ /* 0x000ea80000300a00 */
[----:B------:R-:W-:Y:S04]  /*57d70*/  STL.64 [R1+0x1d0], R12 ;  /* 0x0001d00c01007387 */ /* 0x000fe80000100a00 */
[----:B------:R0:W-:Y:S04]  /*57d80*/  STL.64 [R1+0x1d8], R14 ;  /* 0x0001d80e01007387 */ /* 0x0001e80000100a00 */
[----:B0-----:R-:W2:Y:S04]  /*57d90*/  LDL.LU.64 R14, [R1+0x6510] ;  /* 0x00651000010e7983 */ /* 0x001ea80000300a00 */
[----:B------:R-:W2:Y:S02]  /*57da0*/  LDL.LU.64 R12, [R1+0x6508] ;  /* 0x00650800010c7983 */ /* 0x000ea40000300a00 */
[----:B--2---:R-:W-:-:S15]  /*57db0*/  HMMA.16816.F32.BF16 R8, R48, R12, R8 ;  /* 0x0000000c3008723c */ /* 0x004fde0000041808 */
[----:B------:R-:W-:-:S04]  /*57dc0*/  NOP ;  /* 0x0000000000007918 */ /* 0x000fc80000000000 */
[----:B------:R-:W-:Y:S04]  /*57dd0*/  STL.64 [R1+0x1c0], R8 ;  /* 0x0001c00801007387 */ /* 0x000fe80000100a00 */
[----:B------:R0:W-:Y:S04]  /*57de0*/  STL.64 [R1+0x1c8], R10 ;  /* 0x0001c80a01007387 */ /* 0x0001e80000100a00 */
[----:B0-----:R-:W2:Y:S04]  /*57df0*/  LDL.LU.64 R10, [R1+0x6500] ;  /* 0x00650000010a7983 */ /* 0x001ea80000300a00 */
[----:B------:R-:W3:Y:S02]  /*57e00*/  LDL.LU.64 R8, [R1+0x64f8] ;  /* 0x0064f80001087983 */ /* 0x000ee40000300a00 */
[----:B---3--:R-:W-:Y:S02]  /*57e10*/  HMMA.16816.F32.BF16 R48, R48, R8, R52 ;  /* 0x000000083030723c */ /* 0x008fe40000041834 */
[----:B------:R-:W3:Y:S04]  /*57e20*/  LDL.LU.64 R54, [R1+0x64f0] ;  /* 0x0064f00001367983 */ /* 0x000ee80000300a00 */
[----:B------:R-:W3:-:S13]  /*57e30*/  LDL.LU.64 R52, [R1+0x64e8] ;  /* 0x0064e80001347983 */ /* 0x000eda0000300a00 */
[----:B------:R0:W-:Y:S04]  /*57e40*/  STL.64 [R1+0x80], R48 ;  /* 0x0000803001007387 */ /* 0x0001e80000100a00 */
[----:B------:R1:W-:Y:S04]  /*57e50*/  STL.64 [R1+0x88], R50 ;  /* 0x0000883201007387 */ /* 0x0003e80000100a00 */
[----:B0-----:R-:W2:Y:S04]  /*57e60*/  LDL.LU.64 R48, [R1+0xb50] ;  /* 0x000b500001307983 */ /* 0x001ea80000300a00 */
[----:B-1----:R-:W2:Y:S01]  /*57e70*/  LDL.LU.64 R50, [R1+0xb58] ;  /* 0x000b580001327983 */ /* 0x002ea20000300a00 */
[----:B---3--:R-:W-:-:S15]  /*57e80*/  HMMA.16816.F32.BF16 R32, R52, R36, R32 ;  /* 0x000000243420723c */ /* 0x008fde0000041820 */
[----:B------:R-:W-:-:S04]  /*57e90*/  NOP ;  /* 0x0000000000007918 */ /* 0x000fc80000000000 */
[----:B------:R-:W-:Y:S04]  /*57ea0*/  STL.64 [R1+0x70], R32 ;  /* 0x0000702001007387 */ /* 0x000fe80000100a00 */
[----:B------:R0:W-:Y:S04]  /*57eb0*/  STL.64 [R1+0x78], R34 ;  /* 0x0000782201007387 */ /* 0x0001e80000100a00 */
[----:B0-----:R-:W3:Y:S04]  /*57ec0*/  LDL.LU.64 R34, [R1+0x64e0] ;  /* 0x0064e00001227983 */ /* 0x001ee80000300a00 */
[----:B------:R-:W2:Y:S01]  /*57ed0*/  LDL.LU.64 R32, [R1+0x64d8] ;  /* 0x0064d80001207983 */ /* 0x000ea20000300a00 */
[C---:B------:R-:W-:Y:S08]  /*57ee0*/  HMMA.16816.F32.BF16 R20, R52.reuse, R28, R20 ;  /* 0x0000001c3414723c */ /* 0x040ff00000041814 */
[----:B--2---:R-:W-:-:S15]  /*57ef0*/  HMMA.16816.F32.BF16 R44, R52, R32, R44 ;  /* 0x00000020342c723c */ /* 0x004fde000004182c */
[----:B------:R-:W-:-:S04]  /*57f00*/  NOP ;  /* 0x0000000000007918 */ /* 0x000fc80000000000 */
[----:B------:R0:W-:Y:S04]  /*57f10*/  STL.64 [R1+0x60], R44 ;  /* 0x0000602c01007387 */ /* 0x0001e80000100a00 */
[----:B------:R1:W-:Y:S04]  /*57f20*/  STL.64 [R1+0x68], R46 ;  /* 0x0000682e01007387 */ /* 0x0003e80000100a00 */
[----:B0-----:R-:W2:Y:S04]  /*57f30*/  LDL.LU.64 R44, [R1+0x8a0] ;  /* 0x0008a000012c7983 */ /* 0x001ea80000300a00 */
[----:B-1----:R-:W2:Y:S04]  /*57f40*/  LDL.LU.64 R46, [R1+0x8a8] ;  /* 0x0008a800012e7983 */ /* 0x002ea80000300a00 */
        /* <DEDUP_REMOVED lines=28> */
[----:B--2---:R-:W-:Y:S02]  /*58110*/  HMMA.16816.F32.BF16 R52, R52, R8, R4 ;  /* 0x000000083434723c */ /* 0x004fe40000041804 */
[----:B------:R-:W2:Y:S04]  /*58120*/  LDL.LU.64 R6, [R1+0x6480] ;  /* 0x0064800001067983 */ /* 0x000ea80000300a00 */
[----:B------:R-:W2:-:S13]  /*58130*/  LDL.LU.64 R4, [R1+0x6478] ;  /* 0x0064780001047983 */ /* 0x000e9a0000300a00 */
[----:B------:R0:W-:Y:S04]  /*58140*/  STL.64 [R1+0x510], R52 ;  /* 0x0005103401007387 */ /* 0x0001e80000100a00 */
[----:B------:R1:W-:Y:S04]  /*58150*/  STL.64 [R1+0x518], R54 ;  /* 0x0005183601007387 */ /* 0x0003e80000100a00 */
[----:B0-----:R-:W3:Y:S04]  /*58160*/  LDL.LU.64 R52, [R1+0xc50] ;  /* 0x000c500001347983 */ /* 0x001ee80000300a00 */
[----:B-1----:R-:W3:Y:S01]  /*58170*/  LDL.LU.64 R54, [R1+0xc58] ;  /* 0x000c580001367983 */ /* 0x002ee20000300a00 */
[C---:B--2---:R-:W-:Y:S08]  /*58180*/  HMMA.16816.F32.BF16 R48, R4.reuse, R32, R48 ;  /* 0x000000200430723c */ /* 0x044ff00000041830 */
[----:B---3--:R-:W-:-:S15]  /*58190*/  HMMA.16816.F32.BF16 R52, R4, R36, R52 ;  /* 0x000000240434723c */ /* 0x008fde0000041834 */
[----:B------:R-:W-:-:S04]  /*581a0*/  NOP ;  /* 0x0000000000007918 */ /* 0x000fc80000000000 */
[----:B------:R-:W-:Y:S04]  /*581b0*/  STL.64 [R1+0x6a0], R52 ;  /* 0x0006a03401007387 */ /* 0x000fe80000100a00 */
[----:B------:R4:W-:Y:S02]  /*581c0*/  STL.64 [R1+0x6a8], R54 ;  /* 0x0006a83601007387 */ /* 0x0009e40000100a00 */
[C---:B----4-:R-:W-:Y:S02]  /*581d0*/  HMMA.16816.F32.BF16 R52, R4.reuse, R28, R56 ;  /* 0x0000001c0434723c */ /* 0x050fe40000041838 */
[----:B------:R0:W-:Y:S04]  /*581e0*/  STL.64 [R1+0x690], R48 ;  /* 0x0006903001007387 */ /* 0x0001e80000100a00 */
[----:B------:R1:W-:Y:S04]  /*581f0*/  STL.64 [R1+0x698], R50 ;  /* 0x0006983201007387 */ /* 0x0003e80000100a00 */
[----:B0-----:R-:W2:Y:S09]  /*58200*/  LDL.LU.64 R48, [R1+0x800] ;  /* 0x0008000001307983 */ /* 0x001eb20000300a00 */
[----:B------:R-:W-:Y:S04]  /*58210*/  STL.64 [R1+0x680], R52 ;  /* 0x0006803401007387 */ /* 0x000fe80000100a00 */
[----:B------:R-:W-:Y:S04]  /*58220*/  STL.64 [R1+0x688], R54 ;  /* 0x0006883601007387 */ /* 0x000fe80000100a00 */
[----:B-1----:R-:W2:Y:S01]  /*58230*/  LDL.LU.64 R50, [R1+0x808] ;  /* 0x0008080001327983 */ /* 0x002ea20000300a00 */
[----:B------:R-:W0:Y:S01]  /*58240*/  S2R R59, SR_TID.X ;  /* 0x00000000003b7919 */ /* 0x000e220000002100 */
[----:B------:R-:W-:-:S15]  /*58250*/  HMMA.16816.F32.BF16 R40, R4, R20, R40 ;  /* 0x000000140428723c */ /* 0x000fde0000041828 */
[----:B------:R-:W-:-:S04]  /*58260*/  NOP ;  /* 0x0000000000007918 */ /* 0x000fc80000000000 */
[----:B------:R-:W-:Y:S04]  /*58270*/  STL.64 [R1+0x670], R40 ;  /* 0x0006702801007387 */ /* 0x000fe80000100a00 */
[----:B------:R-:W-:Y:S04]  /*58280*/  STL.64 [R1+0x678], R42 ;  /* 0x0006782a01007387 */ /* 0x000fe80000100a00 */
[----:B------:R-:W-:Y:S01]  /*58290*/  STL.64 [R1+0x6468], R22 ;  /* 0x0064681601007387 */ /* 0x000fe20000100a00 */
[----:B0-----:R-:W-:-:S03]  /*582a0*/  LOP3.LUT R58, R59, 0x7, RZ, 0xc0, !PT ;  /* 0x000000073b3a7812 */ /* 0x001fc600078ec0ff */
[----:B------:R0:W-:Y:S04]  /*582b0*/  STL.64 [R1+0x6460], R20 ;  /* 0x0064601401007387 */ /* 0x0001e80000100a00 */
[----:B------:R1:W-:Y:S01]  /*582c0*/  LDSM.16.MT88.4 R40, [R31+UR5+0x180] ;  /* 0x000180051f28783b */ /* 0x0003e20008004200 */
[----:B0-----:R-:W-:Y:S01]  /*582d0*/  HMMA.16816.F32.BF16 R20, R4, R24, R44 ;  /* 0x000000180414723c */ /* 0x001fe2000004182c */
[----:B------:R-:W-:Y:S02]  /*582e0*/  IMAD R47, R58, 0x210, RZ ;  /* 0x000002103a2f7824 */ /* 0x000fe400078e02ff */
[C---:B------:R-:W-:Y:S02]  /*582f0*/  IMAD.SHL.U32 R46, R59.reuse, 0x2, RZ ;  /* 0x000000023b2e7824 */ /* 0x040fe400078e00ff */
[----:B-1----:R-:W-:-:S03]  /*58300*/  IMAD.SHL.U32 R31, R59, 0x100, RZ ;  /* 0x000001003b1f7824 */ /* 0x002fc600078e00ff */
[----:B------:R-:W-:-:S04]  /*58310*/  LOP3.LUT R44, R47, 0x10, R46, 0x78, !PT ;  /* 0x000000102f2c7812 */ /* 0x000fc800078e782e */
[----:B------:R-:W-:-:S04]  /*58320*/  LOP3.LUT R44, R44, 0x1000, R31, 0xf8, !PT ;  /* 0x000010002c2c7812 */ /* 0x000fc800078ef81f */
[----:B------:R-:W-:-:S06]  /*58330*/  LOP3.LUT R44, R44, 0x40, RZ, 0x3c, !PT ;  /* 0x000000402c2c7812 */ /* 0x000fcc00078e3cff */
[----:B------:R-:W0:Y:S04]  /*58340*/  LDSM.16.MT88.4 R44, [R44+UR5] ;  /* 0x000000052c2c783b */ /* 0x000e280008004200 */
[----:B------:R1:W-:Y:S04]  /*58350*/  STL.64 [R1+0x660], R20 ;  /* 0x0006601401007387 */ /* 0x0003e80000100a00 */
[----:B------:R3:W-:Y:S04]  /*58360*/  STL.64 [R1+0x668], R22 ;  /* 0x0006681601007387 */ /* 0x0007e80000100a00 */
[----:B------:R-:W4:Y:S04]  /*58370*/  LDL.LU.64 R52, [R1+0x600] ;  /* 0x0006000001347983 */ /* 0x000f280000300a00 */
[----:B------:R-:W4:Y:S04]  /*58380*/  LDL.LU.64 R54, [R1+0x608] ;  /* 0x0006080001367983 */ /* 0x000f280000300a00 */
[----:B------:R-:W4:Y:S04]  /*58390*/  LDL.LU.64 R56, [R1+0xca0] ;  /* 0x000ca00001387983 */ /* 0x000f280000300a00 */
[----:B------:R-:W4:Y:S04]  /*583a0*/  LDL.LU.64 R58, [R1+0xca8] ;  /* 0x000ca800013a7983 */ /* 0x000f280000300a00 */
[----:B-1----:R-:W4:Y:S04]  /*583b0*/  LDL.LU.64 R20, [R1+0xba0] ;  /* 0x000ba00001147983 */ /* 0x002f280000300a00 */
[----:B---3--:R-:W3:Y:S04]  /*583c0*/  LDL.LU.64 R22, [R1+0xba8] ;  /* 0x000ba80001167983 */ /* 0x008ee80000300a00 */
[----:B0-----:R0:W-:Y:S01]  /*583d0*/  STL.64 [R1+0x6448], R46 ;  /* 0x0064482e01007387 */ /* 0x0011e20000100a00 */
[----:B------:R-:W1:Y:S01]  /*583e0*/  S2R R31, SR_TID.X ;  /* 0x00000000001f7919 */ /* 0x000e620000002100 */
[----:B0-----:R-:W0:Y:S01]  /*583f0*/  S2R R47, SR_TID.X ;  /* 0x00000000002f7919 */ /* 0x001e220000002100 */
[----:B------:R-:W0:Y:S01]  /*58400*/  S2R R46, SR_TID.X ;  /* 0x00000000002e7919 */ /* 0x000e220000002100 */
[----:B-1----:R-:W-:Y:S01]  /*58410*/  IMAD.SHL.U32 R31, R31, 0x2, RZ ;  /* 0x000000021f1f7824 */ /* 0x002fe200078e00ff */
[----:B0-----:R-:W-:-:S05]  /*58420*/  LOP3.LUT R47, R47, 0x7, RZ, 0xc0, !PT ;  /* 0x000000072f2f7812 */ /* 0x001fca00078ec0ff */
[----:B------:R-:W-:Y:S02]  /*58430*/  IMAD R47, R47, 0x210, RZ ;  /* 0x000002102f2f7824 */ /* 0x000fe400078e02ff */
[----:B------:R-:W-:-:S03]  /*58440*/  IMAD.SHL.U32 R46, R46, 0x100, RZ ;  /* 0x000001002e2e7824 */ /* 0x000fc600078e00ff */
[----:B------:R-:W-:Y:S02]  /*58450*/  LOP3.LUT R47, R47, 0x10, R31, 0x78, !PT ;  /* 0x000000102f2f7812 */ /* 0x000fe400078e781f */
[----:B------:R-:W3:Y:S02]  /*58460*/  LDL.LU R31, [R1+0x6470] ;  /* 0x00647000011f7983 */ /* 0x000ee40000300800 */
[----:B------:R-:W-:Y:S02]  /*58470*/  LOP3.LUT R47, R47, 0x1000, R46, 0xf8, !PT ;  /* 0x000010002f2f7812 */ /* 0x000fe400078ef82e */
[----:B------:R-:W-:Y:S02]  /*58480*/  STL.64 [R1+0x6440], R44 ;  /* 0x0064402c01007387 */ /* 0x000fe40000100a00 */
[----:B------:R-:W-:Y:S01]  /*58490*/  LOP3.LUT R47, R47, 0x40, RZ, 0x3c, !PT ;  /* 0x000000402f2f7812 */ /* 0x000fe200078e3cff */
[----:B--2---:R-:W-:-:S15]  /*584a0*/  HMMA.16816.F32.BF16 R48, R4, R16, R48 ;  /* 0x000000100430723c */ /* 0x004fde0000041830 */
[----:B------:R-:W-:-:S04]  /*584b0*/  NOP ;  /* 0x0000000000007918 */ /* 0x000fc80000000000 */
[----:B------:R-:W-:Y:S04]  /*584c0*/  STL.64 [R1+0x650], R48 ;  /* 0x0006503001007387 */ /* 0x000fe80000100a00 */
[----:B------:R-:W-:Y:S04]  /*584d0*/  STL.64 [R1+0x658], R50 ;  /* 0x0006583201007387 */ /* 0x000fe80000100a00 */
[----:B------:R-:W0:Y:S04]  /*584e0*/  LDSM.16.MT88.4 R48, [R47+UR5+0x80] ;  /* 0x000080052f30783b */ /* 0x000e280008004200 */
[----:B0-----:R-:W-:Y:S04]  /*584f0*/  STL.64 [R1+0x6418], R50 ;  /* 0x0064183201007387 */ /* 0x001fe80000100a00 */
[----:B------:R0:W-:Y:S04]  /*58500*/  STL.64 [R1+0x6410], R48 ;  /* 0x0064103001007387 */ /* 0x0001e80000100a00 */
[----:B0-----:R-:W2:Y:S04]  /*58510*/  LDL.LU.64 R48, [R1+0x550] ;  /* 0x0005500001307983 */ /* 0x001ea80000300a00 */
[----:B------:R-:W2:Y:S01]  /*58520*/  LDL.LU.64 R50, [R1+0x558] ;  /* 0x0005580001327983 */ /* 0x000ea20000300a00 */
[----:B----4-:R-:W-:Y:S03]  /*58530*/  HMMA.16816.F32.BF16 R52, R4, R12, R52 ;  /* 0x0000000c0434723c */ /* 0x010fe60000041834 */
[----:B------:R-:W-:Y:S04]  /*58540*/  STL.64 [R1+0x6458], R14 ;  /* 0x0064580e01007387 */ /* 0x000fe80000100a00 */
[----:B------:R-:W-:-:S12]  /*58550*/  STL.64 [R1+0x6450], R12 ;  /* 0x0064500c01007387 */ /* 0x000fd80000100a00 */
[----:B------:R-:W-:Y:S04]  /*58560*/  STL.64 [R1+0x640], R52 ;  /* 0x0006403401007387 */ /* 0x000fe80000100a00 */
[----:B------:R-:W-:Y:S04]  /*58570*/  STL.64 [R1+0x648], R54 ;  /* 0x0006483601007387 */ /* 0x000fe80000100a00 */
[----:B------:R-:W0:Y:S04]  /*58580*/  LDSM.16.MT88.4 R52, [R47+UR5+0x100] ;  /* 0x000100052f34783b */ /* 0x000e280008004200 */
[----:B0-----:R-:W-:Y:S04]  /*58590*/  STL.64 [R1+0x63b8], R54 ;  /* 0x0063b83601007387 */ /* 0x001fe80000100a00 */
[----:B------:R-:W-:Y:S01]  /*585a0*/  STL.64 [R1+0x63b0], R52 ;  /* 0x0063b03401007387 */ /* 0x000fe20000100a00 */
[----:B--2---:R-:W-:Y:S03]  /*585b0*/  HMMA.16816.F32.BF16 R12, R4, R8, R48 ;  /* 0x00000008040c723c */ /* 0x004fe60000041830 */
[----:B------:R-:W0:Y:S04]  /*585c0*/  LDSM.16.MT88.4 R4, [R47+UR5+0x180] ;  /* 0x000180052f04783b */ /* 0x000e280008004200 */
[----:B0-----:R-:W-:-:S12]  /*585d0*/  STL.64 [R1+0x6388], R6 ;  /* 0x0063880601007387 */ /* 0x001fd80000100a00 */
[----:B------:R-:W-:Y:S04]  /*585e0*/  STL.64 [R1+0x490], R12 ;  /* 0x0004900c01007387 */ /* 0x000fe80000100a00 */
[----:B------:R0:W-:Y:S04]  /*585f0*/  STL.64 [R1+0x498], R14 ;  /* 0x0004980e01007387 */ /* 0x0001e80000100a00 */
[----:B------:R3:W-:Y:S01]  /*58600*/  STL.64 [R1+0x6380], R4 ;  /* 0x0063800401007387 */ /* 0x0007e20000100a00 */
[C---:B0-----:R-:W-:Y:S08]  /*58610*/  HMMA.16816.F32.BF16 R12, R40.reuse, R36, R56 ;  /* 0x00000024280c723c */ /* 0x041ff00000041838 */
[C---:B---3--:R-:W-:Y:S01]  /*58620*/  HMMA.16816.F32.BF16 R4, R40.reuse, R32, R20 ;  /* 0x000000202804723c */ /* 0x048fe20000041814 */
[----:B------:R-:W2:Y:S10]  /*58630*/  LDL.LU.64 R20, [R1+0xaa0] ;  /* 0x000aa00001147983 */ /* 0x000eb40000300a00 */
[----:B------:R0:W-:Y:S04]  /*58640*/  STL.64 [R1+0x460], R12 ;  /* 0x0004600c01007387 */ /* 0x0001e80000100a00 */
[----:B------:R1:W-:Y:S04]  /*58650*/  STL.64 [R1+0x468], R14 ;  /* 0x0004680e01007387 */ /* 0x0003e80000100a00 */
[----:B------:R-:W2:Y:S04]  /*58660*/  LDL.LU.64 R22, [R1+0xaa8] ;  /* 0x000aa80001167983 */ /* 0x000ea80000300a00 */
[----:B------:R3:W-:Y:S04]  /*58670*/  STL.64 [R1+0x450], R4 ;  /* 0x0004500401007387 */ /* 0x0007e80000100a00 */
[----:B------:R4:W-:Y:S04]  /*58680*/  STL.64 [R1+0x458], R6 ;  /* 0x0004580601007387 */ /* 0x0009e80000100a00 */
[----:B------:R-:W2:Y:S04]  /*58690*/  LDL.LU.64 R56, [R1+0x9b0] ;  /* 0x0009b00001387983 */ /* 0x000ea80000300a00 */
[----:B------:R-:W2:Y:S04]  /*586a0*/  LDL.LU.64 R58, [R1+0x9b8] ;  /* 0x0009b800013a7983 */ /* 0x000ea80000300a00 */
[----:B------:R-:W2:Y:S04]  /*586b0*/  LDL.LU.64 R52, [R1+0x8d0] ;  /* 0x0008d00001347983 */ /* 0x000ea80000300a00 */
[----:B------:R-:W2:Y:S04]  /*586c0*/  LDL.LU.64 R54, [R1+0x8d8] ;  /* 0x0008d80001367983 */ /* 0x000ea80000300a00 */
[----:B0-----:R-:W2:Y:S04]  /*586d0*/  LDL.LU.64 R12, [R1+0x820] ;  /* 0x00082000010c7983 */ /* 0x001ea80000300a00 */
[----:B-1----:R-:W2:Y:S04]  /*586e0*/  LDL.LU.64 R14, [R1+0x828] ;  /* 0x00082800010e7983 */ /* 0x002ea80000300a00 */
[----:B------:R-:W2:Y:S04]  /*586f0*/  LDL.LU.64 R44, [R1+0x5f0] ;  /* 0x0005f000012c7983 */ /* 0x000ea80000300a00 */
[----:B------:R-:W2:Y:S04]  /*58700*/  LDL.LU.64 R46, [R1+0x5f8] ;  /* 0x0005f800012e7983 */ /* 0x000ea80000300a00 */
[----:B---3--:R-:W3:Y:S04]  /*58710*/  LDL.LU.64 R4, [R1+0x470] ;  /* 0x0004700001047983 */ /* 0x008ee80000300a00 */
[----:B----4-:R-:W3:Y:S04]  /*58720*/  LDL.LU.64 R6, [R1+0x478] ;  /* 0x0004780001067983 */ /* 0x010ee80000300a00 */
[----:B------:R-:W-:Y:S04]  /*58730*/  STL.64 [R1+0x6438], R34 ;  /* 0x0064382201007387 */ /* 0x000fe80000100a00 */
[----:B------:R0:W-:Y:S04]  /*58740*/  STL.64 [R1+0x6430], R32 ;  /* 0x0064302001007387 */ /* 0x0001e80000100a00 */
[----:B0-----:R-:W4:Y:S04]  /*58750*/  LDL.LU.64 R32, [R1+0xd60] ;  /* 0x000d600001207983 */ /* 0x001f280000300a00 */
[----:B------:R-:W4:Y:S04]  /*58760*/  LDL.LU.64 R34, [R1+0xd68] ;  /* 0x000d680001227983 */ /* 0x000f280000300a00 */
[----:B------:R-:W3:Y:S04]  /*58770*/  LDL.LU.64 R48, [R1+0xb30] ;  /* 0x000b300001307983 */ /* 0x000ee80000300a00 */
[----:B------:R-:W3:Y:S01]  /*58780*/  LDL.LU.64 R50, [R1+0xb38] ;  /* 0x000b380001327983 */ /* 0x000ee20000300a00 */
[C---:B--2---:R-:W-:Y:S03]  /*58790*/  HMMA.16816.F32.BF16 R20, R40.reuse, R28, R20 ;  /* 0x0000001c2814723c */ /* 0x044fe60000041814 */
[----:B---3--:R-:W-:Y:S04]  /*587a0*/  STL.64 [R1+0x6428], R50 ;  /* 0x0064283201007387 */ /* 0x008fe80000100a00 */
[----:B------:R0:W-:Y:S04]  /*587b0*/  STL.64 [R1+0x6420], R48 ;  /* 0x0064203001007387 */ /* 0x0001e80000100a00 */
[----:B0-----:R-:W2:Y:S04]  /*587c0*/  LDL.LU.64 R48, [R1+0xc20] ;  /* 0x000c200001307983 */ /* 0x001ea80000300a00 */
[----:B------:R-:W2:Y:S04]  /*587d0*/  LDL.LU.64 R50, [R1+0xc28] ;  /* 0x000c280001327983 */ /* 0x000ea80000300a00 */
[----:B------:R-:W-:Y:S04]  /*587e0*/  STL.64 [R1+0x440], R20 ;  /* 0x0004401401007387 */ /* 0x000fe80000100a00 */
[----:B------:R0:W-:Y:S04]  /*587f0*/  STL.64 [R1+0x448], R22 ;  /* 0x0004481601007387 */ /* 0x0001e80000100a00 */
[----:B0-----:R-:W3:Y:S04]  /*58800*/  LDL.LU.64 R22, [R1+0x6468] ;  /* 0x0064680001167983 */ /* 0x001ee80000300a00 */
[----:B------:R-:W2:Y:S01]  /*58810*/  LDL.LU.64 R20, [R1+0x6460] ;  /* 0x0064600001147983 */ /* 0x000ea20000300a00 */
[C---:B------:R-:W-:Y:S08]  /*58820*/  HMMA.16816.F32.BF16 R52, R40.reuse, R24, R52 ;  /* 0x000000182834723c */ /* 0x040ff00000041834 */
[C---:B------:R-:W-:Y:S08]  /*58830*/  HMMA.16816.F32.BF16 R12, R40.reuse, R16, R12 ;  /* 0x00000010280c723c */ /* 0x040ff0000004180c */
[----:B--2---:R-:W-:-:S15]  /*58840*/  HMMA.16816.F32.BF16 R56, R40, R20, R56 ;  /* 0x000000142838723c */ /* 0x004fde0000041838 */
[----:B------:R-:W-:-:S04]  /*58850*/  NOP ;  /* 0x0000000000007918 */ /* 0x000fc80000000000 */
[----:B------:R0:W-:Y:S04]  /*58860*/  STL.64 [R1+0x430], R56 ;  /* 0x0004303801007387 */ /* 0x0001e80000100a00 */
[----:B------:R1:W-:Y:S04]  /*58870*/  STL.64 [R1+0x438], R58 ;  /* 0x0004383a01007387 */ /* 0x0003e80000100a00 */
[----:B0-----:R-:W2:Y:S04]  /*58880*/  LDL.LU.64 R56, [R1+0x940] ;  /* 0x0009400001387983 */ /* 0x001ea80000300a00 */
[----:B-1----:R-:W2:Y:S04]  /*58890*/  LDL.LU.64 R58, [R1+0x948] ;  /* 0x00094800013a7983 */ /* 0x002ea80000300a00 */
        /* <DEDUP_REMOVED lines=12> */
[----:B0-----:R-:W4:Y:S04]  /*58960*/  LDL.LU.64 R46, [R1+0x6448] ;  /* 0x00644800012e7983 */ /* 0x001f280000300a00 */
[----:B------:R-:W4:Y:S01]  /*58970*/  LDL.LU.64 R44, [R1+0x6440] ;  /* 0x00644000012c7983 */ /* 0x000f220000300a00 */
[----:B------:R-:W-:Y:S03]  /*58980*/  HMMA.16816.F32.BF16 R4, R40, R8, R4 ;  /* 0x000000082804723c */ /* 0x000fe60000041804 */
[----:B------:R-:W2:Y:S04]  /*58990*/  LDL.LU.64 R40, [R1+0xa30] ;  /* 0x000a300001287983 */ /* 0x000ea80000300a00 */
[----:B------:R-:W2:-:S12]  /*589a0*/  LDL.LU.64 R42, [R1+0xa38] ;  /* 0x000a3800012a7983 */ /* 0x000e980000300a00 */
[----:B------:R0:W-:Y:S04]  /*589b0*/  STL.64 [R1+0x240], R4 ;  /* 0x0002400401007387 */ /* 0x0001e80000100a00 */
[----:B------:R1:W-:Y:S04]  /*589c0*/  STL.64 [R1+0x248], R6 ;  /* 0x0002480601007387 */ /* 0x0003e80000100a00 */
[----:B0-----:R-:W2:Y:S04]  /*589d0*/  LDL.LU.64 R4, [R1+0x790] ;  /* 0x0007900001047983 */ /* 0x001ea80000300a00 */
[----:B-1----:R-:W2:Y:S01]  /*589e0*/  LDL.LU.64 R6, [R1+0x798] ;  /* 0x0007980001067983 */ /* 0x002ea20000300a00 */
[----:B----4-:R-:W-:-:S15]  /*589f0*/  HMMA.16816.F32.BF16 R32, R44, R36, R32 ;  /* 0x000000242c20723c */ /* 0x010fde0000041820 */
[----:B------:R-:W-:-:S04]  /*58a00*/  NOP ;  /* 0x0000000000007918 */ /* 0x000fc80000000000 */
        /* <DEDUP_REMOVED lines=15> */
[----:B------:R-:W2:Y:S04]  /*58b00*/  LDL.LU.64 R48, [R1+0x6410] ;  /* 0x0064100001307983 */ /* 0x000ea80000300a00 */
[----:B------:R-:W-:Y:S04]  /*58b10*/  STL.64 [R1+0x6408], R30 ;  /* 0x0064081e01007387 */ /* 0x000fe80000100a00 */
[----:B------:R0:W-:Y:S04]  /*58b20*/  STL.64 [R1+0x6400], R28 ;  /* 0x0064001c01007387 */ /* 0x0001e80000100a00 */
[----:B---3--:R-:W-:Y:S04]  /*58b30*/  STL.64 [R1+0x63f8], R22 ;  /* 0x0063f81601007387 */ /* 0x008fe80000100a00 */
[----:B------:R1:W-:Y:S01]  /*58b40*/  STL.64 [R1+0x63f0], R20 ;  /* 0x0063f01401007387 */ /* 0x0003e20000100a00 */
[C---:B0-----:R-:W-:Y:S08]  /*58b50*/  HMMA.16816.F32.BF16 R28, R44.reuse, R20, R40 ;  /* 0x000000142c1c723c */ /* 0x041ff00000041828 */
[C---:B-1----:R-:W-:Y:S11]  /*58b60*/  HMMA.16816.F32.BF16 R20, R44.reuse, R24, R56 ;  /* 0x000000182c14723c */ /* 0x042ff60000041838 */
[----:B------:R-:W-:Y:S04]  /*58b70*/  STL.64 [R1+0x3a0], R28 ;  /* 0x0003a01c01007387 */ /* 0x000fe80000100a00 */
[----:B------:R-:W-:Y:S04]  /*58b80*/  STL.64 [R1+0x3a8], R30 ;  /* 0x0003a81e01007387 */ /* 0x000fe80000100a00 */
[----:B------:R-:W-:Y:S04]  /*58b90*/  STL.64 [R1+0x63e8], R26 ;  /* 0x0063e81a01007387 */ /* 0x000fe80000100a00 */
[----:B------:R-:W-:Y:S04]  /*58ba0*/  STL.64 [R1+0x63e0], R24 ;  /* 0x0063e01801007387 */ /* 0x000fe80000100a00 */
[----:B------:R-:W-:Y:S04]  /*58bb0*/  STL.64 [R1+0x390], R20 ;  /* 0x0003901401007387 */ /* 0x000fe80000100a00 */
[----:B------:R0:W-:Y:S04]  /*58bc0*/  STL.64 [R1+0x398], R22 ;  /* 0x0003981601007387 */ /* 0x0001e80000100a00 */
[----:B------:R-:W3:Y:S04]  /*58bd0*/  LDL.LU.64 R40, [R1+0x580] ;  /* 0x0005800001287983 */ /* 0x000ee80000300a00 */
[----:B------:R-:W3:Y:S01]  /*58be0*/  LDL.LU.64 R42, [R1+0x588] ;  /* 0x00058800012a7983 */ /* 0x000ee20000300a00 */
[----:B0-----:R-:W-:-:S15]  /*58bf0*/  HMMA.16816.F32.BF16 R20, R44, R16, R52 ;  /* 0x000000102c14723c */ /* 0x001fde0000041834 */
[----:B------:R-:W-:-:S04]  /*58c00*/  NOP ;  /* 0x0000000000007918 */ /* 0x000fc80000000000 */
[----:B------:R-:W-:Y:S04]  /*58c10*/  STL.64 [R1+0x380], R20 ;  /* 0x0003801401007387 */ /* 0x000fe80000100a00 */
[----:B------:R-:W-:Y:S04]  /*58c20*/  STL.64 [R1+0x388], R22 ;  /* 0x0003881601007387 */ /* 0x000fe80000100a00 */
[----:B------:R-:W-:Y:S04]  /*58c30*/  STL.64 [R1+0x63d8], R18 ;  /* 0x0063d81201007387 */ /* 0x000fe80000100a00 */
[----:B------:R0:W-:Y:S02]  /*58c40*/  STL.64 [R1+0x63d0], R16 ;  /* 0x0063d01001007387 */ /* 0x0001e40000100a00 */
[----:B0-----:R-:W-:Y:S02]  /*58c50*/  HMMA.16816.F32.BF16 R16, R44, R12, R4 ;  /* 0x0000000c2c10723c */ /* 0x001fe40000041804 */
[----:B------:R-:W2:Y:S04]  /*58c60*/  LDL.LU.64 R4, [R1+0xcd0] ;  /* 0x000cd00001047983 */ /* 0x000ea80000300a00 */
[----:B------:R-:W2:-:S13]  /*58c70*/  LDL.LU.64 R6, [R1+0xcd8] ;  /* 0x000cd80001067983 */ /* 0x000e9a0000300a00 */
[----:B------:R0:W-:Y:S04]  /*58c80*/  STL.64 [R1+0x370], R16 ;  /* 0x0003701001007387 */ /* 0x0001e80000100a00 */
[----:B------:R1:W-:Y:S04]  /*58c90*/  STL.64 [R1+0x378], R18 ;  /* 0x0003781201007387 */ /* 0x0003e80000100a00 */
[----:B------:R-:W4:Y:S04]  /*58ca0*/  LDL.LU.64 R28, [R1+0xbd0] ;  /* 0x000bd000011c7983 */ /* 0x000f280000300a00 */
[----:B------:R-:W4:Y:S04]  /*58cb0*/  LDL.LU.64 R30, [R1+0xbd8] ;  /* 0x000bd800011e7983 */ /* 0x000f280000300a00 */
[----:B------:R-:W4:Y:S04]  /*58cc0*/  LDL.LU.64 R20, [R1+0xad0] ;  /* 0x000ad00001147983 */ /* 0x000f280000300a00 */
[----:B------:R-:W4:Y:S04]  /*58cd0*/  LDL.LU.64 R22, [R1+0xad8] ;  /* 0x000ad80001167983 */ /* 0x000f280000300a00 */
[----:B------:R-:W4:Y:S04]  /*58ce0*/  LDL.LU.64 R24, [R1+0x9e0] ;  /* 0x0009e00001187983 */ /* 0x000f280000300a00 */
[----:B------:R-:W4:Y:S04]  /*58cf0*/  LDL.LU.64 R26, [R1+0x9e8] ;  /* 0x0009e800011a7983 */ /* 0x000f280000300a00 */
[----:B0-----:R-:W4:Y:S04]  /*58d00*/  LDL.LU.64 R16, [R1+0x910] ;  /* 0x0009100001107983 */ /* 0x001f280000300a00 */
[----:B-1----:R-:W4:Y:S04]  /*58d10*/  LDL.LU.64 R18, [R1+0x918] ;  /* 0x0009180001127983 */ /* 0x002f280000300a00 */
[----:B------:R-:W-:Y:S04]  /*58d20*/  STL.64 [R1+0x63c8], R14 ;  /* 0x0063c80e01007387 */ /* 0x000fe80000100a00 */
[----:B------:R0:W-:Y:S04]  /*58d30*/  STL.64 [R1+0x63c0], R12 ;  /* 0x0063c00c01007387 */ /* 0x0001e80000100a00 */
[----:B0-----:R-:W4:Y:S04]  /*58d40*/  LDL.LU.64 R12, [R1+0x840] ;  /* 0x00084000010c7983 */ /* 0x001f280000300a00 */
[----:B------:R-:W4:Y:S04]  /*58d50*/  LDL.LU.64 R14, [R1+0x848] ;  /* 0x00084800010e7983 */ /* 0x000f280000300a00 */
[----:B------:R-:W4:Y:S04]  /*58d60*/  LDL.LU.64 R52, [R1+0x620] ;  /* 0x0006200001347983 */ /* 0x000f280000300a00 */
[----:B------:R-:W4:Y:S01]  /*58d70*/  LDL.LU.64 R54, [R1+0x628] ;  /* 0x0006280001367983 */ /* 0x000f220000300a00 */
[----:B---3--:R-:W-:-:S15]  /*58d80*/  HMMA.16816.F32.BF16 R40, R44, R8, R40 ;  /* 0x000000082c28723c */ /* 0x008fde0000041828 */
[----:B------:R-:W-:-:S04]  /*58d90*/  NOP ;  /* 0x0000000000007918 */ /* 0x000fc80000000000 */
[----:B------:R0:W-:Y:S04]  /*58da0*/  STL.64 [R1+0x1b0], R40 ;  /* 0x0001b02801007387 */ /* 0x0001e80000100a00 */
[----:B------:R1:W-:Y:S04]  /*58db0*/  STL.64 [R1+0x1b8], R42 ;  /* 0x0001b82a01007387 */ /* 0x0003e80000100a00 */
[----:B------:R-:W3:Y:S04]  /*58dc0*/  LDL.LU.64 R44, [R1+0xc70] ;  /* 0x000c7000012c7983 */ /* 0x000ee80000300a00 */
[----:B------:R-:W3:Y:S04]  /*58dd0*/  LDL.LU.64 R46, [R1+0xc78] ;  /* 0x000c7800012e7983 */ /* 0x000ee80000300a00 */
[----:B------:R-:W3:Y:S04]  /*58de0*/  LDL.LU.64 R56, [R1+0xb70] ;  /* 0x000b700001387983 */ /* 0x000ee80000300a00 */
[----:B------:R-:W3:Y:S04]  /*58df0*/  LDL.LU.64 R58, [R1+0xb78] ;  /* 0x000b7800013a7983 */ /* 0x000ee80000300a00 */
[----:B0-----:R-:W3:Y:S04]  /*58e00*/  LDL.LU.64 R40, [R1+0xa70] ;  /* 0x000a700001287983 */ /* 0x001ee80000300a00 */
[----:B-1----:R-:W3:Y:S01]  /*58e10*/  LDL.LU.64 R42, [R1+0xa78] ;  /* 0x000a7800012a7983 */ /* 0x002ee20000300a00 */
[C---:B--2---:R-:W-:Y:S08]  /*58e20*/  HMMA.16816.F32.BF16 R4, R48.reuse, R36, R4 ;  /* 0x000000243004723c */ /* 0x044ff00000041804 */
[C---:B----4-:R-:W-:Y:S11]  /*58e30*/  HMMA.16816.F32.BF16 R28, R48.reuse, R32, R28 ;  /* 0x00000020301c723c */ /* 0x050ff6000004181c */
[----:B------:R0:W-:Y:S04]  /*58e40*/  STL.64 [R1+0x190], R4 ;  /* 0x0001900401007387 */ /* 0x0001e80000100a00 */
[----:B------:R1:W-:Y:S04]  /*58e50*/  STL.64 [R1+0x198], R6 ;  /* 0x0001980601007387 */ /* 0x0003e80000100a00 */
[----:B0-----:R-:W2:Y:S04]  /*58e60*/  LDL.LU.64 R4, [R1+0x980] ;  /* 0x0009800001047983 */ /* 0x001ea80000300a00 */
[----:B-1----:R-:W2:Y:S04]  /*58e70*/  LDL.LU.64 R6, [R1+0x988] ;  /* 0x0009880001067983 */ /* 0x002ea80000300a00 */
        /* <DEDUP_REMOVED lines=37> */
[----:B------:R-:W2:Y:S01]  /*590d0*/  LDL.LU.64 R52, [R1+0x63b0] ;  /* 0x0063b00001347983 */ /* 0x000ea20000300a00 */
[----:B---3--:R-:W-:Y:S03]  /*590e0*/  HMMA.16816.F32.BF16 R16, R48, R8, R16 ;  /* 0x000000083010723c */ /* 0x008fe60000041810 */
[----:B------:R-:W-:Y:S04]  /*590f0*/  STL.64 [R1+0x6398], R10 ;  /* 0x0063980a01007387 */ /* 0x000fe80000100a00 */
[----:B------:R-:W-:-:S12]  /*59100*/  STL.64 [R1+0x6390], R8 ;  /* 0x0063900801007387 */ /* 0x000fd80000100a00 */
[----:B------:R-:W-:Y:S04]  /*59110*/  STL.64 [R1+0x30], R16 ;  /* 0x0000301001007387 */ /* 0x000fe80000100a00 */
[----:B------:R0:W-:Y:S01]  /*59120*/  STL.64 [R1+0x38], R18 ;  /* 0x0000381201007387 */ /* 0x0001e20000100a00 */
[C---:B--2---:R-:W-:Y:S08]  /*59130*/  HMMA.16816.F32.BF16 R44, R52.reuse, R36, R44 ;  /* 0x00000024342c723c */ /* 0x044ff0000004182c */
[C---:B0-----:R-:W-:Y:S08]  /*59140*/  HMMA.16816.F32.BF16 R16, R52.reuse, R32, R56 ;  /* 0x000000203410723c */ /* 0x041ff00000041838 */
[C---:B------:R-:W-:Y:S03]  /*59150*/  HMMA.16816.F32.BF16 R8, R52.reuse, R28, R40 ;  /* 0x0000001c3408723c */ /* 0x040fe60000041828 */
[----:B------:R-:W-:Y:S04]  /*59160*/  STL.64 [R1+0x20], R44 ;  /* 0x0000202c01007387 */ /* 0x000fe80000100a00 */
[----:B------:R-:W-:Y:S04]  /*59170*/  STL.64 [R1+0x28], R46 ;  /* 0x0000282e01007387 */ /* 0x000fe80000100a00 */
[----:B----4-:R-:W-:Y:S04]  /*59180*/  STL.64 [R1+0x6378], R30 ;  /* 0x0063781e01007387 */ /* 0x010fe80000100a00 */
[----:B------:R0:W-:Y:S04]  /*59190*/  STL.64 [R1+0x10], R16 ;  /* 0x0000101001007387 */ /* 0x0001e80000100a00 */
[----:B------:R1:W-:Y:S04]  /*591a0*/  STL.64 [R1+0x18], R18 ;  /* 0x0000181201007387 */ /* 0x0003e80000100a00 */
[----:B------:R-:W-:Y:S04]  /*591b0*/  STL.64 [R1+0x6370], R28 ;  /* 0x0063701c01007387 */ /* 0x000fe80000100a00 */
[----:B------:R2:W-:Y:S04]  /*591c0*/  STL.64 [R1], R8 ;  /* 0x0000000801007387 */ /* 0x0005e80000100a00 */
[----:B------:R3:W-:Y:S04]  /*591d0*/  STL.64 [R1+0x8], R10 ;  /* 0x0000080a01007387 */ /* 0x0007e80000100a00 */
[----:B0-----:R-:W4:Y:S04]  /*591e0*/  LDL.LU.64 R16, [R1+0x8c0] ;  /* 0x0008c00001107983 */ /* 0x001f280000300a00 */
[----:B-1----:R-:W4:Y:S01]  /*591f0*/  LDL.LU.64 R18, [R1+0x8c8] ;  /* 0x0008c80001127983 */ /* 0x002f220000300a00 */
[C---:B------:R-:W-:Y:S03]  /*59200*/  HMMA.16816.F32.BF16 R56, R52.reuse, R20, R4 ;  /* 0x000000143438723c */ /* 0x040fe60000041804 */
[----:B--2---:R-:W2:Y:S04]  /*59210*/  LDL.LU.64 R8, [R1+0x5d0] ;  /* 0x0005d00001087983 */ /* 0x004ea80000300a00 */
[----:B---3--:R-:W2:Y:S04]  /*59220*/  LDL.LU.64 R10, [R1+0x5d8] ;  /* 0x0005d800010a7983 */ /* 0x008ea80000300a00 */
[----:B------:R-:W3:Y:S04]  /*59230*/  LDL.LU.64 R4, [R1+0x3f0] ;  /* 0x0003f00001047983 */ /* 0x000ee80000300a00 */
[----:B------:R-:W3:Y:S04]  /*59240*/  LDL.LU.64 R6, [R1+0x3f8] ;  /* 0x0003f80001067983 */ /* 0x000ee80000300a00 */
[----:B------:R-:W2:Y:S04]  /*59250*/  LDL.LU.64 R28, [R1+0xb40] ;  /* 0x000b4000011c7983 */ /* 0x000ea80000300a00 */
[----:B------:R-:W2:Y:S04]  /*59260*/  LDL.LU.64 R30, [R1+0xb48] ;  /* 0x000b4800011e7983 */ /* 0x000ea80000300a00 */
[----:B------:R-:W-:Y:S04]  /*59270*/  STL.64 [R1+0x6368], R22 ;  /* 0x0063681601007387 */ /* 0x000fe80000100a00 */
[----:B------:R0:W-:Y:S04]  /*59280*/  STL.64 [R1+0x6360], R20 ;  /* 0x0063601401007387 */ /* 0x0001e80000100a00 */
[----:B0-----:R-:W3:Y:S04]  /*59290*/  LDL.LU.64 R20, [R1+0xa40] ;  /* 0x000a400001147983 */ /* 0x001ee80000300a00 */
[----:B------:R-:W3:Y:S04]  /*592a0*/  LDL.LU.64 R22, [R1+0xa48] ;  /* 0x000a480001167983 */ /* 0x000ee80000300a00 */
[----:B------:R-:W3:Y:S04]  /*592b0*/  LDL.LU.64 R40, [R1+0x950] ;  /* 0x0009500001287983 */ /* 0x000ee80000300a00 */
[----:B------:R-:W3:Y:S04]  /*592c0*/  LDL.LU.64 R42, [R1+0x958] ;  /* 0x00095800012a7983 */ /* 0x000ee80000300a00 */
[----:B------:R-:W3:Y:S04]  /*592d0*/  LDL.LU.64 R44, [R1+0x890] ;  /* 0x00089000012c7983 */ /* 0x000ee80000300a00 */
[----:B------:R-:W3:Y:S04]  /*592e0*/  LDL.LU.64 R46, [R1+0x898] ;  /* 0x00089800012e7983 */ /* 0x000ee80000300a00 */
[----:B------:R-:W-:Y:S04]  /*592f0*/  STL.64 [R1+0x5f18], R58 ;  /* 0x005f183a01007387 */ /* 0x000fe80000100a00 */
[----:B------:R0:W-:Y:S04]  /*59300*/  STL.64 [R1+0x5f10], R56 ;  /* 0x005f103801007387 */ /* 0x0001e80000100a00 */
[----:B0-----:R-:W3:Y:S04]  /*59310*/  LDL.LU.64 R56, [R1+0x7f0] ;  /* 0x0007f00001387983 */ /* 0x001ee80000300a00 */
[----:B------:R-:W3:Y:S01]  /*59320*/  LDL.LU.64 R58, [R1+0x7f8] ;  /* 0x0007f800013a7983 */ /* 0x000ee20000300a00 */
[----:B----4-:R-:W-:-:S15]  /*59330*/  HMMA.16816.F32.BF16 R16, R52, R24, R16 ;  /* 0x000000183410723c */ /* 0x010fde0000041810 */
[----:B------:R-:W-:-:S04]  /*59340*/  NOP ;  /* 0x0000000000007918 */ /* 0x000fc80000000000 */
[----:B------:R-:W-:Y:S04]  /*59350*/  STL.64 [R1+0x110], R16 ;  /* 0x0001101001007387 */ /* 0x000fe80000100a00 */
[----:B------:R0:W-:Y:S04]  /*59360*/  STL.64 [R1+0x118], R18 ;  /* 0x0001181201007387 */ /* 0x0001e80000100a00 */
[----:B0-----:R-:W4:Y:S04]  /*59370*/  LDL.LU.64 R18, [R1+0x63a8] ;  /* 0x0063a80001127983 */ /* 0x001f280000300a00 */
[----:B------:R-:W3:Y:S01]  /*59380*/  LDL.LU.64 R16, [R1+0x63a0] ;  /* 0x0063a00001107983 */ /* 0x000ee20000300a00 */
[----:B------:R-:W0:Y:S01]  /*59390*/  S2R R51, SR_TID.X ;  /* 0x0000000000337919 */ /* 0x000e220000002100 */
[C---:B--2---:R-:W-:Y:S02]  /*593a0*/  HMMA.16816.F32.BF16 R8, R52.reuse, R12, R8 ;  /* 0x0000000c3408723c */ /* 0x044fe40000041808 */
[----:B------:R-:W2:Y:S06]  /*593b0*/  LDL.LU.64 R48, [R1+0x7a0] ;  /* 0x0007a00001307983 */ /* 0x000eac0000300a00 */
[----:B---3--:R-:W-:-:S15]  /*593c0*/  HMMA.16816.F32.BF16 R56, R52, R16, R56 ;  /* 0x000000103438723c */ /* 0x008fde0000041838 */
[----:B------:R-:W-:-:S04]  /*593d0*/  NOP ;  /* 0x0000000000007918 */ /* 0x000fc80000000000 */
[----:B------:R-:W-:Y:S04]  /*593e0*/  STL.64 [R1+0x2c0], R56 ;  /* 0x0002c03801007387 */ /* 0x000fe80000100a00 */
[----:B------:R0:W-:Y:S02]  /*593f0*/  STL.64 [R1+0x2c8], R58 ;  /* 0x0002c83a01007387 */ /* 0x0001e40000100a00 */
[----:B0-----:R-:W-:Y:S02]  /*59400*/  LOP3.LUT R58, R51, 0x7, RZ, 0xc0, !PT ;  /* 0x00000007333a7812 */ /* 0x001fe400078ec0ff */
[----:B------:R-:W2:Y:S04]  /*59410*/  LDL.LU.64 R50, [R1+0x7a8] ;  /* 0x0007a80001327983 */ /* 0x000ea80000300a00 */
[----:B------:R-:W-:Y:S04]  /*59420*/  STL.64 [R1+0x480], R8 ;  /* 0x0004800801007387 */ /* 0x000fe80000100a00 */
[----:B------:R0:W-:Y:S04]  /*59430*/  STL.64 [R1+0x488], R10 ;  /* 0x0004880a01007387 */ /* 0x0001e80000100a00 */
[----:B0-----:R-:W3:Y:S04]  /*59440*/  LDL.LU.64 R10, [R1+0x6398] ;  /* 0x00639800010a7983 */ /* 0x001ee80000300a00 */
        /* <DEDUP_REMOVED lines=11> */
[----:B------:R0:W-:Y:S04]  /*59500*/  STL.64 [R1+0x630], R52 ;  /* 0x0006303401007387 */ /* 0x0001e80000100a00 */
[----:B------:R1:W-:Y:S04]  /*59510*/  STL.64 [R1+0x638], R54 ;  /* 0x0006383601007387 */ /* 0x0003e80000100a00 */
[----:B0-----:R-:W2:Y:S04]  /*59520*/  LDL.LU.64 R52, [R1+0x740] ;  /* 0x0007400001347983 */ /* 0x001ea80000300a00 */
[----:B-1----:R-:W2:Y:S04]  /*59530*/  LDL.LU.64 R54, [R1+0x748] ;  /* 0x0007480001367983 */ /* 0x002ea80000300a00 */
[----:B------:R-:W-:Y:S04]  /*59540*/  STL.64 [R1+0x620], R28 ;  /* 0x0006201c01007387 */ /* 0x000fe80000100a00 */
[----:B------:R0:W-:Y:S04]  /*59550*/  STL.64 [R1+0x628], R30 ;  /* 0x0006281e01007387 */ /* 0x0001e80000100a00 */
[----:B0-----:R-:W3:Y:S04]  /*59560*/  LDL.LU.64 R30, [R1+0x6378] ;  /* 0x00637800011e7983 */ /* 0x001ee80000300a00 */
[----:B------:R-:W2:Y:S01]  /*59570*/  LDL.LU.64 R28, [R1+0x6370] ;  /* 0x00637000011c7983 */ /* 0x000ea20000300a00 */
[----:B------:R-:W0:Y:S01]  /*59580*/  S2R R59, SR_TID.X ;  /* 0x00000000003b7919 */ /* 0x000e220000002100 */
[----:B--2---:R-:W-:-:S15]  /*59590*/  HMMA.16816.F32.BF16 R20, R4, R28, R20 ;  /* 0x0000001c0414723c */ /* 0x004fde0000041814 */
[----:B------:R-:W-:-:S04]  /*595a0*/  NOP ;  /* 0x0000000000007918 */ /* 0x000fc80000000000 */
[----:B------:R-:W-:Y:S04]  /*595b0*/  STL.64 [R1+0x610], R20 ;  /* 0x0006101401007387 */ /* 0x000fe80000100a00 */
[----:B------:R1:W-:Y:S04]  /*595c0*/  STL.64 [R1+0x618], R22 ;  /* 0x0006181601007387 */ /* 0x0003e80000100a00 */
[----:B-1----:R-:W2:Y:S04]  /*595d0*/  LDL.LU.64 R22, [R1+0x6368] ;  /* 0x0063680001167983 */ /* 0x002ea80000300a00 */
[----:B------:R-:W2:Y:S01]  /*595e0*/  LDL.LU.64 R20, [R1+0x6360] ;  /* 0x0063600001147983 */ /* 0x000ea20000300a00 */
[----:B------:R-:W-:Y:S01]  /*595f0*/  HMMA.16816.F32.BF16 R44, R4, R24, R44 ;  /* 0x00000018042c723c */ /* 0x000fe2000004182c */
[----:B------:R-:W-:-:S02]  /*59600*/  IMAD R58, R58, 0x210, RZ ;  /* 0x000002103a3a7824 */ /* 0x000fc400078e02ff */
[C---:B0-----:R-:W-:Y:S02]  /*59610*/  IMAD.SHL.U32 R57, R59.reuse, 0x2, RZ ;  /* 0x000000023b397824 */ /* 0x041fe400078e00ff */
[----:B------:R-:W-:-:S03]  /*59620*/  IMAD.SHL.U32 R59, R59, 0x100, RZ ;  /* 0x000001003b3b7824 */ /* 0x000fc600078e00ff */
[----:B------:R-:W-:-:S04]  /*59630*/  LOP3.LUT R58, R58, 0x10, R57, 0x78, !PT ;  /* 0x000000103a3a7812 */ /* 0x000fc800078e7839 */
[----:B------:R-:W-:-:S04]  /*59640*/  LOP3.LUT R58, R58, 0x1000, R59, 0xf8, !PT ;  /* 0x000010003a3a7812 */ /* 0x000fc800078ef83b */
[----:B------:R-:W-:Y:S01]  /*59650*/  LOP3.LUT R58, R58, 0x60, RZ, 0x3c, !PT ;  /* 0x000000603a3a7812 */ /* 0x000fe200078e3cff */
[----:B--2---:R-:W-:-:S15]  /*59660*/  HMMA.16816.F32.BF16 R40, R4, R20, R40 ;  /* 0x000000140428723c */ /* 0x004fde0000041828 */
[----:B------:R-:W-:-:S04]  /*59670*/  NOP ;  /* 0x0000000000007918 */ /* 0x000fc80000000000 */
[----:B------:R-:W-:Y:S04]  /*59680*/  STL.64 [R1+0x600], R40 ;  /* 0x0006002801007387 */ /* 0x000fe80000100a00 */
[----:B------:R-:W-:Y:S04]  /*59690*/  STL.64 [R1+0x608], R42 ;  /* 0x0006082a01007387 */ /* 0x000fe80000100a00 */
[----:B------:R-:W-:Y:S04]  /*596a0*/  STL.64 [R1+0x5f0], R44 ;  /* 0x0005f02c01007387 */ /* 0x000fe80000100a00 */
[----:B------:R-:W-:Y:S04]  /*596b0*/  STL.64 [R1+0x5f8], R46 ;  /* 0x0005f82e01007387 */ /* 0x000fe80000100a00 */
[----:B------:R-:W0:Y:S01]  /*596c0*/  LDSM.16.MT88.4 R44, [R58+UR5+0x80] ;  /* 0x000080053a2c783b */ /* 0x000e220008004200 */
[----:B------:R-:W1:Y:S03]  /*596d0*/  S2R R59, SR_TID.X ;  /* 0x00000000003b7919 */ /* 0x000e660000002100 */
[----:B------:R-:W-:Y:S04]  /*596e0*/  LDSM.16.MT88.4 R40, [R58+UR5] ;  /* 0x000000053a28783b */ /* 0x000fe80008004200 */
[----:B0-----:R-:W-:Y:S04]  /*596f0*/  STL.64 [R1+0x6328], R46 ;  /* 0x0063282e01007387 */ /* 0x001fe80000100a00 */
[----:B------:R0:W-:Y:S02]  /*59700*/  STL.64 [R1+0x6320], R44 ;  /* 0x0063202c01007387 */ /* 0x0001e40000100a00 */
[C---:B0-----:R-:W-:Y:S02]  /*59710*/  HMMA.16816.F32.BF16 R44, R4.reuse, R16, R48 ;  /* 0x00000010042c723c */ /* 0x041fe40000041830 */
[----:B----4-:R-:W-:Y:S04]  /*59720*/  STL.64 [R1+0x6358], R18 ;  /* 0x0063581201007387 */ /* 0x010fe80000100a00 */
[----:B------:R0:W-:Y:S04]  /*59730*/  STL.64 [R1+0x6350], R16 ;  /* 0x0063501001007387 */ /* 0x0001e80000100a00 */
[----:B------:R-:W2:Y:S09]  /*59740*/  LDSM.16.MT88.4 R48, [R58+UR5+0x100] ;  /* 0x000100053a30783b */ /* 0x000eb20008004200 */
[----:B------:R-:W-:Y:S04]  /*59750*/  STL.64 [R1+0x5e0], R44 ;  /* 0x0005e02c01007387 */ /* 0x000fe80000100a00 */
[----:B------:R4:W-:Y:S04]  /*59760*/  STL.64 [R1+0x5e8], R46 ;  /* 0x0005e82e01007387 */ /* 0x0009e80000100a00 */
[----:B0-----:R-:W3:Y:S04]  /*59770*/  LDL.LU.64 R16, [R1+0x540] ;  /* 0x0005400001107983 */ /* 0x001ee80000300a00 */
[----:B------:R-:W3:Y:S01]  /*59780*/  LDL.LU.64 R18, [R1+0x548] ;  /* 0x0005480001127983 */ /* 0x000ee20000300a00 */
[----:B----4-:R-:W-:Y:S03]  /*59790*/  HMMA.16816.F32.BF16 R44, R4, R12, R52 ;  /* 0x0000000c042c723c */ /* 0x010fe60000041834 */
[----:B------:R1:W0:Y:S02]  /*597a0*/  LDSM.16.MT88.4 R52, [R58+UR5+0x180] ;  /* 0x000180053a34783b */ /* 0x0002240008004200 */
[----:B-1----:R-:W-:-:S02]  /*597b0*/  LOP3.LUT R58, R59, 0x7, RZ, 0xc0, !PT ;  /* 0x000000073b3a7812 */ /* 0x002fc400078ec0ff */
[----:B--2---:R-:W-:Y:S04]  /*597c0*/  STL.64 [R1+0x6308], R50 ;  /* 0x0063083201007387 */ /* 0x004fe80000100a00 */
[----:B------:R-:W-:Y:S01]  /*597d0*/  STL.64 [R1+0x6300], R48 ;  /* 0x0063003001007387 */ /* 0x000fe20000100a00 */
[----:B------:R-:W-:-:S03]  /*597e0*/  IMAD R58, R58, 0x210, RZ ;  /* 0x000002103a3a7824 */ /* 0x000fc600078e02ff */
[----:B------:R-:W-:Y:S04]  /*597f0*/  STL.64 [R1+0x6348], R14 ;  /* 0x0063480e01007387 */ /* 0x000fe80000100a00 */
[----:B------:R-:W-:Y:S04]  /*59800*/  STL.64 [R1+0x5d0], R44 ;  /* 0x0005d02c01007387 */ /* 0x000fe80000100a00 */
[----:B------:R1:W-:Y:S04]  /*59810*/  STL.64 [R1+0x5d8], R46 ;  /* 0x0005d82e01007387 */ /* 0x0003e80000100a00 */
[----:B------:R-:W-:Y:S01]  /*59820*/  STL.64 [R1+0x6340], R12 ;  /* 0x0063400c01007387 */ /* 0x000fe20000100a00 */
[----:B-1----:R-:W-:-:S02]  /*59830*/  IMAD.SHL.U32 R47, R59, 0x2, RZ ;  /* 0x000000023b2f7824 */ /* 0x002fc400078e00ff */
[----:B------:R-:W-:-:S03]  /*59840*/  IMAD.SHL.U32 R59, R59, 0x100, RZ ;  /* 0x000001003b3b7824 */ /* 0x000fc600078e00ff */
[----:B------:R-:W-:Y:S01]  /*59850*/  LOP3.LUT R47, R58, 0x10, R47, 0x78, !PT ;  /* 0x000000103a2f7812 */ /* 0x000fe200078e782f */
[----:B0-----:R-:W-:Y:S03]  /*59860*/  STL.64 [R1+0x62a8], R54 ;  /* 0x0062a83601007387 */ /* 0x001fe60000100a00 */
[----:B------:R-:W-:Y:S01]  /*59870*/  LOP3.LUT R47, R47, 0x1000, R59, 0xf8, !PT ;  /* 0x000010002f2f7812 */ /* 0x000fe200078ef83b */
[----:B------:R0:W-:Y:S04]  /*59880*/  STL.64 [R1+0x62a0], R52 ;  /* 0x0062a03401007387 */ /* 0x0001e80000100a00 */
[----:B------:R-:W2:Y:S01]  /*59890*/  LDL.LU.64 R56, [R1+0xd50] ;  /* 0x000d500001387983 */ /* 0x000ea20000300a00 */
[----:B---3--:R-:W-:-:S15]  /*598a0*/  HMMA.16816.F32.BF16 R4, R4, R8, R16 ;  /* 0x000000080404723c */ /* 0x008fde0000041810 */
[----:B------:R-:W-:-:S04]  /*598b0*/  NOP ;  /* 0x0000000000007918 */ /* 0x000fc80000000000 */
[----:B------:R-:W-:Y:S04]  /*598c0*/  STL.64 [R1+0x3f0], R4 ;  /* 0x0003f00401007387 */ /* 0x000fe80000100a00 */
[----:B------:R-:W-:Y:S04]  /*598d0*/  STL.64 [R1+0x3f8], R6 ;  /* 0x0003f80601007387 */ /* 0x000fe80000100a00 */
[----:B------:R-:W1:Y:S04]  /*598e0*/  LDSM.16.MT88.4 R4, [R47+UR5+0x2000] ;  /* 0x002000052f04783b */ /* 0x000e680008004200 */
[----:B------:R-:W2:Y:S04]  /*598f0*/  LDL.LU.64 R58, [R1+0xd58] ;  /* 0x000d5800013a7983 */ /* 0x000ea80000300a00 */
[----:B------:R-:W-:Y:S04]  /*59900*/  STL.64 [R1+0x6338], R10 ;  /* 0x0063380a01007387 */ /* 0x000fe80000100a00 */
[----:B------:R3:W-:Y:S04]  /*59910*/  STL.64 [R1+0x6330], R8 ;  /* 0x0063300801007387 */ /* 0x0007e80000100a00 */
[----:B0-----:R-:W4:Y:S04]  /*59920*/  LDL.LU.64 R52, [R1+0xc10] ;  /* 0x000c100001347983 */ /* 0x001f280000300a00 */
[----:B------:R-:W4:Y:S04]  /*59930*/  LDL.LU.64 R54, [R1+0xc18] ;  /* 0x000c180001367983 */ /* 0x000f280000300a00 */
[----:B------:R-:W4:Y:S04]  /*59940*/  LDL.LU.64 R48, [R1+0xb20] ;  /* 0x000b200001307983 */ /* 0x000f280000300a00 */
[----:B------:R-:W4:Y:S04]  /*59950*/  LDL.LU.64 R50, [R1+0xb28] ;  /* 0x000b280001327983 */ /* 0x000f280000300a00 */
[----:B------:R-:W4:Y:S04]  /*59960*/  LDL.LU.64 R16, [R1+0x930] ;  /* 0x0009300001107983 */ /* 0x000f280000300a00 */
[----:B------:R-:W4:Y:S04]  /*59970*/  LDL.LU.64 R18, [R1+0x938] ;  /* 0x0009380001127983 */ /* 0x000f280000300a00 */
[----:B------:R-:W4:Y:S04]  /*59980*/  LDL.LU.64 R12, [R1+0x870] ;  /* 0x00087000010c7983 */ /* 0x000f280000300a00 */
[----:B------:R-:W4:Y:S04]  /*59990*/  LDL.LU.64 R14, [R1+0x878] ;  /* 0x00087800010e7983 */ /* 0x000f280000300a00 */
[----:B---3--:R-:W3:Y:S04]  /*599a0*/  LDL.LU.64 R8, [R1+0x780] ;  /* 0x0007800001087983 */ /* 0x008ee80000300a00 */
[----:B------:R-:W3:Y:S04]  /*599b0*/  LDL.LU.64 R10, [R1+0x788] ;  /* 0x00078800010a7983 */ /* 0x000ee80000300a00 */
[----:B------:R-:W3:Y:S04]  /*599c0*/  LDL.LU.64 R44, [R1+0x730] ;  /* 0x00073000012c7983 */ /* 0x000ee80000300a00 */
[----:B------:R-:W3:Y:S04]  /*599d0*/  LDL.LU.64 R46, [R1+0x738] ;  /* 0x00073800012e7983 */ /* 0x000ee80000300a00 */
[----:B-1----:R-:W-:Y:S04]  /*599e0*/  STL.64 [R1+0x6248], R6 ;  /* 0x0062480601007387 */ /* 0x002fe80000100a00 */
[----:B------:R0:W-:Y:S04]  /*599f0*/  STL.64 [R1+0x6240], R4 ;  /* 0x0062400401007387 */ /* 0x0001e80000100a00 */
[----:B0-----:R-:W3:Y:S04]  /*59a00*/  LDL.LU.64 R4, [R1+0xa20] ;  /* 0x000a200001047983 */ /* 0x001ee80000300a00 */
[----:B------:R-:W3:Y:S01]  /*59a10*/  LDL.LU.64 R6, [R1+0xa28] ;  /* 0x000a280001067983 */ /* 0x000ee20000300a00 */
[C---:B--2---:R-:W-:Y:S08]  /*59a20*/  HMMA.16816.F32.BF16 R56, R40.reuse, R36, R56 ;  /* 0x000000242838723c */ /* 0x044ff00000041838 */
[C---:B----4-:R-:W-:Y:S08]  /*59a30*/  HMMA.16816.F32.BF16 R52, R40.reuse, R32, R52 ;  /* 0x000000202834723c */ /* 0x050ff00000041834 */
[C---:B------:R-:W-:Y:S03]  /*59a40*/  HMMA.16816.F32.BF16 R48, R40.reuse, R28, R48 ;  /* 0x0000001c2830723c */ /* 0x040fe60000041830 */
[----:B------:R0:W-:Y:S05]  /*59a50*/  STL.64 [R1+0x5a0], R56 ;  /* 0x0005a03801007387 */ /* 0x0001ea0000100a00 */
[C---:B------:R-:W-:Y:S01]  /*59a60*/  HMMA.16816.F32.BF16 R16, R40.reuse, R24, R16 ;  /* 0x000000182810723c */ /* 0x040fe20000041810 */
[----:B------:R1:W-:Y:S04]  /*59a70*/  STL.64 [R1+0x5a8], R58 ;  /* 0x0005a83a01007387 */ /* 0x0003e80000100a00 */
[----:B0-----:R-:W2:Y:S04]  /*59a80*/  LDL.LU.64 R56, [R1+0xbc0] ;  /* 0x000bc00001387983 */ /* 0x001ea80000300a00 */
[----:B-1----:R-:W2:Y:S04]  /*59a90*/  LDL.LU.64 R58, [R1+0xbc8] ;  /* 0x000bc800013a7983 */ /* 0x002ea80000300a00 */
[----:B------:R0:W-:Y:S04]  /*59aa0*/  STL.64 [R1+0x590], R52 ;  /* 0x0005903401007387 */ /* 0x0001e80000100a00 */
[----:B------:R1:W-:Y:S04]  /*59ab0*/  STL.64 [R1+0x598], R54 ;  /* 0x0005983601007387 */ /* 0x0003e80000100a00 */
[----:B0-----:R-:W4:Y:S04]  /*59ac0*/  LDL.LU.64 R52, [R1+0xac0] ;  /* 0x000ac00001347983 */ /* 0x001f280000300a00 */
[----:B-1----:R-:W4:Y:S01]  /*59ad0*/  LDL.LU.64 R54, [R1+0xac8] ;  /* 0x000ac80001367983 */ /* 0x002f220000300a00 */
[C---:B---3--:R-:W-:Y:S03]  /*59ae0*/  HMMA.16816.F32.BF16 R4, R40.reuse, R20, R4 ;  /* 0x000000142804723c */ /* 0x048fe60000041804 */
[----:B------:R0:W-:Y:S04]  /*59af0*/  STL.64 [R1+0x580], R48 ;  /* 0x0005803001007387 */ /* 0x0001e80000100a00 */
[----:B------:R1:W-:Y:S04]  /*59b00*/  STL.64 [R1+0x588], R50 ;  /* 0x0005883201007387 */ /* 0x0003e80000100a00 */
[----:B0-----:R-:W3:Y:S04]  /*59b10*/  LDL.LU.64 R48, [R1+0x9d0] ;  /* 0x0009d00001307983 */ /* 0x001ee80000300a00 */
[----:B-1----:R-:W3:Y:S04]  /*59b20*/  LDL.LU.64 R50, [R1+0x9d8] ;  /* 0x0009d80001327983 */ /* 0x002ee80000300a00 */
        /* <DEDUP_REMOVED lines=26> */
[----:B-1----:R-:W3:Y:S04]  /*59cd0*/  LDL.LU.64 R42, [R1+0xcc8] ;  /* 0x000cc800012a7983 */ /* 0x002ee80000300a00 */
[----:B------:R-:W-:Y:S04]  /*59ce0*/  STL.64 [R1+0x6318], R10 ;  /* 0x0063180a01007387 */ /* 0x000fe80000100a00 */
[----:B------:R2:W-:Y:S04]  /*59cf0*/  STL.64 [R1+0x6310], R8 ;  /* 0x0063100801007387 */ /* 0x0005e80000100a00 */
[----:B------:R-:W-:Y:S01]  /*59d00*/  STL.64 [R1+0x62f8], R34 ;  /* 0x0062f82201007387 */ /* 0x000fe20000100a00 */
[C---:B--2---:R-:W-:Y:S08]  /*59d10*/  HMMA.16816.F32.BF16 R8, R44.reuse, R32, R56 ;  /* 0x000000202c08723c */ /* 0x044ff00000041838 */
[----:B---3--:R-:W-:-:S15]  /*59d20*/  HMMA.16816.F32.BF16 R40, R44, R36, R40 ;  /* 0x000000242c28723c */ /* 0x008fde0000041828 */
[----:B------:R-:W-:-:S04]  /*59d30*/  NOP ;  /* 0x0000000000007918 */ /* 0x000fc80000000000 */
[----:B------:R-:W-:Y:S04]  /*59d40*/  STL.64 [R1+0x340], R40 ;  /* 0x0003402801007387 */ /* 0x000fe80000100a00 */
[----:B------:R-:W-:Y:S04]  /*59d50*/  STL.64 [R1+0x348], R42 ;  /* 0x0003482a01007387 */ /* 0x000fe80000100a00 */
[----:B------:R-:W-:Y:S04]  /*59d60*/  STL.64 [R1+0x62f0], R32 ;  /* 0x0062f02001007387 */ /* 0x000fe80000100a00 */
[----:B------:R-:W-:Y:S04]  /*59d70*/  STL.64 [R1+0x330], R8 ;  /* 0x0003300801007387 */ /* 0x000fe80000100a00 */
[----:B------:R4:W-:Y:S02]  /*59d80*/  STL.64 [R1+0x338], R10 ;  /* 0x0003380a01007387 */ /* 0x0009e40000100a00 */
[----:B----4-:R-:W-:Y:S02]  /*59d90*/  HMMA.16816.F32.BF16 R8, R44, R28, R52 ;  /* 0x0000001c2c08723c */ /* 0x010fe40000041834 */
[----:B------:R-:W-:Y:S04]  /*59da0*/  STL.64 [R1+0x62e8], R30 ;  /* 0x0062e81e01007387 */ /* 0x000fe80000100a00 */
[----:B------:R-:W-:-:S13]  /*59db0*/  STL.64 [R1+0x62e0], R28 ;  /* 0x0062e01c01007387 */ /* 0x000fda0000100a00 */
[----:B------:R-:W-:Y:S04]  /*59dc0*/  STL.64 [R1+0x320], R8 ;  /* 0x0003200801007387 */ /* 0x000fe80000100a00 */
[----:B------:R0:W-:Y:S02]  /*59dd0*/  STL.64 [R1+0x328], R10 ;  /* 0x0003280a01007387 */ /* 0x0001e40000100a00 */
[----:B0-----:R-:W-:Y:S02]  /*59de0*/  HMMA.16816.F32.BF16 R8, R44, R20, R48 ;  /* 0x000000142c08723c */ /* 0x001fe40000041830 */
[----:B------:R-:W-:Y:S04]  /*59df0*/  STL.64 [R1+0x62d8], R22 ;  /* 0x0062d81601007387 */ /* 0x000fe80000100a00 */
[----:B------:R-:W-:-:S13]  /*59e00*/  STL.64 [R1+0x62d0], R20 ;  /* 0x0062d01401007387 */ /* 0x000fda0000100a00 */
[----:B------:R-:W-:Y:S04]  /*59e10*/  STL.64 [R1+0x310], R8 ;  /* 0x0003100801007387 */ /* 0x000fe80000100a00 */
[----:B------:R0:W-:Y:S02]  /*59e20*/  STL.64 [R1+0x318], R10 ;  /* 0x0003180a01007387 */ /* 0x0001e40000100a00 */
[----:B0-----:R-:W-:Y:S02]  /*59e30*/  HMMA.16816.F32.BF16 R8, R44, R24, R4 ;  /* 0x000000182c08723c */ /* 0x001fe40000041804 */
[----:B------:R-:W2:Y:S04]  /*59e40*/  LDL.LU.64 R4, [R1+0x830] ;  /* 0x0008300001047983 */ /* 0x000ea80000300a00 */
[----:B------:R-:W2:-:S13]  /*59e50*/  LDL.LU.64 R6, [R1+0x838] ;  /* 0x0008380001067983 */ /* 0x000e9a0000300a00 */
[----:B------:R0:W-:Y:S04]  /*59e60*/  STL.64 [R1+0x300], R8 ;  /* 0x0003000801007387 */ /* 0x0001e80000100a00 */
[----:B------:R1:W-:Y:S04]  /*59e70*/  STL.64 [R1+0x308], R10 ;  /* 0x0003080a01007387 */ /* 0x0003e80000100a00 */
[----:B0-----:R-:W3:Y:S04]  /*59e80*/  LDL.LU.64 R8, [R1+0x770] ;  /* 0x0007700001087983 */ /* 0x001ee80000300a00 */
[----:B-1----:R-:W3:Y:S04]  /*59e90*/  LDL.LU.64 R10, [R1+0x778] ;  /* 0x00077800010a7983 */ /* 0x002ee80000300a00 */
[----:B------:R-:W4:Y:S04]  /*59ea0*/  LDL.LU.64 R48, [R1+0x720] ;  /* 0x0007200001307983 */ /* 0x000f280000300a00 */
[----:B------:R-:W4:Y:S04]  /*59eb0*/  LDL.LU.64 R50, [R1+0x728] ;  /* 0x0007280001327983 */ /* 0x000f280000300a00 */
[----:B------:R-:W4:Y:S04]  /*59ec0*/  LDL.LU.64 R32, [R1+0xc60] ;  /* 0x000c600001207983 */ /* 0x000f280000300a00 */
[----:B------:R-:W4:Y:S04]  /*59ed0*/  LDL.LU.64 R34, [R1+0xc68] ;  /* 0x000c680001227983 */ /* 0x000f280000300a00 */
[----:B------:R-:W4:Y:S04]  /*59ee0*/  LDL.LU.64 R28, [R1+0xb60] ;  /* 0x000b6000011c7983 */ /* 0x000f280000300a00 */
[----:B------:R-:W4:Y:S04]  /*59ef0*/  LDL.LU.64 R30, [R1+0xb68] ;  /* 0x000b6800011e7983 */ /* 0x000f280000300a00 */
[----:B------:R-:W4:Y:S04]  /*59f00*/  LDL.LU.64 R20, [R1+0xa60] ;  /* 0x000a600001147983 */ /* 0x000f280000300a00 */
[----:B------:R-:W4:Y:S04]  /*59f10*/  LDL.LU.64 R22, [R1+0xa68] ;  /* 0x000a680001167983 */ /* 0x000f280000300a00 */
[----:B------:R-:W-:Y:S04]  /*59f20*/  STL.64 [R1+0x62c8], R26 ;  /* 0x0062c81a01007387 */ /* 0x000fe80000100a00 */
[----:B------:R0:W-:Y:S04]  /*59f30*/  STL.64 [R1+0x62c0], R24 ;  /* 0x0062c01801007387 */ /* 0x0001e80000100a00 */
[----:B0-----:R-:W4:Y:S04]  /*59f40*/  LDL.LU.64 R24, [R1+0x970] ;  /* 0x0009700001187983 */ /* 0x001f280000300a00 */
[----:B------:R-:W4:Y:S04]  /*59f50*/  LDL.LU.64 R26, [R1+0x978] ;  /* 0x00097800011a7983 */ /* 0x000f280000300a00 */
[----:B------:R-:W4:Y:S04]  /*59f60*/  LDL.LU.64 R52, [R1+0x7b0] ;  /* 0x0007b00001347983 */ /* 0x000f280000300a00 */
[----:B------:R-:W4:Y:S01]  /*59f70*/  LDL.LU.64 R54, [R1+0x7b8] ;  /* 0x0007b80001367983 */ /* 0x000f220000300a00 */
[C---:B--2---:R-:W-:Y:S08]  /*59f80*/  HMMA.16816.F32.BF16 R4, R44.reuse, R16, R4 ;  /* 0x000000102c04723c */ /* 0x044ff00000041804 */
[C---:B---3--:R-:W-:Y:S01]  /*59f90*/  HMMA.16816.F32.BF16 R8, R44.reuse, R12, R8 ;  /* 0x0000000c2c08723c */ /* 0x048fe20000041808 */
[----:B----4-:R-:W-:Y:S04]  /*59fa0*/  STL.64 [R1+0x62b8], R54 ;  /* 0x0062b83601007387 */ /* 0x010fe80000100a00 */
[----:B------:R0:W-:Y:S04]  /*59fb0*/  STL.64 [R1+0x62b0], R52 ;  /* 0x0062b03401007387 */ /* 0x0001e80000100a00 */
[----:B0-----:R-:W2:Y:S04]  /*59fc0*/  LDL.LU.64 R52, [R1+0x8b0] ;  /* 0x0008b00001347983 */ /* 0x001ea80000300a00 */
[----:B------:R-:W2:Y:S04]  /*59fd0*/  LDL.LU.64 R54, [R1+0x8b8] ;  /* 0x0008b80001367983 */ /* 0x000ea80000300a00 */
[----:B------:R-:W3:Y:S04]  /*59fe0*/  LDL.LU.64 R56, [R1+0xc30] ;  /* 0x000c300001387983 */ /* 0x000ee80000300a00 */
[----:B------:R-:W3:Y:S04]  /*59ff0*/  LDL.LU.64 R58, [R1+0xc38] ;  /* 0x000c3800013a7983 */ /* 0x000ee80000300a00 */
[----:B------:R0:W-:Y:S04]  /*5a000*/  STL.64 [R1+0x2f0], R4 ;  /* 0x0002f00401007387 */ /* 0x0001e80000100a00 */
[----:B------:R1:W-:Y:S04]  /*5a010*/  STL.64 [R1+0x2f8], R6 ;  /* 0x0002f80601007387 */ /* 0x0003e80000100a00 */
[----:B------:R-:W4:Y:S04]  /*5a020*/  LDL.LU.64 R40, [R1+0xb10] ;  /* 0x000b100001287983 */ /* 0x000f280000300a00 */
[----:B------:R-:W4:Y:S04]  /*5a030*/  LDL.LU.64 R42, [R1+0xb18] ;  /* 0x000b1800012a7983 */ /* 0x000f280000300a00 */
[----:B0-----:R-:W2:Y:S04]  /*5a040*/  LDL.LU.64 R4, [R1+0xa00] ;  /* 0x000a000001047983 */ /* 0x001ea80000300a00 */
[----:B-1----:R-:W2:Y:S04]  /*5a050*/  LDL.LU.64 R6, [R1+0xa08] ;  /* 0x000a080001067983 */ /* 0x002ea80000300a00 */
        /* <DEDUP_REMOVED lines=55> */
[----:B---3--:R-:W-:Y:S02]  /*5a3d0*/  HMMA.16816.F32.BF16 R16, R48, R8, R44 ;  /* 0x000000083010723c */ /* 0x008fe4000004182c */
[----:B------:R-:W-:Y:S04]  /*5a3e0*/  STL.64 [R1+0x6268], R10 ;  /* 0x0062680a01007387 */ /* 0x000fe80000100a00 */
[----:B------:R4:W-:Y:S02]  /*5a3f0*/  STL.64 [R1+0x6260], R8 ;  /* 0x0062600801007387 */ /* 0x0009e40000100a00 */
[C---:B------:R-:W-:Y:S11]  /*5a400*/  HMMA.16816.F32.BF16 R4, R52.reuse, R28, R4 ;  /* 0x0000001c3404723c */ /* 0x040ff60000041804 */
[----:B------:R-:W-:Y:S01]  /*5a410*/  STL.64 [R1+0x750], R16 ;  /* 0x0007501001007387 */ /* 0x000fe20000100a00 */
[C---:B----4-:R-:W-:Y:S03]  /*5a420*/  HMMA.16816.F32.BF16 R8, R52.reuse, R32, R40 ;  /* 0x000000203408723c */ /* 0x050fe60000041828 */
[----:B------:R0:W-:Y:S05]  /*5a430*/  STL.64 [R1+0x758], R18 ;  /* 0x0007581201007387 */ /* 0x0001ea0000100a00 */
[----:B0-----:R-:W-:Y:S01]  /*5a440*/  HMMA.16816.F32.BF16 R16, R52, R36, R56 ;  /* 0x000000243410723c */ /* 0x001fe20000041838 */
[----:B------:R-:W-:-:S02]  /*5a450*/  IMAD.MOV.U32 R36, RZ, RZ, R4 ;  /* 0x000000ffff247224 */ /* 0x000fc400078e0004 */
[----:B------:R-:W-:Y:S02]  /*5a460*/  IMAD.MOV.U32 R37, RZ, RZ, R5 ;  /* 0x000000ffff257224 */ /* 0x000fe400078e0005 */
[----:B------:R-:W-:Y:S02]  /*5a470*/  IMAD.MOV.U32 R29, RZ, RZ, R6 ;  /* 0x000000ffff1d7224 */ /* 0x000fe400078e0006 */
[----:B------:R-:W-:Y:S02]  /*5a480*/  IMAD.MOV.U32 R28, RZ, RZ, R7 ;  /* 0x000000ffff1c7224 */ /* 0x000fe400078e0007 */
[----:B------:R-:W-:Y:S02]  /*5a490*/  IMAD.MOV.U32 R56, RZ, RZ, R31 ;  /* 0x000000ffff387224 */ /* 0x000fe400078e001f */
[----:B------:R-:W-:-:S08]  /*5a4a0*/  IMAD.MOV.U32 R57, RZ, RZ, R30 ;  /* 0x000000ffff397224 */ /* 0x000fd000078e001e */
[----:B------:R0:W-:Y:S04]  /*5a4b0*/  STL.64 [R1+0x770], R16 ;  /* 0x0007701001007387 */ /* 0x0001e80000100a00 */
[----:B------:R1:W-:Y:S04]  /*5a4c0*/  STL.64 [R1+0x778], R18 ;  /* 0x0007781201007387 */ /* 0x0003e80000100a00 */
[----:B------:R2:W-:Y:S04]  /*5a4d0*/  STL.64 [R1+0x780], R8 ;  /* 0x0007800801007387 */ /* 0x0005e80000100a00 */
[----:B------:R3:W-:Y:S01]  /*5a4e0*/  STL.64 [R1+0x788], R10 ;  /* 0x0007880a01007387 */ /* 0x0007e20000100a00 */
[----:B------:R-:W-:-:S03]  /*5a4f0*/  IMAD.MOV.U32 R58, RZ, RZ, R23 ;  /* 0x000000ffff3a7224 */ /* 0x000fc600078e0017 */
[----:B------:R-:W4:Y:S01]  /*5a500*/  LDL.LU.64 R4, [R1+0x8f0] ;  /* 0x0008f00001047983 */ /* 0x000f220000300a00 */
[----:B------:R-:W-:-:S03]  /*5a510*/  IMAD.MOV.U32 R59, RZ, RZ, R22 ;  /* 0x000000ffff3b7224 */ /* 0x000fc600078e0016 */
[----:B------:R-:W4:Y:S04]  /*5a520*/  LDL.LU.64 R6, [R1+0x8f8] ;  /* 0x0008f80001067983 */ /* 0x000f280000300a00 */
[----:B------:R-:W2:Y:S04]  /*5a530*/  LDL.LU R31, [R1+0x629c] ;  /* 0x00629c00011f7983 */ /* 0x000ea80000300800 */
[----:B------:R-:W3:Y:S04]  /*5a540*/  LDL.LU R30, [R1+0x6298] ;  /* 0x00629800011e7983 */ /* 0x000ee80000300800 */
[----:B------:R-:W3:Y:S04]  /*5a550*/  LDL.LU R23, [R1+0x6294] ;  /* 0x0062940001177983 */ /* 0x000ee80000300800 */
[----:B------:R-:W3:Y:S04]  /*5a560*/  LDL.LU R22, [R1+0x6290] ;  /* 0x0062900001167983 */ /* 0x000ee80000300800 */
[----:B------:R-:W3:Y:S04]  /*5a570*/  LDL.LU R40, [R1+0xa0] ;  /* 0x0000a00001287983 */ /* 0x000ee80000300800 */
[----:B------:R-:W3:Y:S04]  /*5a580*/  LDL.LU R41, [R1+0xa4] ;  /* 0x0000a40001297983 */ /* 0x000ee80000300800 */
[----:B------:R-:W3:Y:S04]  /*5a590*/  LDL.LU R42, [R1+0xa8] ;  /* 0x0000a800012a7983 */ /* 0x000ee80000300800 */
[----:B------:R-:W3:Y:S04]  /*5a5a0*/  LDL.LU R43, [R1+0xac] ;  /* 0x0000ac00012b7983 */ /* 0x000ee80000300800 */
[----:B0-----:R-:W3:Y:S04]  /*5a5b0*/  LDL.LU.64 R16, [R1+0x810] ;  /* 0x0008100001107983 */ /* 0x001ee80000300a00 */
[----:B-1----:R-:W3:Y:S04]  /*5a5c0*/  LDL.LU.64 R18, [R1+0x818] ;  /* 0x0008180001127983 */ /* 0x002ee80000300a00 */
[----:B------:R-:W3:Y:S04]  /*5a5d0*/  LDL.LU.64 R44, [R1+0x7c0] ;  /* 0x0007c000012c7983 */ /* 0x000ee80000300a00 */
[----:B------:R-:W3:Y:S01]  /*5a5e0*/  LDL.LU.64 R46, [R1+0x7c8] ;  /* 0x0007c800012e7983 */ /* 0x000ee20000300a00 */
[----:B----4-:R-:W-:Y:S01]  /*5a5f0*/  HMMA.16816.F32.BF16 R4, R52, R20, R4 ;  /* 0x000000143404723c */ /* 0x010fe20000041804 */
[----:B--2---:R-:W-:-:S02]  /*5a600*/  IMAD.MOV.U32 R51, RZ, RZ, R31 ;  /* 0x000000ffff337224 */ /* 0x004fc400078e001f */
[----:B---3--:R-:W-:Y:S02]  /*5a610*/  IMAD.MOV.U32 R50, RZ, RZ, R30 ;  /* 0x000000ffff327224 */ /* 0x008fe400078e001e */
[----:B------:R-:W-:Y:S02]  /*5a620*/  IMAD.MOV.U32 R49, RZ, RZ, R23 ;  /* 0x000000ffff317224 */ /* 0x000fe400078e0017 */
[----:B------:R-:W-:Y:S02]  /*5a630*/  IMAD.MOV.U32 R48, RZ, RZ, R22 ;  /* 0x000000ffff307224 */ /* 0x000fe400078e0016 */
[----:B------:R-:W2:Y:S04]  /*5a640*/  LDL.LU R22, [R1+0x628c] ;  /* 0x00628c0001167983 */ /* 0x000ea80000300800 */
[----:B------:R-:W2:Y:S04]  /*5a650*/  LDL.LU R23, [R1+0x6288] ;  /* 0x0062880001177983 */ /* 0x000ea80000300800 */
[----:B------:R-:W3:Y:S04]  /*5a660*/  LDL.LU R30, [R1+0x6284] ;  /* 0x00628400011e7983 */ /* 0x000ee80000300800 */
[----:B------:R-:W3:Y:S04]  /*5a670*/  LDL.LU R31, [R1+0x6280] ;  /* 0x00628000011f7983 */ /* 0x000ee80000300800 */
[----:B------:R-:W4:Y:S01]  /*5a680*/  LDL.LU.64 R8, [R1+0x7d0] ;  /* 0x0007d00001087983 */ /* 0x000f220000300a00 */
[----:B------:R-:W-:Y:S03]  /*5a690*/  HMMA.16816.F32.BF16 R16, R52, R24, R16 ;  /* 0x000000183410723c */ /* 0x000fe60000041810 */
[----:B------:R-:W4:Y:S01]  /*5a6a0*/  LDL.LU.64 R10, [R1+0x7d8] ;  /* 0x0007d800010a7983 */ /* 0x000f220000300a00 */
[----:B------:R-:W-:-:S03]  /*5a6b0*/  IMAD.MOV.U32 R20, RZ, RZ, R7 ;  /* 0x000000ffff147224 */ /* 0x000fc600078e0007 */
[----:B------:R-:W-:Y:S01]  /*5a6c0*/  STL [R1+0x5dcc], R28 ;  /* 0x005dcc1c01007387 */ /* 0x000fe20000100800 */
[----:B------:R-:W-:-:S03]  /*5a6d0*/  IMAD.MOV.U32 R21, RZ, RZ, R6 ;  /* 0x000000ffff157224 */ /* 0x000fc600078e0006 */
[----:B------:R-:W-:Y:S04]  /*5a6e0*/  STL [R1+0x5dc8], R29 ;  /* 0x005dc81d01007387 */ /* 0x000fe80000100800 */
[----:B------:R-:W-:Y:S04]  /*5a6f0*/  STL [R1+0x5dc4], R37 ;  /* 0x005dc42501007387 */ /* 0x000fe80000100800 */
[----:B------:R-:W-:Y:S04]  /*5a700*/  STL [R1+0x5dc0], R36 ;  /* 0x005dc02401007387 */ /* 0x000fe80000100800 */
[----:B------:R0:W-:Y:S04]  /*5a710*/  STL.64 [R1+0x7a0], R4 ;  /* 0x0007a00401007387 */ /* 0x0001e80000100a00 */
[----:B0-----:R-:W2:Y:S04]  /*5a720*/  LDL.LU.64 R4, [R1+0x7e0] ;  /* 0x0007e00001047983 */ /* 0x001ea80000300a00 */
[----:B------:R-:W2:Y:S04]  /*5a730*/  LDL.LU.64 R6, [R1+0x7e8] ;  /* 0x0007e80001067983 */ /* 0x000ea80000300a00 */
[----:B------:R-:W-:Y:S04]  /*5a740*/  STL [R1+0x5dd4], R20 ;  /* 0x005dd41401007387 */ /* 0x000fe80000100800 */
[----:B------:R-:W-:Y:S04]  /*5a750*/  STL [R1+0x5dd0], R21 ;  /* 0x005dd01501007387 */ /* 0x000fe80000100800 */
[----:B------:R-:W-:Y:S04]  /*5a760*/  STL.64 [R1+0x7b0], R16 ;  /* 0x0007b01001007387 */ /* 0x000fe80000100a00 */
[----:B------:R0:W-:Y:S04]  /*5a770*/  STL.64 [R1+0x7b8], R18 ;  /* 0x0007b81201007387 */ /* 0x0001e80000100a00 */
[----:B0-----:R-:W2:Y:S04]  /*5a780*/  LDL.LU.64 R18, [R1+0x6278] ;  /* 0x0062780001127983 */ /* 0x001ea80000300a00 */
[----:B------:R-:W2:Y:S01]  /*5a790*/  LDL.LU.64 R16, [R1+0x6270] ;  /* 0x0062700001107983 */ /* 0x000ea20000300a00 */
[----:B------:R-:W0:Y:S01]  /*5a7a0*/  S2R R33, SR_TID.X ;  /* 0x0000000000217919 */ /* 0x000e220000002100 */
[----:B----4-:R-:W-:-:S15]  /*5a7b0*/  HMMA.16816.F32.BF16 R8, R52, R12, R8 ;  /* 0x0000000c3408723c */ /* 0x010fde0000041808 */
[----:B------:R-:W-:-:S04]  /*5a7c0*/  NOP ;  /* 0x0000000000007918 */ /* 0x000fc80000000000 */
[----:B------:R-:W-:Y:S02]  /*5a7d0*/  IMAD.MOV.U32 R20, RZ, RZ, R10 ;  /* 0x000000ffff147224 */ /* 0x000fe400078e000a */
[----:B------:R-:W-:Y:S01]  /*5a7e0*/  IMAD.MOV.U32 R21, RZ, RZ, R11 ;  /* 0x000000ffff157224 */ /* 0x000fe200078e000b */
[----:B--2---:R-:W-:-:S15]  /*5a7f0*/  HMMA.16816.F32.BF16 R44, R52, R16, R44 ;  /* 0x00000010342c723c */ /* 0x004fde000004182c */
[----:B------:R-:W-:-:S04]  /*5a800*/  NOP ;  /* 0x0000000000007918 */ /* 0x000fc80000000000 */
[----:B------:R-:W-:Y:S04]  /*5a810*/  STL.64 [R1+0x7c0], R44 ;  /* 0x0007c02c01007387 */ /* 0x000fe80000100a00 */
[----:B------:R-:W-:Y:S04]  /*5a820*/  STL.64 [R1+0x7c8], R46 ;  /* 0x0007c82e01007387 */ /* 0x000fe80000100a00 */
[----:B0-----:R-:W-:Y:S04]  /*5a830*/  STL [R1+0x5f08], R33 ;  /* 0x005f082101007387 */ /* 0x001fe80000100800 */
[----:B------:R0:W-:Y:S04]  /*5a840*/  STL.64 [R1+0x7d0], R8 ;  /* 0x0007d00801007387 */ /* 0x0001e80000100a00 */
[----:B------:R-:W2:Y:S04]  /*5a850*/  LDL.LU.64 R10, [R1+0x6268] ;  /* 0x00626800010a7983 */ /* 0x000ea80000300a00 */
[----:B0-----:R-:W4:Y:S01]  /*5a860*/  LDL.LU.64 R8, [R1+0x6260] ;  /* 0x0062600001087983 */ /* 0x001f220000300a00 */
[----:B------:R-:W0:Y:S01]  /*5a870*/  S2R R47, SR_TID.X ;  /* 0x00000000002f7919 */ /* 0x000e220000002100 */
[----:B------:R-:W-:-:S02]  /*5a880*/  IMAD.MOV.U32 R44, RZ, RZ, R34 ;  /* 0x000000ffff2c7224 */ /* 0x000fc400078e0022 */
[----:B------:R-:W-:Y:S01]  /*5a890*/  IMAD.MOV.U32 R45, RZ, RZ, R35 ;  /* 0x000000ffff2d7224 */ /* 0x000fe200078e0023 */
[----:B------:R-:W2:Y:S01]  /*5a8a0*/  LDL.LU R34, [R1+0x625c] ;  /* 0x00625c0001227983 */ /* 0x000ea20000300800 */
[----:B------:R-:W-:-:S03]  /*5a8b0*/  IMAD.MOV.U32 R46, RZ, RZ, R38 ;  /* 0x000000ffff2e7224 */ /* 0x000fc600078e0026 */
[----:B------:R-:W2:Y:S04]  /*5a8c0*/  LDL.LU R35, [R1+0x6258] ;  /* 0x0062580001237983 */ /* 0x000ea80000300800 */
[----:B------:R-:W2:Y:S01]  /*5a8d0*/  LDL.LU R38, [R1+0x6254] ;  /* 0x0062540001267983 */ /* 0x000ea20000300800 */
[----:B0-----:R-:W-:-:S05]  /*5a8e0*/  LOP3.LUT R47, R47, 0x7, RZ, 0xc0, !PT ;  /* 0x000000072f2f7812 */ /* 0x001fca00078ec0ff */
[----:B------:R-:W-:Y:S02]  /*5a8f0*/  IMAD R16, R47, 0x210, RZ ;  /* 0x000002102f107824 */ /* 0x000fe400078e02ff */
[----:B------:R-:W-:Y:S02]  /*5a900*/  IMAD.MOV.U32 R47, RZ, RZ, R39 ;  /* 0x000000ffff2f7224 */ /* 0x000fe400078e0027 */
[----:B------:R-:W2:Y:S01]  /*5a910*/  LDL.LU R39, [R1+0x6250] ;  /* 0x0062500001277983 */ /* 0x000ea20000300800 */
[----:B----4-:R-:W-:Y:S03]  /*5a920*/  HMMA.16816.F32.BF16 R52, R52, R8, R4 ;  /* 0x000000083434723c */ /* 0x010fe60000041804 */
[----:B------:R-:W2:Y:S04]  /*5a930*/  LDL.LU.64 R6, [R1+0x6248] ;  /* 0x0062480001067983 */ /* 0x000ea80000300a00 */
[----:B------:R-:W2:-:S12]  /*5a940*/  LDL.LU.64 R4, [R1+0x6240] ;  /* 0x0062400001047983 */ /* 0x000e980000300a00 */
[----:B------:R-:W-:Y:S02]  /*5a950*/  IMAD.MOV.U32 R28, RZ, RZ, R52 ;  /* 0x000000ffff1c7224 */ /* 0x000fe400078e0034 */
[----:B------:R-:W-:Y:S01]  /*5a960*/  IMAD.MOV.U32 R29, RZ, RZ, R53 ;  /* 0x000000ffff1d7224 */ /* 0x000fe200078e0035 */
[----:B------:R-:W4:Y:S01]  /*5a970*/  LDL.LU R52, [R1+0xc0] ;  /* 0x0000c00001347983 */ /* 0x000f220000300800 */
[----:B------:R-:W-:Y:S02]  /*5a980*/  IMAD.MOV.U32 R37, RZ, RZ, R54 ;  /* 0x000000ffff257224 */ /* 0x000fe400078e0036 */
[----:B------:R-:W-:Y:S01]  /*5a990*/  IMAD.MOV.U32 R36, RZ, RZ, R55 ;  /* 0x000000ffff247224 */ /* 0x000fe200078e0037 */
[----:B------:R-:W4:Y:S04]  /*5a9a0*/  LDL.LU R53, [R1+0xc4] ;  /* 0x0000c40001357983 */ /* 0x000f280000300800 */
[----:B------:R-:W4:Y:S04]  /*5a9b0*/  LDL.LU R54, [R1+0xc8] ;  /* 0x0000c80001367983 */ /* 0x000f280000300800 */
[----:B------:R-:W4:Y:S04]  /*5a9c0*/  LDL.LU R55, [R1+0xcc] ;  /* 0x0000cc0001377983 */ /* 0x000f280000300800 */
[----:B------:R-:W-:Y:S01]  /*5a9d0*/  STL [R1+0x5f0c], R28 ;  /* 0x005f0c1c01007387 */ /* 0x000fe20000100800 */
[C---:B--2---:R-:W-:Y:S08]  /*5a9e0*/  HMMA.16816.F32.BF16 R48, R4.reuse, R34, R48 ;  /* 0x000000220430723c */ /* 0x044ff00000041830 */
[----:B----4-:R-:W-:-:S15]  /*5a9f0*/  HMMA.16816.F32.BF16 R52, R4, R38, R52 ;  /* 0x000000260434723c */ /* 0x010fde0000041834 */
[----:B------:R-:W-:-:S04]  /*5aa00*/  NOP ;  /* 0x0000000000007918 */ /* 0x000fc80000000000 */
[----:B------:R-:W-:Y:S04]  /*5aa10*/  STL.64 [R1+0xc0], R52 ;  /* 0x0000c03401007387 */ /* 0x000fe80000100a00 */
[----:B------:R3:W-:Y:S02]  /*5aa20*/  STL.64 [R1+0xc8], R54 ;  /* 0x0000c83601007387 */ /* 0x0007e40000100a00 */
[C---:B---3--:R-:W-:Y:S08]  /*5aa30*/  HMMA.16816.F32.BF16 R52, R4.reuse, R30, R40 ;  /* 0x0000001e0434723c */ /* 0x048ff00000041828 */
[----:B------:R-:W-:Y:S01]  /*5aa40*/  HMMA.16816.F32.BF16 R40, R4, R22, R56 ;  /* 0x000000160428723c */ /* 0x000fe20000041838 */
[----:B------:R0:W-:Y:S04]  /*5aa50*/  STL.64 [R1+0xb0], R48 ;  /* 0x0000b03001007387 */ /* 0x0001e80000100a00 */
[----:B------:R1:W-:Y:S04]  /*5aa60*/  STL.64 [R1+0xb8], R50 ;  /* 0x0000b83201007387 */ /* 0x0003e80000100a00 */
[----:B0-----:R-:W2:Y:S04]  /*5aa70*/  LDL.LU R48, [R1+0x3e0] ;  /* 0x0003e00001307983 */ /* 0x001ea80000300800 */
[----:B------:R0:W-:Y:S04]  /*5aa80*/  STL.64 [R1+0x7f0], R52 ;  /* 0x0007f03401007387 */ /* 0x0001e80000100a00 */
[----:B------:R3:W-:Y:S04]  /*5aa90*/  STL.64 [R1+0x7f8], R54 ;  /* 0x0007f83601007387 */ /* 0x0007e80000100a00 */
[----:B------:R-:W-:Y:S04]  /*5aaa0*/  STL.64 [R1+0xa0], R40 ;  /* 0x0000a02801007387 */ /* 0x000fe80000100a00 */
[----:B------:R-:W-:Y:S04]  /*5aab0*/  STL.64 [R1+0xa8], R42 ;  /* 0x0000a82a01007387 */ /* 0x000fe80000100a00 */
[----:B------:R-:W2:Y:S04]  /*5aac0*/  LDL.LU R49, [R1+0x3e4] ;  /* 0x0003e40001317983 */ /* 0x000ea80000300800 */
[----:B-1----:R-:W2:Y:S04]  /*5aad0*/  LDL.LU R50, [R1+0x3e8] ;  /* 0x0003e80001327983 */ /* 0x002ea80000300800 */
[----:B------:R-:W2:Y:S01]  /*5aae0*/  LDL.LU R51, [R1+0x3ec] ;  /* 0x0003ec0001337983 */ /* 0x000ea20000300800 */
[----:B------:R-:W-:-:S03]  /*5aaf0*/  IMAD.MOV.U32 R56, RZ, RZ, R11 ;  /* 0x000000ffff387224 */ /* 0x000fc600078e000b */
[----:B0-----:R-:W4:Y:S01]  /*5ab00*/  LDL.LU R52, [R1+0x5c0] ;  /* 0x0005c00001347983 */ /* 0x001f220000300800 */
[----:B------:R-:W-:-:S03]  /*5ab10*/  IMAD.MOV.U32 R57, RZ, RZ, R19 ;  /* 0x000000ffff397224 */ /* 0x000fc600078e0013 */
[----:B------:R-:W4:Y:S01]  /*5ab20*/  LDL.LU R53, [R1+0x5c4] ;  /* 0x0005c40001357983 */ /* 0x000f220000300800 */
[----:B------:R-:W-:-:S03]  /*5ab30*/  IMAD.MOV.U32 R58, RZ, RZ, R26 ;  /* 0x000000ffff3a7224 */ /* 0x000fc600078e001a */
[----:B---3--:R-:W4:Y:S01]  /*5ab40*/  LDL.LU R54, [R1+0x5c8] ;  /* 0x0005c80001367983 */ /* 0x008f220000300800 */
[----:B------:R-:W-:-:S03]  /*5ab50*/  IMAD.MOV.U32 R59, RZ, RZ, R27 ;  /* 0x000000ffff3b7224 */ /* 0x000fc600078e001b */
[----:B------:R-:W4:Y:S04]  /*5ab60*/  LDL.LU R55, [R1+0x5cc] ;  /* 0x0005cc0001377983 */ /* 0x000f280000300800 */
[----:B------:R-:W3:Y:S04]  /*5ab70*/  LDL.LU R11, [R1+0x623c] ;  /* 0x00623c00010b7983 */ /* 0x000ee80000300800 */
[----:B------:R-:W2:Y:S04]  /*5ab80*/  LDL.LU R19, [R1+0x6238] ;  /* 0x0062380001137983 */ /* 0x000ea80000300800 */
[----:B------:R-:W2:Y:S04]  /*5ab90*/  LDL.LU R26, [R1+0x6234] ;  /* 0x00623400011a7983 */ /* 0x000ea80000300800 */
[----:B------:R-:W2:Y:S04]  /*5aba0*/  LDL.LU R27, [R1+0x6230] ;  /* 0x00623000011b7983 */ /* 0x000ea80000300800 */
[----:B------:R0:W-:Y:S04]  /*5abb0*/  STL.64 [R1+0x6210], R22 ;  /* 0x0062101601007387 */ /* 0x0001e80000100a00 */
[----:B------:R1:W-:Y:S01]  /*5abc0*/  STL.64 [R1+0x6208], R20 ;  /* 0x0062081401007387 */ /* 0x0003e20000100a00 */
[----:B0-----:R-:W-:-:S02]  /*5abd0*/  IMAD.MOV.U32 R22, RZ, RZ, R10 ;  /* 0x000000ffff167224 */ /* 0x001fc400078e000a */
[----:B------:R-:W-:Y:S01]  /*5abe0*/  IMAD.MOV.U32 R23, RZ, RZ, R18 ;  /* 0x000000ffff177224 */ /* 0x000fe200078e0012 */
[----:B-1----:R-:W3:Y:S04]  /*5abf0*/  LDL.LU R20, [R1+0x710] ;  /* 0x0007100001147983 */ /* 0x002ee80000300800 */
[----:B------:R-:W3:Y:S04]  /*5ac00*/  LDL.LU R21, [R1+0x714] ;  /* 0x0007140001157983 */ /* 0x000ee80000300800 */
[----:B------:R-:W3:Y:S04]  /*5ac10*/  LDL.LU R10, [R1+0x622c] ;  /* 0x00622c00010a7983 */ /* 0x000ee80000300800 */
[----:B------:R-:W3:Y:S01]  /*5ac20*/  LDL.LU R18, [R1+0x6228] ;  /* 0x0062280001127983 */ /* 0x000ee20000300800 */
[----:B------:R-:W0:Y:S01]  /*5ac30*/  S2R R17, SR_TID.X ;  /* 0x0000000000117919 */ /* 0x000e220000002100 */
[----:B--2---:R-:W-:Y:S02]  /*5ac40*/  HMMA.16816.F32.BF16 R44, R4, R26, R44 ;  /* 0x0000001a042c723c */ /* 0x004fe4000004182c */
[----:B------:R-:W-:-:S15]  /*5ac50*/  STL.64 [R1+0x6200], R26 ;  /* 0x0062001a01007387 */ /* 0x000fde0000100a00 */
[----:B------:R-:W-:Y:S02]  /*5ac60*/  NOP ;  /* 0x0000000000007918 */ /* 0x000fe40000000000 */
[----:B------:R-:W-:Y:S02]  /*5ac70*/  IMAD.MOV.U32 R25, RZ, RZ, R46 ;  /* 0x000000ffff197224 */ /* 0x000fe400078e002e */
[----:B------:R-:W-:-:S05]  /*5ac80*/  IMAD.MOV.U32 R24, RZ, RZ, R47 ;  /* 0x000000ffff187224 */ /* 0x000fca00078e002f */
[----:B------:R1:W-:Y:S02]  /*5ac90*/  STL.64 [R1+0x61f8], R24 ;  /* 0x0061f81801007387 */ /* 0x0003e40000100a00 */
[----:B-1----:R-:W-:Y:S02]  /*5aca0*/  IMAD.MOV.U32 R24, RZ, RZ, R19 ;  /* 0x000000ffff187224 */ /* 0x002fe400078e0013 */
[----:B------:R-:W2:Y:S01]  /*5acb0*/  LDL.LU R19, [R1+0x6224] ;  /* 0x0062240001137983 */ /* 0x000ea20000300800 */
[----:B---3--:R-:W-:Y:S02]  /*5acc0*/  IMAD.MOV.U32 R25, RZ, RZ, R11 ;  /* 0x000000ffff197224 */ /* 0x008fe400078e000b */
[----:B------:R-:W-:Y:S01]  /*5acd0*/  IMAD.MOV.U32 R26, RZ, RZ, R14 ;  /* 0x000000ffff1a7224 */ /* 0x000fe200078e000e */
[----:B------:R-:W3:Y:S01]  /*5ace0*/  LDL.LU R11, [R1+0x6220] ;  /* 0x00622000010b7983 */ /* 0x000ee20000300800 */
[----:B------:R-:W-:-:S03]  /*5acf0*/  IMAD.MOV.U32 R27, RZ, RZ, R15 ;  /* 0x000000ffff1b7224 */ /* 0x000fc600078e000f */
[----:B------:R-:W4:Y:S04]  /*5ad00*/  LDL.LU R14, [R1+0x621c] ;  /* 0x00621c00010e7983 */ /* 0x000f280000300800 */
[----:B------:R-:W4:Y:S01]  /*5ad10*/  LDL.LU R15, [R1+0x6218] ;  /* 0x00621800010f7983 */ /* 0x000f220000300800 */
[----:B------:R-:W-:Y:S02]  /*5ad20*/  IMAD.SHL.U32 R32, R33, 0x2, RZ ;  /* 0x0000000221207824 */ /* 0x000fe400078e00ff */
[----:B0-----:R-:W-:-:S03]  /*5ad30*/  IMAD.SHL.U32 R33, R17, 0x100, RZ ;  /* 0x0000010011217824 */ /* 0x001fc600078e00ff */
[----:B------:R-:W-:-:S04]  /*5ad40*/  LOP3.LUT R13, R16, 0x10, R32, 0x78, !PT ;  /* 0x00000010100d7812 */ /* 0x000fc800078e7820 */
[----:B------:R-:W-:Y:S01]  /*5ad50*/  LOP3.LUT R13, R13, 0x1000, R33, 0xf8, !PT ;  /* 0x000010000d0d7812 */ /* 0x000fe200078ef821 */
[----:B------:R-:W-:Y:S02]  /*5ad60*/  IMAD.MOV.U32 R8, RZ, RZ, R44 ;  /* 0x000000ffff087224 */ /* 0x000fe400078e002c */
[----:B------:R-:W-:Y:S02]  /*5ad70*/  IMAD.MOV.U32 R9, RZ, RZ, R45 ;  /* 0x000000ffff097224 */ /* 0x000fe400078e002d */
[----:B------:R-:W0:Y:S01]  /*5ad80*/  LDSM.16.MT88.4 R44, [R13+UR5+0x2100] ;  /* 0x002100050d2c783b */ /* 0x000e220008004200 */
[C---:B------:R-:W-:Y:S02]  /*5ad90*/  IMAD.SHL.U32 R12, R17.reuse, 0x2, RZ ;  /* 0x00000002110c7824 */ /* 0x040fe400078e00ff */
[----:B------:R-:W-:Y:S01]  /*5ada0*/  IMAD.SHL.U32 R17, R17, 0x100, RZ ;  /* 0x0000010011117824 */ /* 0x000fe200078e00ff */
[----:B------:R-:W-:Y:S02]  /*5adb0*/  LDSM.16.MT88.4 R40, [R13+UR5+0x2080] ;  /* 0x002080050d28783b */ /* 0x000fe40008004200 */
[----:B------:R-:W-:-:S04]  /*5adc0*/  LOP3.LUT R12, R16, 0x10, R12, 0x78, !PT ;  /* 0x00000010100c7812 */ /* 0x000fc800078e780c */
[----:B------:R-:W-:-:S04]  /*5add0*/  LOP3.LUT R12, R12, 0x1000, R17, 0xf8, !PT ;  /* 0x000010000c0c7812 */ /* 0x000fc800078ef811 */
[----:B------:R-:W-:Y:S01]  /*5ade0*/  LOP3.LUT R12, R12, 0x20, RZ, 0x3c, !PT ;  /* 0x000000200c0c7812 */ /* 0x000fe200078e3cff */
[----:B0-----:R-:W-:Y:S04]  /*5adf0*/  STL.64 [R1+0x61d0], R46 ;  /* 0x0061d02e01007387 */ /* 0x001fe80000100a00 */
[----:B------:R2:W-:Y:S02]  /*5ae00*/  STL.64 [R1+0x61c8], R44 ;  /* 0x0061c82c01007387 */ /* 0x0005e40000100a00 */
[C---:B--2---:R-:W-:Y:S02]  /*5ae10*/  HMMA.16816.F32.BF16 R44, R4.reuse, R18, R48 ;  /* 0x00000012042c723c */ /* 0x044fe40000041830 */
[----:B------:R-:W0:Y:S06]  /*5ae20*/  LDSM.16.MT88.4 R48, [R13+UR5+0x2180] ;  /* 0x002180050d30783b */ /* 0x000e2c0008004200 */
[C---:B---3--:R-:W-:Y:S11]  /*5ae30*/  HMMA.16816.F32.BF16 R24, R4.reuse, R10, R24 ;  /* 0x0000000a0418723c */ /* 0x048ff60000041818 */
[----:B------:R-:W-:Y:S04]  /*5ae40*/  STL.64 [R1+0x3e0], R44 ;  /* 0x0003e02c01007387 */ /* 0x000fe80000100a00 */
[----:B------:R4:W-:Y:S02]  /*5ae50*/  STL.64 [R1+0x3e8], R46 ;  /* 0x0003e82e01007387 */ /* 0x0009e40000100a00 */
[----:B----4-:R-:W-:Y:S02]  /*5ae60*/  HMMA.16816.F32.BF16 R44, R4, R14, R52 ;  /* 0x0000000e042c723c */ /* 0x010fe40000041834 */
[----:B------:R-:W1:Y:S04]  /*5ae70*/  LDSM.16.MT88.4 R52, [R12+UR5+0x2000] ;  /* 0x002000050c34783b */ /* 0x000e680008004200 */
[----:B------:R-:W2:Y:S01]  /*5ae80*/  LDSM.16.MT88.4 R4, [R12+UR5+0x2080] ;  /* 0x002080050c04783b */ /* 0x000ea20008004200 */
[----:B------:R-:W-:-:S03]  /*5ae90*/  IMAD.MOV.U32 R17, RZ, RZ, R26 ;  /* 0x000000ffff117224 */ /* 0x000fc600078e001a */
[----:B0-----:R-:W-:Y:S01]  /*5aea0*/  STL.64 [R1+0x6168], R50 ;  /* 0x0061683201007387 */ /* 0x001fe20000100a00 */
[----:B------:R-:W-:-:S03]  /*5aeb0*/  IMAD.MOV.U32 R16, RZ, RZ, R27 ;  /* 0x000000ffff107224 */ /* 0x000fc600078e001b */
[----:B------:R-:W-:Y:S04]  /*5aec0*/  STL.64 [R1+0x6160], R48 ;  /* 0x0061603001007387 */ /* 0x000fe80000100a00 */
[----:B-1----:R-:W-:Y:S04]  /*5aed0*/  STL.64 [R1+0x6138], R54 ;  /* 0x0061383601007387 */ /* 0x002fe80000100a00 */
[----:B------:R-:W-:Y:S04]  /*5aee0*/  STL.64 [R1+0xbb0], R44 ;  /* 0x000bb02c01007387 */ /* 0x000fe80000100a00 */
[----:B------:R-:W-:Y:S04]  /*5aef0*/  STL.64 [R1+0xbb8], R46 ;  /* 0x000bb82e01007387 */ /* 0x000fe80000100a00 */
[----:B------:R-:W-:Y:S04]  /*5af00*/  STL.64 [R1+0x6130], R52 ;  /* 0x0061303401007387 */ /* 0x000fe80000100a00 */
[----:B------:R-:W-:Y:S04]  /*5af10*/  STL.64 [R1+0xba0], R24 ;  /* 0x000ba01801007387 */ /* 0x000fe80000100a00 */
[----:B------:R-:W-:Y:S04]  /*5af20*/  STL.64 [R1+0x61f0], R18 ;  /* 0x0061f01201007387 */ /* 0x000fe80000100a00 */
[----:B------:R-:W-:Y:S04]  /*5af30*/  STL.64 [R1+0x61e8], R16 ;  /* 0x0061e81001007387 */ /* 0x000fe80000100a00 */
[----:B------:R-:W-:Y:S04]  /*5af40*/  STL.64 [R1+0x61e0], R10 ;  /* 0x0061e00a01007387 */ /* 0x000fe80000100a00 */
[----:B------:R0:W-:Y:S04]  /*5af50*/  STL.64 [R1+0x61d8], R8 ;  /* 0x0061d80801007387 */ /* 0x0001e80000100a00 */
[----:B--2---:R-:W-:Y:S04]  /*5af60*/  STL.64 [R1+0x60d8], R6 ;  /* 0x0060d80601007387 */ /* 0x004fe80000100a00 */
[----:B------:R1:W-:Y:S01]  /*5af70*/  STL.64 [R1+0x60d0], R4 ;  /* 0x0060d00401007387 */ /* 0x0003e20000100a00 */
[C---:B0-----:R-:W-:Y:S08]  /*5af80*/  HMMA.16816.F32.BF16 R8, R40.reuse, R38, R20 ;  /* 0x000000262808723c */ /* 0x041ff00000041814 */
[----:B-1----:R-:W-:-:S15]  /*5af90*/  HMMA.16816.F32.BF16 R4, R40, R34, R56 ;  /* 0x000000222804723c */ /* 0x002fde0000041838 */
[----:B------:R-:W-:-:S04]  /*5afa0*/  NOP ;  /* 0x0000000000007918 */ /* 0x000fc80000000000 */
[----:B------:R-:W-:Y:S04]  /*5afb0*/  STL.64 [R1+0xcf0], R4 ;  /* 0x000cf00401007387 */ /* 0x000fe80000100a00 */
[----:B------:R-:W-:Y:S04]  /*5afc0*/  STL.64 [R1+0xd00], R8 ;  /* 0x000d000801007387 */ /* 0x000fe80000100a00 */
[----:B------:R-:W-:Y:S04]  /*5afd0*/  STL.64 [R1+0xd08], R10 ;  /* 0x000d080a01007387 */ /* 0x000fe80000100a00 */
[----:B------:R-:W-:Y:S04]  /*5afe0*/  STL [R1+0xcf8], R6 ;  /* 0x000cf80601007387 */ /* 0x000fe80000100800 */
[----:B------:R-:W-:Y:S04]  /*5aff0*/  STL.64 [R1+0x61c0], R34 ;  /* 0x0061c02201007387 */ /* 0x000fe80000100a00 */
[----:B------:R-:W-:Y:S04]  /*5b000*/  STL.64 [R1+0x61b8], R32 ;  /* 0x0061b82001007387 */ /* 0x000fe80000100a00 */
[----:B------:R-:W2:Y:S04]  /*5b010*/  LDL.LU R56, [R1+0x4a0] ;  /* 0x0004a00001387983 */ /* 0x000ea80000300800 */
[----:B------:R-:W2:Y:S04]  /*5b020*/  LDL.LU R57, [R1+0x4a4] ;  /* 0x0004a40001397983 */ /* 0x000ea80000300800 */
[----:B------:R-:W3:Y:S04]  /*5b030*/  LDL.LU R58, [R1+0x4a8] ;  /* 0x0004a800013a7983 */ /* 0x000ee80000300800 */
[----:B------:R-:W3:Y:S01]  /*5b040*/  LDL.LU R59, [R1+0x4ac] ;  /* 0x0004ac00013b7983 */ /* 0x000ee20000300800 */
[----:B------:R-:W-:-:S03]  /*5b050*/  IMAD.MOV.U32 R12, RZ, RZ, R7 ;  /* 0x000000ffff0c7224 */ /* 0x000fc600078e0007 */
[----:B---3--:R-:W-:Y:S04]  /*5b060*/  STL.64 [R1+0x6180], R58 ;  /* 0x0061803a01007387 */ /* 0x008fe80000100a00 */
[----:B--2---:R0:W-:Y:S04]  /*5b070*/  STL.64 [R1+0x6178], R56 ;  /* 0x0061783801007387 */ /* 0x0041e80000100a00 */
[----:B0-----:R-:W2:Y:S04]  /*5b080*/  LDL.LU R56, [R1+0x4b0] ;  /* 0x0004b00001387983 */ /* 0x001ea80000300800 */
[----:B------:R-:W2:Y:S04]  /*5b090*/  LDL.LU R57, [R1+0x4b4] ;  /* 0x0004b40001397983 */ /* 0x000ea80000300800 */
[----:B------:R-:W3:Y:S04]  /*5b0a0*/  LDL.LU R58, [R1+0x4b8] ;  /* 0x0004b800013a7983 */ /* 0x000ee80000300800 */
        /* <DEDUP_REMOVED lines=37> */
[----:B---3--:R-:W-:Y:S04]  /*5b300*/  STL.64 [R1+0x6190], R58 ;  /* 0x0061903a01007387 */ /* 0x008fe80000100a00 */
[----:B--2---:R0:W-:Y:S04]  /*5b310*/  STL.64 [R1+0x6188], R56 ;  /* 0x0061883801007387 */ /* 0x0041e80000100a00 */
[----:B0-----:R-:W2:Y:S04]  /*5b320*/  LDL.LU R56, [R1+0x4c0] ;  /* 0x0004c00001387983 */ /* 0x001ea80000300800 */
[----:B------:R-:W2:Y:S04]  /*5b330*/  LDL.LU R57, [R1+0x4c4] ;  /* 0x0004c40001397983 */ /* 0x000ea80000300800 */
[----:B------:R-:W3:Y:S04]  /*5b340*/  LDL.LU R58, [R1+0x4c8] ;  /* 0x0004c800013a7983 */ /* 0x000ee80000300800 */
[----:B------:R-:W3:Y:S01]  /*5b350*/  LDL.LU R59, [R1+0x4cc] ;  /* 0x0004cc00013b7983 */ /* 0x000ee20000300800 */
[C---:B----4-:R-:W-:Y:S03]  /*5b360*/  HMMA.16816.F32.BF16 R20, R40.reuse, R30, R20 ;  /* 0x0000001e2814723c */ /* 0x050fe60000041814 */
[----:B---3--:R-:W-:Y:S04]  /*5b370*/  STL.64 [R1+0x61a0], R58 ;  /* 0x0061a03a01007387 */ /* 0x008fe80000100a00 */
[----:B--2---:R0:W-:Y:S04]  /*5b380*/  STL.64 [R1+0x6198], R56 ;  /* 0x0061983801007387 */ /* 0x0041e80000100a00 */
[----:B0-----:R-:W2:Y:S04]  /*5b390*/  LDL.LU R56, [R1+0x4d0] ;  /* 0x0004d00001387983 */ /* 0x001ea80000300800 */
[----:B------:R-:W2:Y:S04]  /*5b3a0*/  LDL.LU R57, [R1+0x4d4] ;  /* 0x0004d40001397983 */ /* 0x000ea80000300800 */
[----:B------:R-:W2:Y:S04]  /*5b3b0*/  LDL.LU R58, [R1+0x4d8] ;  /* 0x0004d800013a7983 */ /* 0x000ea80000300800 */
[----:B------:R-:W2:Y:S04]  /*5b3c0*/  LDL.LU R59, [R1+0x4dc] ;  /* 0x0004dc00013b7983 */ /* 0x000ea80000300800 */
[----:B------:R-:W-:Y:S04]  /*5b3d0*/  STL [R1+0x5d58], R12 ;  /* 0x005d580c01007387 */ /* 0x000fe80000100800 */
[----:B------:R-:W-:Y:S04]  /*5b3e0*/  STL.64 [R1+0xce0], R20 ;  /* 0x000ce01401007387 */ /* 0x000fe80000100a00 */
[----:B------:R0:W-:Y:S04]  /*5b3f0*/  STL.64 [R1+0xce8], R22 ;  /* 0x000ce81601007387 */ /* 0x0001e80000100a00 */
[----:B0-----:R-:W3:Y:S04]  /*5b400*/  LDL.LU.64 R22, [R1+0x6210] ;  /* 0x0062100001167983 */ /* 0x001ee80000300a00 */
[----:B------:R-:W4:Y:S01]  /*5b410*/  LDL.LU.64 R20, [R1+0x6208] ;  /* 0x0062080001147983 */ /* 0x000f220000300a00 */
[----:B---3--:R-:W-:-:S15]  /*5b420*/  HMMA.16816.F32.BF16 R24, R40, R22, R24 ;  /* 0x000000162818723c */ /* 0x008fde0000041818 */
[----:B------:R-:W-:-:S04]  /*5b430*/  NOP ;  /* 0x0000000000007918 */ /* 0x000fc80000000000 */
[----:B------:R-:W-:Y:S01]  /*5b440*/  STL.64 [R1+0xcd0], R24 ;  /* 0x000cd01801007387 */ /* 0x000fe20000100a00 */
[----:B------:R-:W-:-:S03]  /*5b450*/  IMAD.MOV.U32 R12, RZ, RZ, R27 ;  /* 0x000000ffff0c7224 */ /* 0x000fc600078e001b */
[----:B------:R0:W-:Y:S04]  /*5b460*/  STL [R1+0xcd8], R26 ;  /* 0x000cd81a01007387 */ /* 0x0001e80000100800 */
[----:B0-----:R-:W3:Y:S04]  /*5b470*/  LDL.LU.64 R26, [R1+0x6200] ;  /* 0x00620000011a7983 */ /* 0x001ee80000300a00 */
[----:B------:R-:W2:Y:S01]  /*5b480*/  LDL.LU.64 R24, [R1+0x61f8] ;  /* 0x0061f80001187983 */ /* 0x000ea20000300a00 */
[----:B---3--:R-:W-:-:S15]  /*5b490*/  HMMA.16816.F32.BF16 R16, R40, R26, R16 ;  /* 0x0000001a2810723c */ /* 0x008fde0000041810 */
[----:B------:R-:W-:-:S04]  /*5b4a0*/  NOP ;  /* 0x0000000000007918 */ /* 0x000fc80000000000 */
[----:B------:R-:W-:Y:S04]  /*5b4b0*/  STL.64 [R1+0xcc0], R16 ;  /* 0x000cc01001007387 */ /* 0x000fe80000100a00 */
[----:B------:R0:W-:Y:S04]  /*5b4c0*/  STL.64 [R1+0xcc8], R18 ;  /* 0x000cc81201007387 */ /* 0x0001e80000100a00 */
[----:B0-----:R-:W3:Y:S04]  /*5b4d0*/  LDL.LU.64 R18, [R1+0x61f0] ;  /* 0x0061f00001127983 */ /* 0x001ee80000300a00 */
[----:B------:R-:W2:Y:S01]  /*5b4e0*/  LDL.LU.64 R16, [R1+0x61e8] ;  /* 0x0061e80001107983 */ /* 0x000ea20000300a00 */
[----:B---3--:R-:W-:-:S15]  /*5b4f0*/  HMMA.16816.F32.BF16 R8, R40, R18, R8 ;  /* 0x000000122808723c */ /* 0x008fde0000041808 */
[----:B------:R-:W-:-:S04]  /*5b500*/  NOP ;  /* 0x0000000000007918 */ /* 0x000fc80000000000 */
[----:B------:R-:W-:Y:S04]  /*5b510*/  STL.64 [R1+0xcb0], R8 ;  /* 0x000cb00801007387 */ /* 0x000fe80000100a00 */
[----:B------:R0:W-:Y:S04]  /*5b520*/  STL.64 [R1+0xcb8], R10 ;  /* 0x000cb80a01007387 */ /* 0x0001e80000100a00 */
[----:B0-----:R-:W3:Y:S01]  /*5b530*/  LDL.LU.64 R10, [R1+0x61e0] ;  /* 0x0061e000010a7983 */ /* 0x001ee20000300a00 */
[----:B------:R-:W-:Y:S03]  /*5b540*/  HMMA.16816.F32.BF16 R48, R40, R14, R48 ;  /* 0x0000000e2830723c */ /* 0x000fe60000041830 */
[----:B------:R-:W2:-:S15]  /*5b550*/  LDL.LU.64 R8, [R1+0x61d8] ;  /* 0x0061d80001087983 */ /* 0x000e9e0000300a00 */
[----:B------:R-:W-:Y:S01]  /*5b560*/  NOP ;  /* 0x0000000000007918 */ /* 0x000fe20000000000 */
[----:B------:R0:W-:Y:S04]  /*5b570*/  STL.64 [R1+0xca0], R48 ;  /* 0x000ca03001007387 */ /* 0x0001e80000100a00 */
[----:B------:R1:W-:Y:S04]  /*5b580*/  STL.64 [R1+0xca8], R50 ;  /* 0x000ca83201007387 */ /* 0x0003e80000100a00 */
[----:B0-----:R-:W2:Y:S04]  /*5b590*/  LDL.LU R48, [R1+0x2d0] ;  /* 0x0002d00001307983 */ /* 0x001ea80000300800 */
[----:B------:R-:W2:Y:S04]  /*5b5a0*/  LDL.LU R49, [R1+0x2d4] ;  /* 0x0002d40001317983 */ /* 0x000ea80000300800 */
[----:B-1----:R-:W2:Y:S04]  /*5b5b0*/  LDL.LU R50, [R1+0x2d8] ;  /* 0x0002d80001327983 */ /* 0x002ea80000300800 */
[----:B------:R-:W2:Y:S01]  /*5b5c0*/  LDL.LU R51, [R1+0x2dc] ;  /* 0x0002dc0001337983 */ /* 0x000ea20000300800 */
[----:B---3--:R-:W-:Y:S03]  /*5b5d0*/  HMMA.16816.F32.BF16 R40, R40, R10, R44 ;  /* 0x0000000a2828723c */ /* 0x008fe6000004182c */
[----:B------:R-:W3:Y:S04]  /*5b5e0*/  LDL.LU.64 R46, [R1+0x61d0] ;  /* 0x0061d000012e7983 */ /* 0x000ee80000300a00 */
[----:B------:R-:W3:-:S12]  /*5b5f0*/  LDL.LU.64 R44, [R1+0x61c8] ;  /* 0x0061c800012c7983 */ /* 0x000ed80000300a00 */
[----:B------:R0:W-:Y:S04]  /*5b600*/  STL.64 [R1+0xb20], R40 ;  /* 0x000b202801007387 */ /* 0x0001e80000100a00 */
[----:B------:R1:W-:Y:S04]  /*5b610*/  STL.64 [R1+0xb28], R42 ;  /* 0x000b282a01007387 */ /* 0x0003e80000100a00 */
[----:B0-----:R-:W2:Y:S04]  /*5b620*/  LDL.LU R40, [R1+0x2a0] ;  /* 0x0002a00001287983 */ /* 0x001ea80000300800 */
[----:B------:R-:W2:Y:S04]  /*5b630*/  LDL.LU R41, [R1+0x2a4] ;  /* 0x0002a40001297983 */ /* 0x000ea80000300800 */
[----:B-1----:R-:W2:Y:S04]  /*5b640*/  LDL.LU R42, [R1+0x2a8] ;  /* 0x0002a800012a7983 */ /* 0x002ea80000300800 */
[----:B------:R-:W2:Y:S01]  /*5b650*/  LDL.LU R43, [R1+0x2ac] ;  /* 0x0002ac00012b7983 */ /* 0x000ea20000300800 */
[----:B---3--:R-:W-:-:S15]  /*5b660*/  HMMA.16816.F32.BF16 R32, R44, R38, R32 ;  /* 0x000000262c20723c */ /* 0x008fde0000041820 */
[----:B------:R-:W-:-:S04]  /*5b670*/  NOP ;  /* 0x0000000000007918 */ /* 0x000fc80000000000 */
[----:B------:R-:W-:Y:S04]  /*5b680*/  STL.64 [R1+0xaf0], R32 ;  /* 0x000af02001007387 */ /* 0x000fe80000100a00 */
[----:B------:R0:W-:Y:S04]  /*5b690*/  STL.64 [R1+0xaf8], R34 ;  /* 0x000af82201007387 */ /* 0x0001e80000100a00 */
[----:B0-----:R-:W3:Y:S01]  /*5b6a0*/  LDL.LU.64 R34, [R1+0x61c0] ;  /* 0x0061c00001227983 */ /* 0x001ee20000300a00 */
[C---:B------:R-:W-:Y:S03]  /*5b6b0*/  HMMA.16816.F32.BF16 R52, R44.reuse, R30, R52 ;  /* 0x0000001e2c34723c */ /* 0x040fe60000041834 */
[----:B------:R-:W4:Y:S05]  /*5b6c0*/  LDL.LU.64 R32, [R1+0x61b8] ;  /* 0x0061b80001207983 */ /* 0x000f2a0000300a00 */
[C---:B--2---:R-:W-:Y:S08]  /*5b6d0*/  HMMA.16816.F32.BF16 R56, R44.reuse, R22, R56 ;  /* 0x000000162c38723c */ /* 0x044ff00000041838 */
[----:B---3--:R-:W-:-:S15]  /*5b6e0*/  HMMA.16816.F32.BF16 R4, R44, R34, R4 ;  /* 0x000000222c04723c */ /* 0x008fde0000041804 */
[----:B------:R-:W-:-:S04]  /*5b6f0*/  NOP ;  /* 0x0000000000007918 */ /* 0x000fc80000000000 */
[----:B------:R0:W-:Y:S04]  /*5b700*/  STL.64 [R1+0xae0], R4 ;  /* 0x000ae00401007387 */ /* 0x0001e80000100a00 */
[----:B------:R1:W-:Y:S04]  /*5b710*/  STL.64 [R1+0xae8], R6 ;  /* 0x000ae80601007387 */ /* 0x0003e80000100a00 */
[----:B0-----:R-:W2:Y:S04]  /*5b720*/  LDL.LU R4, [R1+0x290] ;  /* 0x0002900001047983 */ /* 0x001ea80000300800 */
[----:B------:R0:W-:Y:S04]  /*5b730*/  STL.64 [R1+0xad0], R52 ;  /* 0x000ad03401007387 */ /* 0x0001e80000100a00 */
[----:B------:R3:W-:Y:S04]  /*5b740*/  STL.64 [R1+0xad8], R54 ;  /* 0x000ad83601007387 */ /* 0x0007e80000100a00 */
[----:B------:R-:W2:Y:S04]  /*5b750*/  LDL.LU R5, [R1+0x294] ;  /* 0x0002940001057983 */ /* 0x000ea80000300800 */
[----:B-1----:R-:W2:Y:S01]  /*5b760*/  LDL.LU R6, [R1+0x298] ;  /* 0x0002980001067983 */ /* 0x002ea20000300800 */
[----:B0-----:R-:W-:-:S03]  /*5b770*/  IMAD.MOV.U32 R53, RZ, RZ, R2 ;  /* 0x000000ffff357224 */ /* 0x001fc600078e0002 */
[----:B------:R-:W2:Y:S01]  /*5b780*/  LDL.LU R7, [R1+0x29c] ;  /* 0x00029c0001077983 */ /* 0x000ea20000300800 */
[----:B---3--:R-:W-:-:S03]  /*5b790*/  IMAD.MOV.U32 R54, RZ, RZ, R3 ;  /* 0x000000ffff367224 */ /* 0x008fc600078e0003 */
[----:B------:R-:W3:Y:S01]  /*5b7a0*/  LDL.LU R52, [R1+0x280] ;  /* 0x0002800001347983 */ /* 0x000ee20000300800 */
[----:B------:R-:W-:-:S03]  /*5b7b0*/  IMAD.MOV.U32 R55, RZ, RZ, R60 ;  /* 0x000000ffff377224 */ /* 0x000fc600078e003c */
[----:B------:R-:W2:Y:S04]  /*5b7c0*/  LDL.LU R2, [R1+0x61b0] ;  /* 0x0061b00001027983 */ /* 0x000ea80000300800 */
[----:B------:R-:W2:Y:S04]  /*5b7d0*/  LDL.LU R3, [R1+0x61ac] ;  /* 0x0061ac0001037983 */ /* 0x000ea80000300800 */
[----:B------:R-:W2:Y:S04]  /*5b7e0*/  LDL.LU R60, [R1+0x61a8] ;  /* 0x0061a800013c7983 */ /* 0x000ea80000300800 */
        /* <DEDUP_REMOVED lines=16> */
[C---:B--2---:R-:W-:Y:S08]  /*5b8f0*/  HMMA.16816.F32.BF16 R56, R44.reuse, R14, R56 ;  /* 0x0000000e2c38723c */ /* 0x044ff00000041838 */
[----:B------:R-:W-:Y:S11]  /*5b900*/  HMMA.16816.F32.BF16 R44, R44, R10, R48 ;  /* 0x0000000a2c2c723c */ /* 0x000ff60000041830 */
[----:B------:R0:W-:Y:S04]  /*5b910*/  STL.64 [R1+0xa90], R56 ;  /* 0x000a903801007387 */ /* 0x0001e80000100a00 */
[----:B------:R1:W-:Y:S01]  /*5b920*/  STL.64 [R1+0xa98], R58 ;  /* 0x000a983a01007387 */ /* 0x0003e20000100a00 */
[----:B0-----:R-:W-:-:S03]  /*5b930*/  IMAD.MOV.U32 R56, RZ, RZ, R0 ;  /* 0x000000ffff387224 */ /* 0x001fc600078e0000 */
[----:B------:R-:W2:Y:S04]  /*5b940*/  LDL.LU R0, [R1+0x6170] ;  /* 0x0061700001007983 */ /* 0x000ea80000300800 */
[----:B------:R-:W3:Y:S04]  /*5b950*/  LDL.LU R57, [R1+0x274] ;  /* 0x0002740001397983 */ /* 0x000ee80000300800 */
[----:B-1----:R-:W3:Y:S04]  /*5b960*/  LDL.LU R58, [R1+0x278] ;  /* 0x00027800013a7983 */ /* 0x002ee80000300800 */
[----:B------:R0:W-:Y:S04]  /*5b970*/  STL.64 [R1+0x6158], R14 ;  /* 0x0061580e01007387 */ /* 0x0001e80000100a00 */
[----:B------:R1:W-:Y:S04]  /*5b980*/  STL.64 [R1+0x6150], R12 ;  /* 0x0061500c01007387 */ /* 0x0003e80000100a00 */
[----:B------:R-:W3:Y:S04]  /*5b990*/  LDL.LU.64 R50, [R1+0x6168] ;  /* 0x0061680001327983 */ /* 0x000ee80000300a00 */
[----:B------:R-:W3:Y:S01]  /*5b9a0*/  LDL.LU.64 R48, [R1+0x6160] ;  /* 0x0061600001307983 */ /* 0x000ee20000300a00 */
[----:B0-----:R-:W-:-:S02]  /*5b9b0*/  IMAD.MOV.U32 R14, RZ, RZ, R2 ;  /* 0x000000ffff0e7224 */ /* 0x001fc400078e0002 */
[----:B-1----:R-:W-:Y:S02]  /*5b9c0*/  IMAD.MOV.U32 R12, RZ, RZ, R60 ;  /* 0x000000ffff0c7224 */ /* 0x002fe400078e003c */
[----:B------:R-:W-:Y:S01]  /*5b9d0*/  IMAD.MOV.U32 R13, RZ, RZ, R3 ;  /* 0x000000ffff0d7224 */ /* 0x000fe200078e0003 */
[----:B------:R-:W-:Y:S04]  /*5b9e0*/  STL.64 [R1+0x8d0], R44 ;  /* 0x0008d02c01007387 */ /* 0x000fe80000100a00 */
[----:B------:R-:W-:Y:S04]  /*5b9f0*/  STL [R1+0x8d8], R46 ;  /* 0x0008d82e01007387 */ /* 0x000fe80000100800 */
[----:B------:R-:W-:Y:S04]  /*5ba00*/  STL.64 [R1+0x6148], R10 ;  /* 0x0061480a01007387 */ /* 0x000fe80000100a00 */
[----:B------:R3:W-:Y:S01]  /*5ba10*/  STL.64 [R1+0x6140], R8 ;  /* 0x0061400801007387 */ /* 0x0007e20000100a00 */
[----:B------:R-:W-:-:S02]  /*5ba20*/  IMAD.MOV.U32 R59, RZ, RZ, R61 ;  /* 0x000000ffff3b7224 */ /* 0x000fc400078e003d */
[----:B------:R-:W-:-:S05]  /*5ba30*/  IMAD.MOV.U32 R61, RZ, RZ, R47 ;  /* 0x000000ffff3d7224 */ /* 0x000fca00078e002f */
[----:B------:R-:W-:Y:S01]  /*5ba40*/  STL [R1+0x5d28], R61 ;  /* 0x005d283d01007387 */ /* 0x000fe20000100800 */
[----:B--2---:R-:W-:Y:S01]  /*5ba50*/  IMAD.MOV.U32 R15, RZ, RZ, R0 ;  /* 0x000000ffff0f7224 */ /* 0x004fe200078e0000 */
[C---:B---3--:R-:W-:Y:S08]  /*5ba60*/  HMMA.16816.F32.BF16 R8, R48.reuse, R34, R40 ;  /* 0x000000223008723c */ /* 0x048ff00000041828 */
[C---:B------:R-:W-:Y:S08]  /*5ba70*/  HMMA.16816.F32.BF16 R12, R48.reuse, R38, R12 ;  /* 0x00000026300c723c */ /* 0x040ff0000004180c */
[----:B------:R-:W-:Y:S03]  /*5ba80*/  HMMA.16816.F32.BF16 R4, R48, R30, R4 ;  /* 0x0000001e3004723c */ /* 0x000fe60000041804 */
[----:B------:R-:W-:-:S02]  /*5ba90*/  IMAD.MOV.U32 R0, RZ, RZ, R11 ;  /* 0x000000ffff007224 */ /* 0x000fc400078e000b */
[----:B------:R-:W-:Y:S02]  /*5baa0*/  IMAD.MOV.U32 R2, RZ, RZ, R10 ;  /* 0x000000ffff027224 */ /* 0x000fe400078e000a */
[----:B------:R-:W-:Y:S02]  /*5bab0*/  IMAD.MOV.U32 R3, RZ, RZ, R9 ;  /* 0x000000ffff037224 */ /* 0x000fe400078e0009 */
[----:B------:R-:W-:Y:S02]  /*5bac0*/  IMAD.MOV.U32 R60, RZ, RZ, R8 ;  /* 0x000000ffff3c7224 */ /* 0x000fe400078e0008 */
[----:B------:R-:W-:Y:S04]  /*5bad0*/  STL.64 [R1+0x8b0], R12 ;  /* 0x0008b00c01007387 */ /* 0x000fe80000100a00 */
[----:B------:R-:W-:Y:S04]  /*5bae0*/  STL.64 [R1+0x8b8], R14 ;  /* 0x0008b80e01007387 */ /* 0x000fe80000100a00 */
[----:B------:R-:W-:Y:S04]  /*5baf0*/  STL.64 [R1+0x6128], R34 ;  /* 0x0061282201007387 */ /* 0x000fe80000100a00 */
[----:B----4-:R-:W-:Y:S04]  /*5bb00*/  STL.64 [R1+0x6120], R32 ;  /* 0x0061202001007387 */ /* 0x010fe80000100a00 */
[----:B------:R-:W-:Y:S04]  /*5bb10*/  STL [R1+0x5d30], R0 ;  /* 0x005d300001007387 */ /* 0x000fe80000100800 */
[----:B------:R-:W-:Y:S04]  /*5bb20*/  STL [R1+0x5d2c], R2 ;  /* 0x005d2c0201007387 */ /* 0x000fe80000100800 */
[----:B------:R-:W-:Y:S04]  /*5bb30*/  STL [R1+0x5d24], R3 ;  /* 0x005d240301007387 */ /* 0x000fe80000100800 */
[----:B------:R-:W-:Y:S04]  /*5bb40*/  STL [R1+0x5d20], R60 ;  /* 0x005d203c01007387 */ /* 0x000fe80000100800 */
[----:B------:R-:W-:Y:S04]  /*5bb50*/  STL.64 [R1+0x6118], R30 ;  /* 0x0061181e01007387 */ /* 0x000fe80000100a00 */
[----:B------:R-:W-:Y:S04]  /*5bb60*/  STL [R1+0x6110], R29 ;  /* 0x0061101d01007387 */ /* 0x000fe80000100800 */
[----:B------:R-:W-:Y:S04]  /*5bb70*/  STL.64 [R1+0x890], R4 ;  /* 0x0008900401007387 */ /* 0x000fe80000100a00 */
[----:B------:R0:W-:Y:S02]  /*5bb80*/  STL.64 [R1+0x898], R6 ;  /* 0x0008980601007387 */ /* 0x0001e40000100a00 */
[----:B0-----:R-:W-:Y:S02]  /*5bb90*/  HMMA.16816.F32.BF16 R4, R48, R22, R52 ;  /* 0x000000163004723c */ /* 0x001fe40000041834 */
[----:B------:R-:W-:-:S15]  /*5bba0*/  STL.64 [R1+0x6108], R22 ;  /* 0x0061081601007387 */ /* 0x000fde0000100a00 */
[----:B------:R-:W-:Y:S02]  /*5bbb0*/  NOP ;  /* 0x0000000000007918 */ /* 0x000fe40000000000 */
[----:B------:R-:W-:Y:S02]  /*5bbc0*/  IMAD.MOV.U32 R2, RZ, RZ, R4 ;  /* 0x000000ffff027224 */ /* 0x000fe400078e0004 */
[----:B------:R-:W-:Y:S02]  /*5bbd0*/  IMAD.MOV.U32 R61, RZ, RZ, R5 ;  /* 0x000000ffff3d7224 */ /* 0x000fe400078e0005 */
[----:B------:R-:W-:Y:S02]  /*5bbe0*/  IMAD.MOV.U32 R3, RZ, RZ, R6 ;  /* 0x000000ffff037224 */ /* 0x000fe400078e0006 */
[----:B------:R-:W-:Y:S02]  /*5bbf0*/  IMAD.MOV.U32 R60, RZ, RZ, R7 ;  /* 0x000000ffff3c7224 */ /* 0x000fe400078e0007 */
[----:B------:R-:W-:Y:S01]  /*5bc00*/  HMMA.16816.F32.BF16 R4, R48, R26, R56 ;  /* 0x0000001a3004723c */ /* 0x000fe20000041838 */
[----:B------:R-:W-:Y:S04]  /*5bc10*/  STL.64 [R1+0x6100], R20 ;  /* 0x0061001401007387 */ /* 0x000fe80000100a00 */
[----:B------:R-:W-:-:S14]  /*5bc20*/  STL [R1+0x5d40], R2 ;  /* 0x005d400201007387 */ /* 0x000fdc0000100800 */
[----:B------:R0:W-:Y:S01]  /*5bc30*/  STL.64 [R1+0x870], R4 ;  /* 0x0008700401007387 */ /* 0x0001e20000100a00 */
[----:B------:R-:W-:-:S03]  /*5bc40*/  IMAD.MOV.U32 R0, RZ, RZ, R7 ;  /* 0x000000ffff007224 */ /* 0x000fc600078e0007 */
[----:B------:R1:W-:Y:S04]  /*5bc50*/  STL [R1+0x878], R6 ;  /* 0x0008780601007387 */ /* 0x0003e80000100800 */
[----:B0-----:R-:W2:Y:S04]  /*5bc60*/  LDL.LU R4, [R1+0x80] ;  /* 0x0000800001047983 */ /* 0x001ea80000300800 */
[----:B------:R-:W2:Y:S04]  /*5bc70*/  LDL.LU R5, [R1+0x84] ;  /* 0x0000840001057983 */ /* 0x000ea80000300800 */
[----:B-1----:R-:W3:Y:S04]  /*5bc80*/  LDL.LU R6, [R1+0x88] ;  /* 0x0000880001067983 */ /* 0x002ee80000300800 */
        /* <DEDUP_REMOVED lines=42> */
[----:B------:R-:W3:Y:S04]  /*5bf30*/  LDL.LU R44, [R1+0x70] ;  /* 0x00007000012c7983 */ /* 0x000ee80000300800 */
[----:B------:R-:W3:Y:S04]  /*5bf40*/  LDL.LU R45, [R1+0x74] ;  /* 0x00007400012d7983 */ /* 0x000ee80000300800 */
[----:B------:R-:W3:Y:S04]  /*5bf50*/  LDL.LU R46, [R1+0x78] ;  /* 0x00007800012e7983 */ /* 0x000ee80000300800 */
[----:B------:R-:W3:Y:S04]  /*5bf60*/  LDL.LU R47, [R1+0x7c] ;  /* 0x00007c00012f7983 */ /* 0x000ee80000300800 */
[----:B------:R-:W4:Y:S04]  /*5bf70*/  LDL.LU R56, [R1+0x60] ;  /* 0x0000600001387983 */ /* 0x000f280000300800 */
[----:B------:R-:W4:Y:S04]  /*5bf80*/  LDL.LU R57, [R1+0x64] ;  /* 0x0000640001397983 */ /* 0x000f280000300800 */
[----:B------:R-:W4:Y:S04]  /*5bf90*/  LDL.LU R58, [R1+0x68] ;  /* 0x00006800013a7983 */ /* 0x000f280000300800 */
[----:B------:R-:W4:Y:S04]  /*5bfa0*/  LDL.LU R59, [R1+0x6c] ;  /* 0x00006c00013b7983 */ /* 0x000f280000300800 */
[----:B------:R-:W-:Y:S04]  /*5bfb0*/  STL.64 [R1+0x860], R12 ;  /* 0x0008600c01007387 */ /* 0x000fe80000100a00 */
[----:B------:R0:W-:Y:S04]  /*5bfc0*/  STL.64 [R1+0x868], R14 ;  /* 0x0008680e01007387 */ /* 0x0001e80000100a00 */
[----:B0-----:R-:W2:Y:S04]  /*5bfd0*/  LDL.LU.64 R14, [R1+0x6158] ;  /* 0x00615800010e7983 */ /* 0x001ea80000300a00 */
[----:B------:R-:W3:Y:S01]  /*5bfe0*/  LDL.LU.64 R12, [R1+0x6150] ;  /* 0x00615000010c7983 */ /* 0x000ee20000300a00 */
[----:B--2---:R-:W-:-:S15]  /*5bff0*/  HMMA.16816.F32.BF16 R8, R48, R14, R8 ;  /* 0x0000000e3008723c */ /* 0x004fde0000041808 */
[----:B------:R-:W-:-:S04]  /*5c000*/  NOP ;  /* 0x0000000000007918 */ /* 0x000fc80000000000 */
[----:B------:R-:W-:Y:S04]  /*5c010*/  STL.64 [R1+0x840], R8 ;  /* 0x0008400801007387 */ /* 0x000fe80000100a00 */
[----:B------:R0:W-:Y:S04]  /*5c020*/  STL.64 [R1+0x848], R10 ;  /* 0x0008480a01007387 */ /* 0x0001e80000100a00 */
[----:B0-----:R-:W2:Y:S04]  /*5c030*/  LDL.LU.64 R10, [R1+0x6148] ;  /* 0x00614800010a7983 */ /* 0x001ea80000300a00 */
[----:B------:R-:W3:Y:S01]  /*5c040*/  LDL.LU.64 R8, [R1+0x6140] ;  /* 0x0061400001087983 */ /* 0x000ee20000300a00 */
[----:B--2---:R-:W-:Y:S03]  /*5c050*/  HMMA.16816.F32.BF16 R48, R48, R10, R52 ;  /* 0x0000000a3030723c */ /* 0x004fe60000041834 */
[----:B------:R-:W2:Y:S04]  /*5c060*/  LDL.LU.64 R54, [R1+0x6138] ;  /* 0x0061380001367983 */ /* 0x000ea80000300a00 */
[----:B------:R-:W2:-:S12]  /*5c070*/  LDL.LU.64 R52, [R1+0x6130] ;  /* 0x0061300001347983 */ /* 0x000e980000300a00 */
[----:B------:R0:W-:Y:S04]  /*5c080*/  STL.64 [R1+0x2a0], R48 ;  /* 0x0002a03001007387 */ /* 0x0001e80000100a00 */
[----:B------:R1:W-:Y:S04]  /*5c090*/  STL.64 [R1+0x2a8], R50 ;  /* 0x0002a83201007387 */ /* 0x0003e80000100a00 */
[----:B0-----:R-:W3:Y:S04]  /*5c0a0*/  LDL.LU R48, [R1+0x1d0] ;  /* 0x0001d00001307983 */ /* 0x001ee80000300800 */
[----:B------:R-:W3:Y:S04]  /*5c0b0*/  LDL.LU R49, [R1+0x1d4] ;  /* 0x0001d40001317983 */ /* 0x000ee80000300800 */
[----:B-1----:R-:W3:Y:S04]  /*5c0c0*/  LDL.LU R50, [R1+0x1d8] ;  /* 0x0001d80001327983 */ /* 0x002ee80000300800 */
[----:B------:R-:W3:Y:S01]  /*5c0d0*/  LDL.LU R51, [R1+0x1dc] ;  /* 0x0001dc0001337983 */ /* 0x000ee20000300800 */
[----:B--2---:R-:W-:-:S15]  /*5c0e0*/  HMMA.16816.F32.BF16 R32, R52, R38, R32 ;  /* 0x000000263420723c */ /* 0x004fde0000041820 */
[----:B------:R-:W-:-:S04]  /*5c0f0*/  NOP ;  /* 0x0000000000007918 */ /* 0x000fc80000000000 */
        /* <DEDUP_REMOVED lines=9> */
[----:B------:R-:W3:Y:S01]  /*5c190*/  LDL.LU R29, [R1+0x6110] ;  /* 0x00611000011d7983 */ /* 0x000ee20000300800 */
[----:B--2---:R-:W-:-:S15]  /*5c1a0*/  HMMA.16816.F32.BF16 R20, R52, R30, R20 ;  /* 0x0000001e3414723c */ /* 0x004fde0000041814 */
[----:B------:R-:W-:-:S04]  /*5c1b0*/  NOP ;  /* 0x0000000000007918 */ /* 0x000fc80000000000 */
[----:B------:R-:W-:Y:S04]  /*5c1c0*/  STL.64 [R1+0x800], R20 ;  /* 0x0008001401007387 */ /* 0x000fe80000100a00 */
[----:B------:R0:W-:Y:S04]  /*5c1d0*/  STL.64 [R1+0x808], R22 ;  /* 0x0008081601007387 */ /* 0x0001e80000100a00 */
[----:B0-----:R-:W2:Y:S04]  /*5c1e0*/  LDL.LU.64 R22, [R1+0x6108] ;  /* 0x0061080001167983 */ /* 0x001ea80000300a00 */
[----:B------:R-:W3:Y:S01]  /*5c1f0*/  LDL.LU.64 R20, [R1+0x6100] ;  /* 0x0061000001147983 */ /* 0x000ee20000300a00 */
[C---:B------:R-:W-:Y:S08]  /*5c200*/  HMMA.16816.F32.BF16 R4, R52.reuse, R26, R4 ;  /* 0x0000001a3404723c */ /* 0x040ff00000041804 */
[----:B--2---:R-:W-:Y:S01]  /*5c210*/  HMMA.16816.F32.BF16 R40, R52, R22, R40 ;  /* 0x000000163428723c */ /* 0x004fe20000041828 */
[----:B------:R-:W-:Y:S04]  /*5c220*/  STL.64 [R1+0x60c8], R22 ;  /* 0x0060c81601007387 */ /* 0x000fe80000100a00 */
[----:B---3--:R0:W-:-:S14]  /*5c230*/  STL.64 [R1+0x60c0], R20 ;  /* 0x0060c01401007387 */ /* 0x0081dc0000100a00 */
[----:B------:R1:W-:Y:S04]  /*5c240*/  STL.64 [R1+0x2d0], R40 ;  /* 0x0002d02801007387 */ /* 0x0003e80000100a00 */
[----:B------:R2:W-:Y:S04]  /*5c250*/  STL.64 [R1+0x2d8], R42 ;  /* 0x0002d82a01007387 */ /* 0x0005e80000100a00 */
[----:B0-----:R-:W3:Y:S04]  /*5c260*/  LDL.LU R20, [R1+0x50] ;  /* 0x0000500001147983 */ /* 0x001ee80000300800 */
[----:B------:R-:W3:Y:S04]  /*5c270*/  LDL.LU R21, [R1+0x54] ;  /* 0x0000540001157983 */ /* 0x000ee80000300800 */
[----:B------:R-:W3:Y:S04]  /*5c280*/  LDL.LU R22, [R1+0x58] ;  /* 0x0000580001167983 */ /* 0x000ee80000300800 */
[----:B------:R-:W3:Y:S04]  /*5c290*/  LDL.LU R23, [R1+0x5c] ;  /* 0x00005c0001177983 */ /* 0x000ee80000300800 */
[----:B-1----:R-:W3:Y:S04]  /*5c2a0*/  LDL.LU R40, [R1+0x40] ;  /* 0x0000400001287983 */ /* 0x002ee80000300800 */
[----:B------:R-:W3:Y:S04]  /*5c2b0*/  LDL.LU R41, [R1+0x44] ;  /* 0x0000440001297983 */ /* 0x000ee80000300800 */
[----:B--2---:R-:W2:Y:S04]  /*5c2c0*/  LDL.LU R42, [R1+0x48] ;  /* 0x00004800012a7983 */ /* 0x004ea80000300800 */
[----:B------:R-:W2:Y:S04]  /*5c2d0*/  LDL.LU R43, [R1+0x4c] ;  /* 0x00004c00012b7983 */ /* 0x000ea80000300800 */
[----:B------:R-:W-:Y:S04]  /*5c2e0*/  STL.64 [R1+0x220], R4 ;  /* 0x0002200401007387 */ /* 0x000fe80000100a00 */
[----:B------:R0:W-:Y:S04]  /*5c2f0*/  STL.64 [R1+0x228], R6 ;  /* 0x0002280601007387 */ /* 0x0001e80000100a00 */
[----:B0-----:R-:W2:Y:S04]  /*5c300*/  LDL.LU.64 R6, [R1+0x60f8] ;  /* 0x0060f80001067983 */ /* 0x001ea80000300a00 */
[----:B------:R-:W2:Y:S01]  /*5c310*/  LDL.LU.64 R4, [R1+0x60f0] ;  /* 0x0060f00001047983 */ /* 0x000ea20000300a00 */
[----:B------:R-:W-:-:S15]  /*5c320*/  HMMA.16816.F32.BF16 R48, R52, R18, R48 ;  /* 0x000000123430723c */ /* 0x000fde0000041830 */
[----:B------:R-:W-:-:S04]  /*5c330*/  NOP ;  /* 0x0000000000007918 */ /* 0x000fc80000000000 */
        /* <DEDUP_REMOVED lines=17> */
[----:B0-----:R-:W4:Y:S04]  /*5c450*/  LDL.LU R52, [R1+0x520] ;  /* 0x0005200001347983 */ /* 0x001f280000300800 */
[----:B------:R-:W4:Y:S04]  /*5c460*/  LDL.LU R53, [R1+0x524] ;  /* 0x0005240001357983 */ /* 0x000f280000300800 */
[----:B-1----:R-:W4:Y:S04]  /*5c470*/  LDL.LU R54, [R1+0x528] ;  /* 0x0005280001367983 */ /* 0x002f280000300800 */
[----:B------:R-:W4:Y:S01]  /*5c480*/  LDL.LU R55, [R1+0x52c] ;  /* 0x00052c0001377983 */ /* 0x000f220000300800 */
[----:B--2---:R-:W-:-:S15]  /*5c490*/  HMMA.16816.F32.BF16 R44, R4, R38, R44 ;  /* 0x00000026042c723c */ /* 0x004fde000004182c */
[----:B------:R-:W-:-:S04]  /*5c4a0*/  NOP ;  /* 0x0000000000007918 */ /* 0x000fc80000000000 */
[----:B------:R-:W-:Y:S04]  /*5c4b0*/  STL.64 [R1+0x1d0], R44 ;  /* 0x0001d02c01007387 */ /* 0x000fe80000100a00 */
[----:B------:R4:W-:Y:S01]  /*5c4c0*/  STL.64 [R1+0x1d8], R46 ;  /* 0x0001d82e01007387 */ /* 0x0009e20000100a00 */
[C---:B---3--:R-:W-:Y:S08]  /*5c4d0*/  HMMA.16816.F32.BF16 R20, R4.reuse, R30, R20 ;  /* 0x0000001e0414723c */ /* 0x048ff00000041814 */
[----:B----4-:R-:W-:Y:S01]  /*5c4e0*/  HMMA.16816.F32.BF16 R44, R4, R34, R56 ;  /* 0x00000022042c723c */ /* 0x010fe20000041838 */
[----:B------:R-:W2:-:S15]  /*5c4f0*/  LDL.LU R56, [R1+0x510] ;  /* 0x0005100001387983 */ /* 0x000e9e0000300800 */
[----:B------:R-:W-:-:S03]  /*5c500*/  NOP ;  /* 0x0000000000007918 */ /* 0x000fc60000000000 */
[----:B------:R-:W-:Y:S04]  /*5c510*/  STL.64 [R1+0x1c0], R44 ;  /* 0x0001c02c01007387 */ /* 0x000fe80000100a00 */
[----:B------:R-:W-:Y:S04]  /*5c520*/  STL.64 [R1+0x1c8], R46 ;  /* 0x0001c82e01007387 */ /* 0x000fe80000100a00 */
[----:B------:R-:W2:Y:S04]  /*5c530*/  LDL.LU R57, [R1+0x514] ;  /* 0x0005140001397983 */ /* 0x000ea80000300800 */
[----:B------:R-:W2:Y:S04]  /*5c540*/  LDL.LU R58, [R1+0x518] ;  /* 0x00051800013a7983 */ /* 0x000ea80000300800 */
[----:B------:R-:W2:Y:S04]  /*5c550*/  LDL.LU R59, [R1+0x51c] ;  /* 0x00051c00013b7983 */ /* 0x000ea80000300800 */
[----:B------:R-:W-:Y:S04]  /*5c560*/  STL.64 [R1+0x60b8], R34 ;  /* 0x0060b82201007387 */ /* 0x000fe80000100a00 */
[----:B------:R0:W-:Y:S04]  /*5c570*/  STL.64 [R1+0x60b0], R32 ;  /* 0x0060b02001007387 */ /* 0x0001e80000100a00 */
[----:B0-----:R-:W3:Y:S04]  /*5c580*/  LDL.LU R32, [R1+0x1a0] ;  /* 0x0001a00001207983 */ /* 0x001ee80000300800 */
[----:B------:R-:W3:Y:S04]  /*5c590*/  LDL.LU R33, [R1+0x1a4] ;  /* 0x0001a40001217983 */ /* 0x000ee80000300800 */
[----:B------:R-:W3:Y:S04]  /*5c5a0*/  LDL.LU R34, [R1+0x1a8] ;  /* 0x0001a80001227983 */ /* 0x000ee80000300800 */
[----:B------:R-:W3:Y:S04]  /*5c5b0*/  LDL.LU R35, [R1+0x1ac] ;  /* 0x0001ac0001237983 */ /* 0x000ee80000300800 */
[----:B------:R-:W-:Y:S04]  /*5c5c0*/  STL.64 [R1+0x90], R20 ;  /* 0x0000901401007387 */ /* 0x000fe80000100a00 */
[----:B------:R0:W-:Y:S04]  /*5c5d0*/  STL.64 [R1+0x98], R22 ;  /* 0x0000981601007387 */ /* 0x0001e80000100a00 */
[----:B0-----:R-:W4:Y:S04]  /*5c5e0*/  LDL.LU.64 R22, [R1+0x60c8] ;  /* 0x0060c80001167983 */ /* 0x001f280000300a00 */
[----:B------:R-:W2:Y:S01]  /*5c5f0*/  LDL.LU.64 R20, [R1+0x60c0] ;  /* 0x0060c00001147983 */ /* 0x000ea20000300a00 */
[----:B------:R-:W0:Y:S03]  /*5c600*/  S2R R28, SR_TID.X ;  /* 0x00000000001c7919 */ /* 0x000e260000002100 */
[----:B------:R-:W-:Y:S04]  /*5c610*/  STL.64 [R1+0x60a8], R30 ;  /* 0x0060a81e01007387 */ /* 0x000fe80000100a00 */
[----:B------:R4:W-:Y:S01]  /*5c620*/  STL [R1+0x60a0], R29 ;  /* 0x0060a01d01007387 */ /* 0x0009e20000100800 */
[C---:B0-----:R-:W-:Y:S01]  /*5c630*/  LOP3.LUT R47, R28.reuse, 0x7, RZ, 0xc0, !PT ;  /* 0x000000071c2f7812 */ /* 0x041fe200078ec0ff */
[----:B------:R-:W-:-:S04]  /*5c640*/  IMAD.SHL.U32 R46, R28, 0x2, RZ ;  /* 0x000000021c2e7824 */ /* 0x000fc800078e00ff */
[----:B------:R-:W-:Y:S02]  /*5c650*/  IMAD R47, R47, 0x210, RZ ;  /* 0x000002102f2f7824 */ /* 0x000fe400078e02ff */
[----:B------:R-:W-:-:S03]  /*5c660*/  IMAD.SHL.U32 R28, R28, 0x100, RZ ;  /* 0x000001001c1c7824 */ /* 0x000fc600078e00ff */
[----:B------:R-:W-:-:S04]  /*5c670*/  LOP3.LUT R47, R47, 0x10, R46, 0x78, !PT ;  /* 0x000000102f2f7812 */ /* 0x000fc800078e782e */
[----:B------:R-:W-:-:S04]  /*5c680*/  LOP3.LUT R47, R47, 0x1000, R28, 0xf8, !PT ;  /* 0x000010002f2f7812 */ /* 0x000fc800078ef81c */
[----:B------:R-:W-:Y:S01]  /*5c690*/  LOP3.LUT R47, R47, 0x20, RZ, 0x3c, !PT ;  /* 0x000000202f2f7812 */ /* 0x000fe200078e3cff */
[C---:B----4-:R-:W-:Y:S01]  /*5c6a0*/  HMMA.16816.F32.BF16 R28, R4.reuse, R22, R40 ;  /* 0x00000016041c723c */ /* 0x050fe20000041828 */
[----:B------:R-:W-:Y:S04]  /*5c6b0*/  STL.64 [R1+0x6098], R22 ;  /* 0x0060981601007387 */ /* 0x000fe80000100a00 */
[----:B--2---:R-:W-:Y:S04]  /*5c6c0*/  STL.64 [R1+0x6090], R20 ;  /* 0x0060901401007387 */ /* 0x004fe80000100a00 */
[----:B------:R-:W-:Y:S04]  /*5c6d0*/  LDSM.16.MT88.4 R40, [R47+UR5+0x2100] ;  /* 0x002100052f28783b */ /* 0x000fe80008004200 */
[----:B------:R-:W0:Y:S06]  /*5c6e0*/  LDSM.16.MT88.4 R44, [R47+UR5+0x2180] ;  /* 0x002180052f2c783b */ /* 0x000e2c0008004200 */
[----:B------:R1:W-:Y:S02]  /*5c6f0*/  STL.64 [R1+0x40], R28 ;  /* 0x0000401c01007387 */ /* 0x0003e40000100a00 */
[----:B-1----:R-:W1:Y:S01]  /*5c700*/  S2R R28, SR_TID.X ;  /* 0x00000000001c7919 */ /* 0x002e620000002100 */
[----:B---3--:R-:W-:Y:S01]  /*5c710*/  HMMA.16816.F32.BF16 R20, R4, R26, R32 ;  /* 0x0000001a0414723c */ /* 0x008fe20000041820 */
[----:B------:R-:W-:Y:S04]  /*5c720*/  STL.64 [R1+0x48], R30 ;  /* 0x0000481e01007387 */ /* 0x000fe80000100a00 */
[----:B------:R-:W-:Y:S01]  /*5c730*/  STL.64 [R1+0x6088], R26 ;  /* 0x0060881a01007387 */ /* 0x000fe20000100a00 */
[C---:B-1----:R-:W-:Y:S01]  /*5c740*/  LOP3.LUT R2, R28.reuse, 0x7, RZ, 0xc0, !PT ;  /* 0x000000071c027812 */ /* 0x042fe200078ec0ff */
[----:B------:R-:W-:-:S04]  /*5c750*/  IMAD.SHL.U32 R35, R28, 0x2, RZ ;  /* 0x000000021c237824 */ /* 0x000fc800078e00ff */
[----:B------:R-:W-:Y:S02]  /*5c760*/  IMAD R2, R2, 0x210, RZ ;  /* 0x0000021002027824 */ /* 0x000fe400078e02ff */
[----:B------:R-:W-:-:S03]  /*5c770*/  IMAD.SHL.U32 R28, R28, 0x100, RZ ;  /* 0x000001001c1c7824 */ /* 0x000fc600078e00ff */
[----:B------:R-:W-:-:S04]  /*5c780*/  LOP3.LUT R2, R2, 0x10, R35, 0x78, !PT ;  /* 0x0000001002027812 */ /* 0x000fc800078e7823 */
[----:B------:R-:W-:Y:S01]  /*5c790*/  LOP3.LUT R2, R2, 0x1000, R28, 0xf8, !PT ;  /* 0x0000100002027812 */ /* 0x000fe200078ef81c */
[----:B------:R-:W-:Y:S03]  /*5c7a0*/  STL.64 [R1+0x1f0], R20 ;  /* 0x0001f01401007387 */ /* 0x000fe60000100a00 */
[----:B------:R-:W-:Y:S01]  /*5c7b0*/  LOP3.LUT R2, R2, 0x40, RZ, 0x3c, !PT ;  /* 0x0000004002027812 */ /* 0x000fe200078e3cff */
[----:B------:R1:W-:Y:S04]  /*5c7c0*/  STL.64 [R1+0x1f8], R22 ;  /* 0x0001f81601007387 */ /* 0x0003e80000100a00 */
[----:B------:R-:W-:Y:S04]  /*5c7d0*/  STL.64 [R1+0x6080], R24 ;  /* 0x0060801801007387 */ /* 0x000fe80000100a00 */
[----:B0-----:R-:W-:Y:S01]  /*5c7e0*/  STL.64 [R1+0x6048], R46 ;  /* 0x0060482e01007387 */ /* 0x001fe20000100a00 */
[C---:B-1----:R-:W-:Y:S03]  /*5c7f0*/  HMMA.16816.F32.BF16 R20, R4.reuse, R18, R48 ;  /* 0x000000120414723c */ /* 0x042fe60000041830 */
[----:B------:R-:W0:Y:S04]  /*5c800*/  LDSM.16.MT88.4 R48, [R2+UR5+0x2000] ;  /* 0x002000050230783b */ /* 0x000e280008004200 */
[----:B------:R-:W-:Y:S04]  /*5c810*/  STL.64 [R1+0x6040], R44 ;  /* 0x0060402c01007387 */ /* 0x000fe80000100a00 */
[----:B------:R-:W-:Y:S04]  /*5c820*/  STL.64 [R1+0x6078], R18 ;  /* 0x0060781201007387 */ /* 0x000fe80000100a00 */
[----:B------:R1:W-:Y:S02]  /*5c830*/  STL.64 [R1+0x6070], R16 ;  /* 0x0060701001007387 */ /* 0x0003e40000100a00 */
[C---:B-1----:R-:W-:Y:S02]  /*5c840*/  HMMA.16816.F32.BF16 R16, R4.reuse, R14, R52 ;  /* 0x0000000e0410723c */ /* 0x042fe40000041834 */
[----:B------:R-:W1:Y:S06]  /*5c850*/  LDSM.16.MT88.4 R52, [R2+UR5+0x2080] ;  /* 0x002080050234783b */ /* 0x000e6c0008004200 */
[----:B------:R-:W-:Y:S01]  /*5c860*/  HMMA.16816.F32.BF16 R4, R4, R10, R56 ;  /* 0x0000000a0404723c */ /* 0x000fe20000041838 */
[----:B------:R-:W-:Y:S04]  /*5c870*/  STL.64 [R1+0x950], R20 ;  /* 0x0009501401007387 */ /* 0x000fe80000100a00 */
[----:B------:R-:W-:Y:S04]  /*5c880*/  STL.64 [R1+0x958], R22 ;  /* 0x0009581601007387 */ /* 0x000fe80000100a00 */
[----:B0-----:R-:W-:Y:S04]  /*5c890*/  STL.64 [R1+0x6018], R50 ;  /* 0x0060183201007387 */ /* 0x001fe80000100a00 */
[----:B------:R-:W-:Y:S04]  /*5c8a0*/  STL.64 [R1+0x6010], R48 ;  /* 0x0060103001007387 */ /* 0x000fe80000100a00 */
[----:B------:R-:W-:Y:S04]  /*5c8b0*/  STL.64 [R1+0x6068], R14 ;  /* 0x0060680e01007387 */ /* 0x000fe80000100a00 */
[----:B------:R-:W-:Y:S04]  /*5c8c0*/  STL.64 [R1+0x6060], R12 ;  /* 0x0060600c01007387 */ /* 0x000fe80000100a00 */
[----:B------:R-:W-:Y:S04]  /*5c8d0*/  STL.64 [R1+0xb10], R16 ;  /* 0x000b101001007387 */ /* 0x000fe80000100a00 */
[----:B------:R-:W-:Y:S04]  /*5c8e0*/  STL.64 [R1+0xb18], R18 ;  /* 0x000b181201007387 */ /* 0x000fe80000100a00 */
[----:B-1----:R-:W-:Y:S04]  /*5c8f0*/  STL.64 [R1+0x5f98], R54 ;  /* 0x005f983601007387 */ /* 0x002fe80000100a00 */
[----:B------:R0:W-:Y:S04]  /*5c900*/  STL.64 [R1+0x5f90], R52 ;  /* 0x005f903401007387 */ /* 0x0001e80000100a00 */
[----:B------:R-:W-:Y:S04]  /*5c910*/  STL.64 [R1+0x6058], R10 ;  /* 0x0060580a01007387 */ /* 0x000fe80000100a00 */
[----:B------:R1:W-:Y:S04]  /*5c920*/  STL.64 [R1+0x6050], R8 ;  /* 0x0060500801007387 */ /* 0x0003e80000100a00 */
[----:B------:R-:W-:Y:S04]  /*5c930*/  STL.64 [R1+0xb00], R4 ;  /* 0x000b000401007387 */ /* 0x000fe80000100a00 */
[----:B------:R-:W-:Y:S04]  /*5c940*/  STL.64 [R1+0xb08], R6 ;  /* 0x000b080601007387 */ /* 0x000fe80000100a00 */
        /* <DEDUP_REMOVED lines=36> */
[----:B------:R-:W0:Y:S04]  /*5cb90*/  LDSM.16.MT88.4 R4, [R2+UR5+0x2100] ;  /* 0x002100050204783b */ /* 0x000e280008004200 */
[----:B---3--:R-:W-:Y:S04]  /*5cba0*/  STL.64 [R1+0x6028], R54 ;  /* 0x0060283601007387 */ /* 0x008fe80000100a00 */
[----:B--2---:R1:W-:Y:S04]  /*5cbb0*/  STL.64 [R1+0x6020], R52 ;  /* 0x0060203401007387 */ /* 0x0043e80000100a00 */
[----:B-1----:R-:W2:Y:S04]  /*5cbc0*/  LDL.LU R52, [R1+0x450] ;  /* 0x0004500001347983 */ /* 0x002ea80000300800 */
[----:B------:R-:W2:Y:S04]  /*5cbd0*/  LDL.LU R53, [R1+0x454] ;  /* 0x0004540001357983 */ /* 0x000ea80000300800 */
[----:B------:R-:W3:Y:S04]  /*5cbe0*/  LDL.LU R54, [R1+0x458] ;  /* 0x0004580001367983 */ /* 0x000ee80000300800 */
[----:B------:R-:W3:Y:S01]  /*5cbf0*/  LDL.LU R55, [R1+0x45c] ;  /* 0x00045c0001377983 */ /* 0x000ee20000300800 */
[C---:B----4-:R-:W-:Y:S03]  /*5cc00*/  HMMA.16816.F32.BF16 R32, R40.reuse, R38, R32 ;  /* 0x000000262820723c */ /* 0x050fe60000041820 */
[----:B---3--:R-:W-:Y:S04]  /*5cc10*/  STL.64 [R1+0x6038], R54 ;  /* 0x0060383601007387 */ /* 0x008fe80000100a00 */
[----:B--2---:R1:W-:Y:S04]  /*5cc20*/  STL.64 [R1+0x6030], R52 ;  /* 0x0060303401007387 */ /* 0x0043e80000100a00 */
[----:B-1----:R-:W2:Y:S04]  /*5cc30*/  LDL.LU R52, [R1+0x460] ;  /* 0x0004600001347983 */ /* 0x002ea80000300800 */
        /* <DEDUP_REMOVED lines=11> */
[----:B0-----:R-:W-:Y:S04]  /*5ccf0*/  STL.64 [R1+0x5f38], R6 ;  /* 0x005f380601007387 */ /* 0x001fe80000100a00 */
[----:B------:R0:W-:Y:S04]  /*5cd00*/  STL.64 [R1+0x5f30], R4 ;  /* 0x005f300401007387 */ /* 0x0001e80000100a00 */
[----:B0-----:R-:W2:Y:S04]  /*5cd10*/  LDL.LU R4, [R1+0x410] ;  /* 0x0004100001047983 */ /* 0x001ea80000300800 */
[----:B------:R-:W2:Y:S04]  /*5cd20*/  LDL.LU R5, [R1+0x414] ;  /* 0x0004140001057983 */ /* 0x000ea80000300800 */
[----:B------:R-:W2:Y:S04]  /*5cd30*/  LDL.LU R6, [R1+0x418] ;  /* 0x0004180001067983 */ /* 0x000ea80000300800 */
[----:B------:R-:W2:Y:S04]  /*5cd40*/  LDL.LU R7, [R1+0x41c] ;  /* 0x00041c0001077983 */ /* 0x000ea80000300800 */
        /* <DEDUP_REMOVED lines=62> */
[----:B---3--:R0:W-:Y:S04]  /*5d130*/  STL.64 [R1+0x6000], R32 ;  /* 0x0060002001007387 */ /* 0x0081e80000100a00 */
[----:B0-----:R-:W3:Y:S04]  /*5d140*/  LDL.LU R32, [R1+0x430] ;  /* 0x0004300001207983 */ /* 0x001ee80000300800 */
[----:B------:R-:W3:Y:S04]  /*5d150*/  LDL.LU R33, [R1+0x434] ;  /* 0x0004340001217983 */ /* 0x000ee80000300800 */
[----:B------:R-:W3:Y:S04]  /*5d160*/  LDL.LU R34, [R1+0x438] ;  /* 0x0004380001227983 */ /* 0x000ee80000300800 */
[----:B------:R-:W3:Y:S01]  /*5d170*/  LDL.LU R35, [R1+0x43c] ;  /* 0x00043c0001237983 */ /* 0x000ee20000300800 */
[----:B------:R-:W-:-:S15]  /*5d180*/  HMMA.16816.F32.BF16 R48, R44, R30, R48 ;  /* 0x0000001e2c30723c */ /* 0x000fde0000041830 */
[----:B------:R-:W-:-:S04]  /*5d190*/  NOP ;  /* 0x0000000000007918 */ /* 0x000fc80000000000 */
[----:B------:R-:W-:Y:S04]  /*5d1a0*/  STL.64 [R1+0xa30], R48 ;  /* 0x000a303001007387 */ /* 0x000fe80000100a00 */
[----:B------:R0:W-:Y:S04]  /*5d1b0*/  STL.64 [R1+0xa38], R50 ;  /* 0x000a383201007387 */ /* 0x0001e80000100a00 */
[----:B0-----:R-:W2:Y:S04]  /*5d1c0*/  LDL.LU.64 R50, [R1+0x6018] ;  /* 0x0060180001327983 */ /* 0x001ea80000300a00 */
[----:B------:R-:W2:Y:S04]  /*5d1d0*/  LDL.LU.64 R48, [R1+0x6010] ;  /* 0x0060100001307983 */ /* 0x000ea80000300a00 */
[----:B------:R-:W-:Y:S04]  /*5d1e0*/  STL.64 [R1+0x5ff8], R30 ;  /* 0x005ff81e01007387 */ /* 0x000fe80000100a00 */
[----:B------:R3:W-:Y:S04]  /*5d1f0*/  STL [R1+0x5ff0], R29 ;  /* 0x005ff01d01007387 */ /* 0x0007e80000100800 */
[----:B------:R-:W-:Y:S04]  /*5d200*/  STL.64 [R1+0x5fe8], R22 ;  /* 0x005fe81601007387 */ /* 0x000fe80000100a00 */
[----:B------:R0:W-:Y:S01]  /*5d210*/  STL.64 [R1+0x5fe0], R20 ;  /* 0x005fe01401007387 */ /* 0x0001e20000100a00 */
[C---:B------:R-:W-:Y:S08]  /*5d220*/  HMMA.16816.F32.BF16 R4, R44.reuse, R18, R4 ;  /* 0x000000122c04723c */ /* 0x040ff00000041804 */
[C---:B---3--:R-:W-:Y:S08]  /*5d230*/  HMMA.16816.F32.BF16 R28, R44.reuse, R22, R32 ;  /* 0x000000162c1c723c */ /* 0x048ff00000041820 */
[C---:B0-----:R-:W-:Y:S11]  /*5d240*/  HMMA.16816.F32.BF16 R20, R44.reuse, R26, R40 ;  /* 0x0000001a2c14723c */ /* 0x041ff60000041828 */
[----:B------:R-:W-:Y:S04]  /*5d250*/  STL.64 [R1+0xa20], R28 ;  /* 0x000a201c01007387 */ /* 0x000fe80000100a00 */
        /* <DEDUP_REMOVED lines=8> */
[----:B------:R2:W-:Y:S02]  /*5d2e0*/  STL.64 [R1+0xa08], R6 ;  /* 0x000a080601007387 */ /* 0x0005e40000100a00 */
[----:B--2---:R-:W-:Y:S02]  /*5d2f0*/  HMMA.16816.F32.BF16 R4, R44, R14, R52 ;  /* 0x0000000e2c04723c */ /* 0x004fe40000041834 */
[----:B------:R-:W-:Y:S04]  /*5d300*/  STL.64 [R1+0x5fb8], R14 ;  /* 0x005fb80e01007387 */ /* 0x000fe80000100a00 */
[----:B------:R-:W-:-:S13]  /*5d310*/  STL.64 [R1+0x5fb0], R12 ;  /* 0x005fb00c01007387 */ /* 0x000fda0000100a00 */
[----:B------:R-:W-:Y:S04]  /*5d320*/  STL.64 [R1+0x9f0], R4 ;  /* 0x0009f00401007387 */ /* 0x000fe80000100a00 */
[----:B------:R4:W-:Y:S02]  /*5d330*/  STL.64 [R1+0x9f8], R6 ;  /* 0x0009f80601007387 */ /* 0x0009e40000100a00 */
[----:B----4-:R-:W-:Y:S02]  /*5d340*/  HMMA.16816.F32.BF16 R4, R44, R10, R56 ;  /* 0x0000000a2c04723c */ /* 0x010fe40000041838 */
[----:B------:R-:W-:Y:S04]  /*5d350*/  STL.64 [R1+0x5fa8], R10 ;  /* 0x005fa80a01007387 */ /* 0x000fe80000100a00 */
[----:B------:R-:W-:-:S13]  /*5d360*/  STL.64 [R1+0x5fa0], R8 ;  /* 0x005fa00801007387 */ /* 0x000fda0000100a00 */
[----:B------:R0:W-:Y:S04]  /*5d370*/  STL.64 [R1+0x830], R4 ;  /* 0x0008300401007387 */ /* 0x0001e80000100a00 */
[----:B------:R1:W-:Y:S04]  /*5d380*/  STL.64 [R1+0x838], R6 ;  /* 0x0008380601007387 */ /* 0x0003e80000100a00 */
[----:B------:R-:W2:Y:S04]  /*5d390*/  LDL.LU R56, [R1+0x10] ;  /* 0x0000100001387983 */ /* 0x000ea80000300800 */
[----:B------:R-:W2:Y:S04]  /*5d3a0*/  LDL.LU R57, [R1+0x14] ;  /* 0x0000140001397983 */ /* 0x000ea80000300800 */
[----:B------:R-:W3:Y:S04]  /*5d3b0*/  LDL.LU R58, [R1+0x18] ;  /* 0x00001800013a7983 */ /* 0x000ee80000300800 */
[----:B------:R-:W3:Y:S04]  /*5d3c0*/  LDL.LU R59, [R1+0x1c] ;  /* 0x00001c00013b7983 */ /* 0x000ee80000300800 */
[----:B0-----:R-:W4:Y:S04]  /*5d3d0*/  LDL.LU R4, [R1+0x30] ;  /* 0x0000300001047983 */ /* 0x001f280000300800 */
[----:B------:R-:W4:Y:S04]  /*5d3e0*/  LDL.LU R5, [R1+0x34] ;  /* 0x0000340001057983 */ /* 0x000f280000300800 */
[----:B-1----:R-:W2:Y:S04]  /*5d3f0*/  LDL.LU R6, [R1+0x38] ;  /* 0x0000380001067983 */ /* 0x002ea80000300800 */
[----:B------:R-:W2:Y:S04]  /*5d400*/  LDL.LU R7, [R1+0x3c] ;  /* 0x00003c0001077983 */ /* 0x000ea80000300800 */
[----:B--2---:R-:W-:Y:S04]  /*5d410*/  STL.64 [R1+0x5f48], R6 ;  /* 0x005f480601007387 */ /* 0x004fe80000100a00 */
[----:B----4-:R0:W-:Y:S04]  /*5d420*/  STL.64 [R1+0x5f40], R4 ;  /* 0x005f400401007387 */ /* 0x0101e80000100a00 */
[----:B0-----:R-:W2:Y:S04]  /*5d430*/  LDL.LU R4, [R1+0x130] ;  /* 0x0001300001047983 */ /* 0x001ea80000300800 */
[----:B------:R-:W2:Y:S04]  /*5d440*/  LDL.LU R5, [R1+0x134] ;  /* 0x0001340001057983 */ /* 0x000ea80000300800 */
[----:B------:R-:W4:Y:S04]  /*5d450*/  LDL.LU R6, [R1+0x138] ;  /* 0x0001380001067983 */ /* 0x000f280000300800 */
[----:B------:R-:W4:Y:S04]  /*5d460*/  LDL.LU R7, [R1+0x13c] ;  /* 0x00013c0001077983 */ /* 0x000f280000300800 */
[----:B------:R-:W2:Y:S04]  /*5d470*/  LDL.LU R44, [R1+0x160] ;  /* 0x00016000012c7983 */ /* 0x000ea80000300800 */
[----:B------:R-:W2:Y:S04]  /*5d480*/  LDL.LU R45, [R1+0x164] ;  /* 0x00016400012d7983 */ /* 0x000ea80000300800 */
[----:B------:R-:W2:Y:S04]  /*5d490*/  LDL.LU R46, [R1+0x168] ;  /* 0x00016800012e7983 */ /* 0x000ea80000300800 */
[----:B------:R-:W2:Y:S04]  /*5d4a0*/  LDL.LU R47, [R1+0x16c] ;  /* 0x00016c00012f7983 */ /* 0x000ea80000300800 */
[----:B--2---:R-:W-:Y:S04]  /*5d4b0*/  STL.64 [R1+0x5f68], R46 ;  /* 0x005f682e01007387 */ /* 0x004fe80000100a00 */
[----:B------:R0:W-:Y:S04]  /*5d4c0*/  STL.64 [R1+0x5f60], R44 ;  /* 0x005f602c01007387 */ /* 0x0001e80000100a00 */
        /* <DEDUP_REMOVED lines=36> */
[----:B--2---:R-:W-:Y:S04]  /*5d710*/  STL.64 [R1+0x5f78], R46 ;  /* 0x005f782e01007387 */ /* 0x004fe80000100a00 */
[----:B------:R0:W-:Y:S04]  /*5d720*/  STL.64 [R1+0x5f70], R44 ;  /* 0x005f702c01007387 */ /* 0x0001e80000100a00 */
[----:B0-----:R-:W2:Y:S04]  /*5d730*/  LDL.LU R44, [R1+0x180] ;  /* 0x00018000012c7983 */ /* 0x001ea80000300800 */
[----:B------:R-:W2:Y:S04]  /*5d740*/  LDL.LU R45, [R1+0x184] ;  /* 0x00018400012d7983 */ /* 0x000ea80000300800 */
[----:B------:R-:W2:Y:S04]  /*5d750*/  LDL.LU R46, [R1+0x188] ;  /* 0x00018800012e7983 */ /* 0x000ea80000300800 */
[----:B------:R-:W2:Y:S01]  /*5d760*/  LDL.LU R47, [R1+0x18c] ;  /* 0x00018c00012f7983 */ /* 0x000ea20000300800 */
[C---:B---3--:R-:W-:Y:S03]  /*5d770*/  HMMA.16816.F32.BF16 R32, R48.reuse, R38, R32 ;  /* 0x000000263020723c */ /* 0x048fe60000041820 */
[----:B--2---:R-:W-:Y:S04]  /*5d780*/  STL.64 [R1+0x5f88], R46 ;  /* 0x005f882e01007387 */ /* 0x004fe80000100a00 */
[----:B------:R0:W-:Y:S04]  /*5d790*/  STL.64 [R1+0x5f80], R44 ;  /* 0x005f802c01007387 */ /* 0x0001e80000100a00 */
[----:B0-----:R-:W2:Y:S04]  /*5d7a0*/  LDL.LU R44, [R1+0x190] ;  /* 0x00019000012c7983 */ /* 0x001ea80000300800 */
[----:B------:R-:W2:Y:S04]  /*5d7b0*/  LDL.LU R45, [R1+0x194] ;  /* 0x00019400012d7983 */ /* 0x000ea80000300800 */
[----:B------:R-:W2:Y:S04]  /*5d7c0*/  LDL.LU R46, [R1+0x198] ;  /* 0x00019800012e7983 */ /* 0x000ea80000300800 */
[----:B------:R-:W2:Y:S04]  /*5d7d0*/  LDL.LU R47, [R1+0x19c] ;  /* 0x00019c00012f7983 */ /* 0x000ea80000300800 */
[----:B----4-:R-:W-:Y:S04]  /*5d7e0*/  STL.64 [R1+0x5f58], R6 ;  /* 0x005f580601007387 */ /* 0x010fe80000100a00 */
[----:B------:R0:W-:Y:S04]  /*5d7f0*/  STL.64 [R1+0x5f50], R4 ;  /* 0x005f500401007387 */ /* 0x0001e80000100a00 */
[----:B0-----:R-:W3:Y:S04]  /*5d800*/  LDL.LU R4, [R1+0x150] ;  /* 0x0001500001047983 */ /* 0x001ee80000300800 */
[----:B------:R-:W3:Y:S04]  /*5d810*/  LDL.LU R5, [R1+0x154] ;  /* 0x0001540001057983 */ /* 0x000ee80000300800 */
[----:B------:R-:W3:Y:S04]  /*5d820*/  LDL.LU R6, [R1+0x158] ;  /* 0x0001580001067983 */ /* 0x000ee80000300800 */
[----:B------:R-:W3:Y:S04]  /*5d830*/  LDL.LU R7, [R1+0x15c] ;  /* 0x00015c0001077983 */ /* 0x000ee80000300800 */
[----:B------:R-:W-:Y:S04]  /*5d840*/  STL.64 [R1+0x5f28], R58 ;  /* 0x005f283a01007387 */ /* 0x000fe80000100a00 */
[----:B------:R0:W-:Y:S04]  /*5d850*/  STL.64 [R1+0x5f20], R56 ;  /* 0x005f203801007387 */ /* 0x0001e80000100a00 */
[----:B0-----:R-:W4:Y:S04]  /*5d860*/  LDL.LU R56, [R1+0x20] ;  /* 0x0000200001387983 */ /* 0x001f280000300800 */
[----:B------:R-:W4:Y:S04]  /*5d870*/  LDL.LU R57, [R1+0x24] ;  /* 0x0000240001397983 */ /* 0x000f280000300800 */
[----:B------:R-:W4:Y:S04]  /*5d880*/  LDL.LU R58, [R1+0x28] ;  /* 0x00002800013a7983 */ /* 0x000f280000300800 */
[----:B------:R-:W4:Y:S04]  /*5d890*/  LDL.LU R59, [R1+0x2c] ;  /* 0x00002c00013b7983 */ /* 0x000f280000300800 */
[----:B------:R-:W2:Y:S04]  /*5d8a0*/  LDL.LU R40, [R1] ;  /* 0x0000000001287983 */ /* 0x000ea80000300800 */
        /* <DEDUP_REMOVED lines=69> */
[----:B------:R-:W2:Y:S01]  /*5dd00*/  LDL.LU.64 R44, [R1+0x5f60] ;  /* 0x005f6000012c7983 */ /* 0x000ea20000300a00 */
[C---:B---3--:R-:W-:Y:S08]  /*5dd10*/  HMMA.16816.F32.BF16 R4, R52.reuse, R26, R4 ;  /* 0x0000001a3404723c */ /* 0x048ff00000041804 */
[----:B--2---:R-:W-:-:S15]  /*5dd20*/  HMMA.16816.F32.BF16 R44, R52, R22, R44 ;  /* 0x00000016342c723c */ /* 0x004fde000004182c */
[----:B------:R-:W-:-:S04]  /*5dd30*/  NOP ;  /* 0x0000000000007918 */ /* 0x000fc80000000000 */
[----:B------:R0:W-:Y:S04]  /*5dd40*/  STL.64 [R1+0x6d0], R44 ;  /* 0x0006d02c01007387 */ /* 0x0001e80000100a00 */
[----:B------:R1:W-:Y:S04]  /*5dd50*/  STL.64 [R1+0x6d8], R46 ;  /* 0x0006d82e01007387 */ /* 0x0003e80000100a00 */
[----:B0-----:R-:W2:Y:S04]  /*5dd60*/  LDL.LU R44, [R1+0x110] ;  /* 0x00011000012c7983 */ /* 0x001ea80000300800 */
[----:B------:R-:W2:Y:S04]  /*5dd70*/  LDL.LU R45, [R1+0x114] ;  /* 0x00011400012d7983 */ /* 0x000ea80000300800 */
[----:B-1----:R-:W2:Y:S04]  /*5dd80*/  LDL.LU R46, [R1+0x118] ;  /* 0x00011800012e7983 */ /* 0x002ea80000300800 */
[----:B------:R-:W2:Y:S04]  /*5dd90*/  LDL.LU R47, [R1+0x11c] ;  /* 0x00011c00012f7983 */ /* 0x000ea80000300800 */
[----:B------:R-:W-:Y:S04]  /*5dda0*/  STL.64 [R1+0x6c0], R4 ;  /* 0x0006c00401007387 */ /* 0x000fe80000100a00 */
[----:B------:R0:W-:Y:S04]  /*5ddb0*/  STL.64 [R1+0x6c8], R6 ;  /* 0x0006c80601007387 */ /* 0x0001e80000100a00 */
[----:B0-----:R-:W3:Y:S04]  /*5ddc0*/  LDL.LU.64 R6, [R1+0x5f58] ;  /* 0x005f580001067983 */ /* 0x001ee80000300a00 */
[----:B------:R-:W3:Y:S01]  /*5ddd0*/  LDL.LU.64 R4, [R1+0x5f50] ;  /* 0x005f500001047983 */ /* 0x000ee20000300a00 */
[----:B------:R-:W-:-:S15]  /*5dde0*/  HMMA.16816.F32.BF16 R48, R52, R18, R48 ;  /* 0x000000123430723c */ /* 0x000fde0000041830 */
[----:B------:R-:W-:-:S04]  /*5ddf0*/  NOP ;  /* 0x0000000000007918 */ /* 0x000fc80000000000 */
        /* <DEDUP_REMOVED lines=10> */
[----:B0-----:R-:W3:Y:S04]  /*5dea0*/  LDL.LU.64 R6, [R1+0x5f48] ;  /* 0x005f480001067983 */ /* 0x001ee80000300a00 */
[----:B------:R-:W3:Y:S02]  /*5deb0*/  LDL.LU.64 R4, [R1+0x5f40] ;  /* 0x005f400001047983 */ /* 0x000ee40000300a00 */
[----:B---3--:R-:W-:Y:S02]  /*5dec0*/  HMMA.16816.F32.BF16 R52, R52, R10, R4 ;  /* 0x0000000a3434723c */ /* 0x008fe40000041804 */
[----:B------:R-:W4:Y:S04]  /*5ded0*/  LDL.LU.64 R6, [R1+0x5f38] ;  /* 0x005f380001067983 */ /* 0x000f280000300a00 */
[----:B------:R-:W4:-:S13]  /*5dee0*/  LDL.LU.64 R4, [R1+0x5f30] ;  /* 0x005f300001047983 */ /* 0x000f1a0000300a00 */
[----:B------:R0:W-:Y:S04]  /*5def0*/  STL.64 [R1+0x680], R52 ;  /* 0x0006803401007387 */ /* 0x0001e80000100a00 */
[----:B------:R1:W-:Y:S04]  /*5df00*/  STL.64 [R1+0x688], R54 ;  /* 0x0006883601007387 */ /* 0x0003e80000100a00 */
[----:B0-----:R-:W3:Y:S04]  /*5df10*/  LDL.LU R52, [R1+0x480] ;  /* 0x0004800001347983 */ /* 0x001ee80000300800 */
[----:B------:R-:W3:Y:S04]  /*5df20*/  LDL.LU R53, [R1+0x484] ;  /* 0x0004840001357983 */ /* 0x000ee80000300800 */
[----:B-1----:R-:W3:Y:S04]  /*5df30*/  LDL.LU R54, [R1+0x488] ;  /* 0x0004880001367983 */ /* 0x002ee80000300800 */
[----:B------:R-:W3:Y:S01]  /*5df40*/  LDL.LU R55, [R1+0x48c] ;  /* 0x00048c0001377983 */ /* 0x000ee20000300800 */
[----:B----4-:R-:W-:-:S15]  /*5df50*/  HMMA.16816.F32.BF16 R56, R4, R38, R56 ;  /* 0x000000260438723c */ /* 0x010fde0000041838 */
[----:B------:R-:W-:-:S04]  /*5df60*/  NOP ;  /* 0x0000000000007918 */ /* 0x000fc80000000000 */
[----:B------:R-:W-:Y:S04]  /*5df70*/  STL.64 [R1+0x670], R56 ;  /* 0x0006703801007387 */ /* 0x000fe80000100a00 */
[----:B------:R0:W-:Y:S04]  /*5df80*/  STL.64 [R1+0x678], R58 ;  /* 0x0006783a01007387 */ /* 0x0001e80000100a00 */
[----:B0-----:R-:W4:Y:S04]  /*5df90*/  LDL.LU.64 R58, [R1+0x5f28] ;  /* 0x005f2800013a7983 */ /* 0x001f280000300a00 */
[----:B------:R-:W4:Y:S02]  /*5dfa0*/  LDL.LU.64 R56, [R1+0x5f20] ;  /* 0x005f200001387983 */ /* 0x000f240000300a00 */
[----:B----4-:R-:W-:-:S15]  /*5dfb0*/  HMMA.16816.F32.BF16 R56, R4, R34, R56 ;  /* 0x000000220438723c */ /* 0x010fde0000041838 */
[----:B------:R-:W-:-:S04]  /*5dfc0*/  NOP ;  /* 0x0000000000007918 */ /* 0x000fc80000000000 */
[----:B------:R-:W-:Y:S04]  /*5dfd0*/  STL.64 [R1+0x660], R56 ;  /* 0x0006603801007387 */ /* 0x000fe80000100a00 */
[----:B------:R0:W-:Y:S04]  /*5dfe0*/  STL.64 [R1+0x668], R58 ;  /* 0x0006683a01007387 */ /* 0x0001e80000100a00 */
[----:B0-----:R-:W4:Y:S04]  /*5dff0*/  LDL.LU.64 R58, [R1+0x5f18] ;  /* 0x005f1800013a7983 */ /* 0x001f280000300a00 */
[----:B------:R-:W4:Y:S01]  /*5e000*/  LDL.LU.64 R56, [R1+0x5f10] ;  /* 0x005f100001387983 */ /* 0x000f220000300a00 */
[----:B------:R-:W-:-:S15]  /*5e010*/  HMMA.16816.F32.BF16 R40, R4, R30, R40 ;  /* 0x0000001e0428723c */ /* 0x000fde0000041828 */
[----:B------:R-:W-:-:S04]  /*5e020*/  NOP ;  /* 0x0000000000007918 */ /* 0x000fc80000000000 */
[----:B------:R-:W-:Y:S04]  /*5e030*/  STL.64 [R1+0x650], R40 ;  /* 0x0006502801007387 */ /* 0x000fe80000100a00 */
[----:B------:R4:W-:Y:S01]  /*5e040*/  STL.64 [R1+0x658], R42 ;  /* 0x0006582a01007387 */ /* 0x0009e20000100a00 */
[----:B------:R-:W0:Y:S02]  /*5e050*/  S2R R2, SR_TID.X ;  /* 0x0000000000027919 */ /* 0x000e240000002100 */
[----:B0-----:R-:W-:Y:S01]  /*5e060*/  LOP3.LUT R28, R2, 0x7, RZ, 0xc0, !PT ;  /* 0x00000007021c7812 */ /* 0x001fe200078ec0ff */
[C---:B--2---:R-:W-:Y:S08]  /*5e070*/  HMMA.16816.F32.BF16 R44, R4.reuse, R26, R44 ;  /* 0x0000001a042c723c */ /* 0x044ff0000004182c */
        /* <DEDUP_REMOVED lines=10> */
[----:B0-----:R-:W4:Y:S04]  /*5e120*/  LDL.LU R20, [R1+0x470] ;  /* 0x0004700001147983 */ /* 0x001f280000300800 */
[----:B------:R-:W4:Y:S04]  /*5e130*/  LDL.LU R21, [R1+0x474] ;  /* 0x0004740001157983 */ /* 0x000f280000300800 */
[----:B------:R-:W4:Y:S04]  /*5e140*/  LDL.LU R22, [R1+0x478] ;  /* 0x0004780001167983 */ /* 0x000f280000300800 */
[----:B------:R-:W4:Y:S01]  /*5e150*/  LDL.LU R23, [R1+0x47c] ;  /* 0x00047c0001177983 */ /* 0x000f220000300800 */
[----:B------:R-:W-:-:S02]  /*5e160*/  IMAD.SHL.U32 R41, R2, 0x2, RZ ;  /* 0x0000000202297824 */ /* 0x000fc400078e00ff */
[----:B------:R-:W-:Y:S02]  /*5e170*/  IMAD.SHL.U32 R42, R2, 0x100, RZ ;  /* 0x00000100022a7824 */ /* 0x000fe400078e00ff */
[C---:B------:R-:W-:Y:S02]  /*5e180*/  IMAD R43, R28.reuse, 0x210, RZ ;  /* 0x000002101c2b7824 */ /* 0x040fe400078e02ff */
[----:B------:R-:W-:Y:S02]  /*5e190*/  IMAD R2, R28, 0x210, RZ ;  /* 0x000002101c027824 */ /* 0x000fe400078e02ff */
[----:B------:R-:W0:Y:S02]  /*5e1a0*/  S2R R28, SR_TID.X ;  /* 0x00000000001c7919 */ /* 0x000e240000002100 */
[----:B0-----:R-:W-:-:S05]  /*5e1b0*/  IMAD.SHL.U32 R28, R28, 0x2, RZ ;  /* 0x000000021c1c7824 */ /* 0x001fca00078e00ff */
[----:B------:R-:W-:Y:S02]  /*5e1c0*/  LOP3.LUT R2, R2, 0x10, R28, 0x78, !PT ;  /* 0x0000001002027812 */ /* 0x000fe400078e781c */
[----:B------:R-:W2:Y:S02]  /*5e1d0*/  LDL.LU R28, [R1+0x5f0c] ;  /* 0x005f0c00011c7983 */ /* 0x000ea40000300800 */
[----:B------:R-:W-:Y:S02]  /*5e1e0*/  LOP3.LUT R2, R2, 0x1000, R33, 0xf8, !PT ;  /* 0x0000100002027812 */ /* 0x000fe400078ef821 */
[----:B------:R-:W2:Y:S02]  /*5e1f0*/  LDL.LU R33, [R1+0x5f08] ;  /* 0x005f080001217983 */ /* 0x000ea40000300800 */
[----:B------:R-:W-:Y:S02]  /*5e200*/  LOP3.LUT R2, R2, 0x60, RZ, 0x3c, !PT ;  /* 0x0000006002027812 */ /* 0x000fe400078e3cff */
[----:B------:R-:W-:Y:S04]  /*5e210*/  STL.64 [R1+0x5ef0], R26 ;  /* 0x005ef01a01007387 */ /* 0x000fe80000100a00 */
[----:B------:R0:W-:Y:S04]  /*5e220*/  STL.64 [R1+0x5ee8], R24 ;  /* 0x005ee81801007387 */ /* 0x0001e80000100a00 */
[----:B------:R-:W-:Y:S04]  /*5e230*/  STL.64 [R1+0x690], R44 ;  /* 0x0006902c01007387 */ /* 0x000fe80000100a00 */
[----:B------:R-:W-:Y:S04]  /*5e240*/  STL.64 [R1+0x698], R46 ;  /* 0x0006982e01007387 */ /* 0x000fe80000100a00 */
[----:B------:R-:W1:Y:S01]  /*5e250*/  LDSM.16.MT88.4 R44, [R2+UR5+0x2000] ;  /* 0x00200005022c783b */ /* 0x000e620008004200 */
[----:B0-----:R-:W-:Y:S03]  /*5e260*/  HMMA.16816.F32.BF16 R24, R4, R18, R48 ;  /* 0x000000120418723c */ /* 0x001fe60000041830 */
[----:B------:R-:W0:Y:S01]  /*5e270*/  LDSM.16.MT88.4 R48, [R2+UR5+0x2080] ;  /* 0x002080050230783b */ /* 0x000e220008004200 */
[----:B------:R-:W-:-:S04]  /*5e280*/  LOP3.LUT R43, R43, 0x10, R41, 0x78, !PT ;  /* 0x000000102b2b7812 */ /* 0x000fc800078e7829 */
[----:B------:R-:W-:Y:S01]  /*5e290*/  LOP3.LUT R43, R43, 0x1000, R42, 0xf8, !PT ;  /* 0x000010002b2b7812 */ /* 0x000fe200078ef82a */
[----:B-1----:R-:W-:Y:S04]  /*5e2a0*/  STL.64 [R1+0x5eb0], R46 ;  /* 0x005eb02e01007387 */ /* 0x002fe80000100a00 */
[----:B------:R-:W-:Y:S04]  /*5e2b0*/  STL.64 [R1+0x5ea8], R44 ;  /* 0x005ea82c01007387 */ /* 0x000fe80000100a00 */
[----:B------:R-:W-:Y:S04]  /*5e2c0*/  STL.64 [R1+0x5ee0], R18 ;  /* 0x005ee01201007387 */ /* 0x000fe80000100a00 */
[----:B------:R3:W-:Y:S02]  /*5e2d0*/  STL.64 [R1+0x5ed8], R16 ;  /* 0x005ed81001007387 */ /* 0x0007e40000100a00 */
[----:B---3--:R-:W-:Y:S02]  /*5e2e0*/  HMMA.16816.F32.BF16 R16, R4, R14, R52 ;  /* 0x0000000e0410723c */ /* 0x008fe40000041834 */
[----:B------:R-:W1:Y:S01]  /*5e2f0*/  LDSM.16.MT88.4 R52, [R2+UR5+0x2100] ;  /* 0x002100050234783b */ /* 0x000e620008004200 */
[----:B------:R-:W-:-:S03]  /*5e300*/  LOP3.LUT R43, R43, 0x40, RZ, 0x3c, !PT ;  /* 0x000000402b2b7812 */ /* 0x000fc600078e3cff */
[----:B------:R-:W-:Y:S04]  /*5e310*/  STL.64 [R1+0x8c0], R24 ;  /* 0x0008c01801007387 */ /* 0x000fe80000100a00 */
[----:B------:R-:W2:Y:S04]  /*5e320*/  LDSM.16.MT88.4 R40, [R43+UR5+0x2180] ;  /* 0x002180052b28783b */ /* 0x000ea80008004200 */
        /* <DEDUP_REMOVED lines=8> */
[----:B------:R-:W-:Y:S04]  /*5e3b0*/  STL.64 [R1+0x5df8], R52 ;  /* 0x005df83401007387 */ /* 0x000fe80000100a00 */
[----:B------:R-:W-:Y:S04]  /*5e3c0*/  STL.64 [R1+0x5ec0], R10 ;  /* 0x005ec00a01007387 */ /* 0x000fe80000100a00 */
[----:B------:R2:W-:Y:S01]  /*5e3d0*/  STL.64 [R1+0x5eb8], R8 ;  /* 0x005eb80801007387 */ /* 0x0005e20000100a00 */
[----:B----4-:R-:W-:-:S15]  /*5e3e0*/  HMMA.16816.F32.BF16 R4, R4, R10, R20 ;  /* 0x0000000a0404723c */ /* 0x010fde0000041814 */
[----:B------:R-:W-:-:S04]  /*5e3f0*/  NOP ;  /* 0x0000000000007918 */ /* 0x000fc80000000000 */
[----:B------:R-:W-:Y:S04]  /*5e400*/  STL.64 [R1+0xa60], R4 ;  /* 0x000a600401007387 */ /* 0x000fe80000100a00 */
[----:B------:R-:W-:Y:S04]  /*5e410*/  STL.64 [R1+0xa68], R6 ;  /* 0x000a680601007387 */ /* 0x000fe80000100a00 */
[----:B------:R-:W0:Y:S01]  /*5e420*/  LDSM.16.MT88.4 R4, [R2+UR5+0x2180] ;  /* 0x002180050204783b */ /* 0x000e220008004200 */
[C---:B--2---:R-:W-:Y:S03]  /*5e430*/  HMMA.16816.F32.BF16 R8, R40.reuse, R38, R56 ;  /* 0x000000262808723c */ /* 0x044fe60000041838 */
[----:B0-----:R-:W-:Y:S04]  /*5e440*/  STL.64 [R1+0x5d88], R6 ;  /* 0x005d880601007387 */ /* 0x001fe80000100a00 */
[----:B------:R0:W-:Y:S04]  /*5e450*/  STL.64 [R1+0x5d80], R4 ;  /* 0x005d800401007387 */ /* 0x0001e80000100a00 */
[----:B0-----:R-:W2:Y:S08]  /*5e460*/  LDL.LU R4, [R1+0x2e0] ;  /* 0x0002e00001047983 */ /* 0x001eb00000300800 */
[----:B------:R-:W-:Y:S04]  /*5e470*/  STL.64 [R1+0xc20], R8 ;  /* 0x000c200801007387 */ /* 0x000fe80000100a00 */
[----:B------:R-:W-:Y:S04]  /*5e480*/  STL.64 [R1+0xc28], R10 ;  /* 0x000c280a01007387 */ /* 0x000fe80000100a00 */
[----:B------:R-:W2:Y:S04]  /*5e490*/  LDL.LU R5, [R1+0x2e4] ;  /* 0x0002e40001057983 */ /* 0x000ea80000300800 */
[----:B------:R-:W3:Y:S04]  /*5e4a0*/  LDL.LU R6, [R1+0x2e8] ;  /* 0x0002e80001067983 */ /* 0x000ee80000300800 */
[----:B------:R-:W3:Y:S04]  /*5e4b0*/  LDL.LU R7, [R1+0x2ec] ;  /* 0x0002ec0001077983 */ /* 0x000ee80000300800 */
        /* <DEDUP_REMOVED lines=8> */
[----:B------:R-:W2:Y:S04]  /*5e540*/  LDL.LU R50, [R1+0x368] ;  /* 0x0003680001327983 */ /* 0x000ea80000300800 */
[----:B------:R-:W2:Y:S04]  /*5e550*/  LDL.LU R51, [R1+0x36c] ;  /* 0x00036c0001337983 */ /* 0x000ea80000300800 */
[----:B--2---:R-:W-:Y:S04]  /*5e560*/  STL.64 [R1+0x5e40], R50 ;  /* 0x005e403201007387 */ /* 0x004fe80000100a00 */
[----:B----4-:R0:W-:Y:S04]  /*5e570*/  STL.64 [R1+0x5e38], R48 ;  /* 0x005e383001007387 */ /* 0x0101e80000100a00 */
[----:B0-----:R-:W2:Y:S04]  /*5e580*/  LDL.LU R48, [R1+0x540] ;  /* 0x0005400001307983 */ /* 0x001ea80000300800 */
[----:B------:R-:W2:Y:S04]  /*5e590*/  LDL.LU R49, [R1+0x544] ;  /* 0x0005440001317983 */ /* 0x000ea80000300800 */
[----:B------:R-:W4:Y:S04]  /*5e5a0*/  LDL.LU R50, [R1+0x548] ;  /* 0x0005480001327983 */ /* 0x000f280000300800 */
[----:B------:R-:W4:Y:S04]  /*5e5b0*/  LDL.LU R51, [R1+0x54c] ;  /* 0x00054c0001337983 */ /* 0x000f280000300800 */
[----:B----4-:R-:W-:Y:S04]  /*5e5c0*/  STL.64 [R1+0x5e50], R50 ;  /* 0x005e503201007387 */ /* 0x010fe80000100a00 */
[----:B--2---:R0:W-:Y:S04]  /*5e5d0*/  STL.64 [R1+0x5e48], R48 ;  /* 0x005e483001007387 */ /* 0x0041e80000100a00 */
        /* <DEDUP_REMOVED lines=50> */
[----:B----4-:R-:W-:Y:S04]  /*5e900*/  STL.64 [R1+0x5e90], R50 ;  /* 0x005e903201007387 */ /* 0x010fe80000100a00 */
[----:B--2---:R0:W-:Y:S04]  /*5e910*/  STL.64 [R1+0x5e88], R48 ;  /* 0x005e883001007387 */ /* 0x0041e80000100a00 */
[----:B0-----:R-:W2:Y:S04]  /*5e920*/  LDL.LU R48, [R1+0x590] ;  /* 0x0005900001307983 */ /* 0x001ea80000300800 */
[----:B------:R-:W2:Y:S04]  /*5e930*/  LDL.LU R49, [R1+0x594] ;  /* 0x0005940001317983 */ /* 0x000ea80000300800 */
[----:B------:R-:W4:Y:S04]  /*5e940*/  LDL.LU R50, [R1+0x598] ;  /* 0x0005980001327983 */ /* 0x000f280000300800 */
[----:B------:R-:W4:Y:S01]  /*5e950*/  LDL.LU R51, [R1+0x59c] ;  /* 0x00059c0001337983 */ /* 0x000f220000300800 */
[C---:B---3--:R-:W-:Y:S08]  /*5e960*/  HMMA.16816.F32.BF16 R52, R40.reuse, R34, R52 ;  /* 0x000000222834723c */ /* 0x048ff00000041834 */
[C---:B------:R-:W-:Y:S01]  /*5e970*/  HMMA.16816.F32.BF16 R20, R40.reuse, R30, R20 ;  /* 0x0000001e2814723c */ /* 0x040fe20000041814 */
[----:B----4-:R-:W-:Y:S04]  /*5e980*/  STL.64 [R1+0x5ea0], R50 ;  /* 0x005ea03201007387 */ /* 0x010fe80000100a00 */
[----:B--2---:R0:W-:Y:S04]  /*5e990*/  STL.64 [R1+0x5e98], R48 ;  /* 0x005e983001007387 */ /* 0x0041e80000100a00 */
[----:B0-----:R-:W2:Y:S04]  /*5e9a0*/  LDL.LU R48, [R1+0x5a0] ;  /* 0x0005a00001307983 */ /* 0x001ea80000300800 */
        /* <DEDUP_REMOVED lines=9> */
[----:B------:R-:W4:Y:S04]  /*5ea40*/  LDL.LU R56, [R1+0x120] ;  /* 0x0001200001387983 */ /* 0x000f280000300800 */
[----:B------:R-:W4:Y:S04]  /*5ea50*/  LDL.LU R57, [R1+0x124] ;  /* 0x0001240001397983 */ /* 0x000f280000300800 */
[----:B------:R-:W4:Y:S04]  /*5ea60*/  LDL.LU R58, [R1+0x128] ;  /* 0x00012800013a7983 */ /* 0x000f280000300800 */
[----:B------:R-:W4:Y:S04]  /*5ea70*/  LDL.LU R59, [R1+0x12c] ;  /* 0x00012c00013b7983 */ /* 0x000f280000300800 */
        /* <DEDUP_REMOVED lines=86> */
[----:B------:R-:W3:Y:S04]  /*5efe0*/  LDL.LU.64 R50, [R1+0x5e30] ;  /* 0x005e300001327983 */ /* 0x000ee80000300a00 */
[----:B------:R-:W3:-:S13]  /*5eff0*/  LDL.LU.64 R48, [R1+0x5e28] ;  /* 0x005e280001307983 */ /* 0x000eda0000300a00 */
        /* <DEDUP_REMOVED lines=12> */
[----:B---3--:R-:W-:-:S15]  /*5f0c0*/  HMMA.16816.F32.BF16 R4, R48, R34, R4 ;  /* 0x000000223004723c */ /* 0x008fde0000041804 */
[----:B------:R-:W-:-:S04]  /*5f0d0*/  NOP ;  /* 0x0000000000007918 */ /* 0x000fc80000000000 */
[----:B------:R-:W-:Y:S04]  /*5f0e0*/  STL.64 [R1+0x930], R4 ;  /* 0x0009300401007387 */ /* 0x000fe80000100a00 */
[----:B------:R0:W-:Y:S04]  /*5f0f0*/  STL.64 [R1+0x938], R6 ;  /* 0x0009380601007387 */ /* 0x0001e80000100a00 */
[----:B0-----:R-:W3:Y:S04]  /*5f100*/  LDL.LU.64 R6, [R1+0x5e10] ;  /* 0x005e100001067983 */ /* 0x001ee80000300a00 */
[----:B------:R-:W3:Y:S04]  /*5f110*/  LDL.LU.64 R4, [R1+0x5e08] ;  /* 0x005e080001047983 */ /* 0x000ee80000300a00 */
[----:B------:R-:W-:Y:S04]  /*5f120*/  STL.64 [R1+0x5df0], R34 ;  /* 0x005df02201007387 */ /* 0x000fe80000100a00 */
[----:B------:R0:W-:Y:S04]  /*5f130*/  STL.64 [R1+0x5de8], R32 ;  /* 0x005de82001007387 */ /* 0x0001e80000100a00 */
[----:B0-----:R-:W2:Y:S04]  /*5f140*/  LDL.LU R32, [R1+0x310] ;  /* 0x0003100001207983 */ /* 0x001ea80000300800 */
[----:B------:R-:W2:Y:S04]  /*5f150*/  LDL.LU R33, [R1+0x314] ;  /* 0x0003140001217983 */ /* 0x000ea80000300800 */
[----:B------:R-:W2:Y:S04]  /*5f160*/  LDL.LU R34, [R1+0x318] ;  /* 0x0003180001227983 */ /* 0x000ea80000300800 */
[----:B------:R-:W2:Y:S01]  /*5f170*/  LDL.LU R35, [R1+0x31c] ;  /* 0x00031c0001237983 */ /* 0x000ea20000300800 */
[----:B------:R-:W-:-:S15]  /*5f180*/  HMMA.16816.F32.BF16 R52, R48, R30, R52 ;  /* 0x0000001e3034723c */ /* 0x000fde0000041834 */
[----:B------:R-:W-:-:S04]  /*5f190*/  NOP ;  /* 0x0000000000007918 */ /* 0x000fc80000000000 */
[----:B------:R-:W-:Y:S04]  /*5f1a0*/  STL.64 [R1+0x920], R52 ;  /* 0x0009203401007387 */ /* 0x000fe80000100a00 */
[----:B------:R0:W-:Y:S04]  /*5f1b0*/  STL.64 [R1+0x928], R54 ;  /* 0x0009283601007387 */ /* 0x0001e80000100a00 */
[----:B0-----:R-:W4:Y:S04]  /*5f1c0*/  LDL.LU.64 R54, [R1+0x5e00] ;  /* 0x005e000001367983 */ /* 0x001f280000300a00 */
[----:B------:R-:W4:Y:S04]  /*5f1d0*/  LDL.LU.64 R52, [R1+0x5df8] ;  /* 0x005df80001347983 */ /* 0x000f280000300a00 */
[----:B------:R-:W-:Y:S04]  /*5f1e0*/  STL.64 [R1+0x5de0], R30 ;  /* 0x005de01e01007387 */ /* 0x000fe80000100a00 */
[----:B------:R2:W-:Y:S01]  /*5f1f0*/  STL.64 [R1+0x5dd8], R28 ;  /* 0x005dd81c01007387 */ /* 0x0005e20000100a00 */
[C---:B---3--:R-:W-:Y:S08]  /*5f200*/  HMMA.16816.F32.BF16 R4, R48.reuse, R14, R4 ;  /* 0x0000000e3004723c */ /* 0x048ff00000041804 */
[C---:B--2---:R-:W-:Y:S08]  /*5f210*/  HMMA.16816.F32.BF16 R28, R48.reuse, R22, R32 ;  /* 0x00000016301c723c */ /* 0x044ff00000041820 */
[C---:B------:R-:W-:Y:S11]  /*5f220*/  HMMA.16816.F32.BF16 R32, R48.reuse, R26, R44 ;  /* 0x0000001a3020723c */ /* 0x040ff6000004182c */
[----:B------:R-:W-:Y:S04]  /*5f230*/  STL.64 [R1+0x910], R28 ;  /* 0x0009101c01007387 */ /* 0x000fe80000100a00 */
[----:B------:R0:W-:Y:S02]  /*5f240*/  STL.64 [R1+0x918], R30 ;  /* 0x0009181e01007387 */ /* 0x0001e40000100a00 */
[C---:B0-----:R-:W-:Y:S02]  /*5f250*/  HMMA.16816.F32.BF16 R28, R48.reuse, R18, R40 ;  /* 0x00000012301c723c */ /* 0x041fe40000041828 */
[----:B------:R-:W-:Y:S04]  /*5f260*/  STL.64 [R1+0x5db8], R18 ;  /* 0x005db81201007387 */ /* 0x000fe80000100a00 */
[----:B------:R-:W-:Y:S04]  /*5f270*/  STL.64 [R1+0x900], R32 ;  /* 0x0009002001007387 */ /* 0x000fe80000100a00 */
[----:B------:R-:W-:Y:S04]  /*5f280*/  STL.64 [R1+0x908], R34 ;  /* 0x0009082201007387 */ /* 0x000fe80000100a00 */
[----:B------:R-:W-:Y:S05]  /*5f290*/  STL.64 [R1+0x5db0], R16 ;  /* 0x005db01001007387 */ /* 0x000fea0000100a00 */
[----:B------:R-:W-:Y:S04]  /*5f2a0*/  STL.64 [R1+0x8f0], R28 ;  /* 0x0008f01c01007387 */ /* 0x000fe80000100a00 */
        /* <DEDUP_REMOVED lines=63> */
[----:B------:R-:W-:Y:S04]  /*5f6a0*/  STL.64 [R1+0x5c0], R32 ;  /* 0x0005c02001007387 */ /* 0x000fe80000100a00 */
[----:B------:R0:W-:Y:S04]  /*5f6b0*/  STL.64 [R1+0x5c8], R34 ;  /* 0x0005c82201007387 */ /* 0x0001e80000100a00 */
[----:B0-----:R-:W4:Y:S04]  /*5f6c0*/  LDL.LU.64 R34, [R1+0x5df0] ;  /* 0x005df00001227983 */ /* 0x001f280000300a00 */
[----:B------:R-:W2:Y:S01]  /*5f6d0*/  LDL.LU.64 R32, [R1+0x5de8] ;  /* 0x005de80001207983 */ /* 0x000ea20000300a00 */
[----:B----4-:R-:W-:-:S15]  /*5f6e0*/  HMMA.16816.F32.BF16 R28, R52, R34, R28 ;  /* 0x00000022341c723c */ /* 0x010fde000004181c */
[----:B------:R-:W-:-:S04]  /*5f6f0*/  NOP ;  /* 0x0000000000007918 */ /* 0x000fc80000000000 */
[----:B------:R-:W-:Y:S04]  /*5f700*/  STL.64 [R1+0x5b0], R28 ;  /* 0x0005b01c01007387 */ /* 0x000fe80000100a00 */
[----:B------:R0:W-:Y:S04]  /*5f710*/  STL.64 [R1+0x5b8], R30 ;  /* 0x0005b81e01007387 */ /* 0x0001e80000100a00 */
[----:B0-----:R-:W4:Y:S04]  /*5f720*/  LDL.LU.64 R30, [R1+0x5de0] ;  /* 0x005de000011e7983 */ /* 0x001f280000300a00 */
[----:B------:R-:W2:Y:S01]  /*5f730*/  LDL.LU.64 R28, [R1+0x5dd8] ;  /* 0x005dd800011c7983 */ /* 0x000ea20000300a00 */
[C---:B------:R-:W-:Y:S08]  /*5f740*/  HMMA.16816.F32.BF16 R56, R52.reuse, R22, R56 ;  /* 0x000000163438723c */ /* 0x040ff00000041838 */
[C---:B------:R-:W-:Y:S08]  /*5f750*/  HMMA.16816.F32.BF16 R16, R52.reuse, R26, R16 ;  /* 0x0000001a3410723c */ /* 0x040ff00000041810 */
[----:B----4-:R-:W-:-:S15]  /*5f760*/  HMMA.16816.F32.BF16 R44, R52, R30, R44 ;  /* 0x0000001e342c723c */ /* 0x010fde000004182c */
[----:B------:R-:W-:-:S04]  /*5f770*/  NOP ;  /* 0x0000000000007918 */ /* 0x000fc80000000000 */
[----:B------:R0:W-:Y:S04]  /*5f780*/  STL.64 [R1+0x5a0], R44 ;  /* 0x0005a02c01007387 */ /* 0x0001e80000100a00 */
[----:B------:R1:W-:Y:S04]  /*5f790*/  STL.64 [R1+0x5a8], R46 ;  /* 0x0005a82e01007387 */ /* 0x0003e80000100a00 */
[----:B0-----:R-:W4:Y:S04]  /*5f7a0*/  LDL.LU R44, [R1+0x7d0] ;  /* 0x0007d000012c7983 */ /* 0x001f280000300800 */
[----:B------:R2:W-:Y:S01]  /*5f7b0*/  STL.64 [R1+0x590], R56 ;  /* 0x0005903801007387 */ /* 0x0005e20000100a00 */
[----:B-1----:R-:W-:-:S03]  /*5f7c0*/  IMAD.MOV.U32 R46, RZ, RZ, R20 ;  /* 0x000000ffff2e7224 */ /* 0x002fc600078e0014 */
[----:B------:R0:W-:Y:S01]  /*5f7d0*/  STL.64 [R1+0x598], R58 ;  /* 0x0005983a01007387 */ /* 0x0001e20000100a00 */
[----:B------:R-:W-:-:S03]  /*5f7e0*/  IMAD.MOV.U32 R47, RZ, RZ, R21 ;  /* 0x000000ffff2f7224 */ /* 0x000fc600078e0015 */
[----:B------:R-:W4:Y:S04]  /*5f7f0*/  LDL.LU R45, [R1+0x7d4] ;  /* 0x0007d400012d7983 */ /* 0x000f280000300800 */
[----:B------:R-:W3:Y:S01]  /*5f800*/  LDL.LU R20, [R1+0x5dd4] ;  /* 0x005dd40001147983 */ /* 0x000ee20000300800 */
[----:B--2---:R-:W-:Y:S02]  /*5f810*/  IMAD.MOV.U32 R56, RZ, RZ, R28 ;  /* 0x000000ffff387224 */ /* 0x004fe400078e001c */
[----:B------:R-:W-:Y:S01]  /*5f820*/  IMAD.MOV.U32 R57, RZ, RZ, R29 ;  /* 0x000000ffff397224 */ /* 0x000fe200078e001d */
[----:B------:R-:W2:Y:S01]  /*5f830*/  LDL.LU R21, [R1+0x5dd0] ;  /* 0x005dd00001157983 */ /* 0x000ea20000300800 */
[----:B0-----:R-:W-:-:S03]  /*5f840*/  IMAD.MOV.U32 R58, RZ, RZ, R37 ;  /* 0x000000ffff3a7224 */ /* 0x001fc600078e0025 */
[----:B------:R-:W2:Y:S01]  /*5f850*/  LDL.LU R28, [R1+0x5dcc] ;  /* 0x005dcc00011c7983 */ /* 0x000ea20000300800 */
[----:B------:R-:W-:-:S03]  /*5f860*/  IMAD.MOV.U32 R59, RZ, RZ, R36 ;  /* 0x000000ffff3b7224 */ /* 0x000fc600078e0024 */
        /* <DEDUP_REMOVED lines=23> */
[----:B------:R-:W-:Y:S04]  /*5f9e0*/  STL.64 [R1+0x558], R54 ;  /* 0x0005583601007387 */ /* 0x000fe80000100a00 */
[----:B0-----:R-:W3:Y:S04]  /*5f9f0*/  LDL.LU R52, [R1+0x7a0] ;  /* 0x0007a00001347983 */ /* 0x001ee80000300800 */
[----:B------:R-:W3:Y:S01]  /*5fa00*/  LDL.LU R53, [R1+0x7a4] ;  /* 0x0007a40001357983 */ /* 0x000ee20000300800 */
[----:B--2---:R-:W-:-:S15]  /*5fa10*/  HMMA.16816.F32.BF16 R40, R4, R38, R40 ;  /* 0x000000260428723c */ /* 0x004fde0000041828 */
[----:B------:R-:W-:-:S04]  /*5fa20*/  NOP ;  /* 0x0000000000007918 */ /* 0x000fc80000000000 */
[----:B------:R-:W-:Y:S04]  /*5fa30*/  STL.64 [R1+0x540], R40 ;  /* 0x0005402801007387 */ /* 0x000fe80000100a00 */
[----:B------:R0:W-:Y:S04]  /*5fa40*/  STL.64 [R1+0x548], R42 ;  /* 0x0005482a01007387 */ /* 0x0001e80000100a00 */
[----:B0-----:R-:W2:Y:S04]  /*5fa50*/  LDL.LU.64 R42, [R1+0x5d78] ;  /* 0x005d7800012a7983 */ /* 0x001ea80000300a00 */
[----:B------:R-:W2:Y:S01]  /*5fa60*/  LDL.LU.64 R40, [R1+0x5d70] ;  /* 0x005d700001287983 */ /* 0x000ea20000300a00 */
[----:B------:R-:W-:Y:S01]  /*5fa70*/  LOP3.LUT R33, R33, 0x7, RZ, 0xc0, !PT ;  /* 0x0000000721217812 */ /* 0x000fe200078ec0ff */
[----:B------:R-:W-:-:S02]  /*5fa80*/  IMAD.MOV.U32 R38, RZ, RZ, R29 ;  /* 0x000000ffff267224 */ /* 0x000fc400078e001d */
[----:B------:R-:W-:Y:S02]  /*5fa90*/  IMAD.MOV.U32 R39, RZ, RZ, R28 ;  /* 0x000000ffff277224 */ /* 0x000fe400078e001c */
[----:B------:R-:W-:Y:S01]  /*5faa0*/  IMAD R33, R33, 0x110, RZ ;  /* 0x0000011021217824 */ /* 0x000fe200078e02ff */
[----:B--2---:R-:W-:-:S15]  /*5fab0*/  HMMA.16816.F32.BF16 R40, R4, R34, R40 ;  /* 0x000000220428723c */ /* 0x004fde0000041828 */
[----:B------:R-:W-:-:S04]  /*5fac0*/  NOP ;  /* 0x0000000000007918 */ /* 0x000fc80000000000 */
[----:B------:R-:W-:Y:S04]  /*5fad0*/  STL.64 [R1+0x530], R40 ;  /* 0x0005302801007387 */ /* 0x000fe80000100a00 */
[----:B------:R0:W-:Y:S04]  /*5fae0*/  STL.64 [R1+0x538], R42 ;  /* 0x0005382a01007387 */ /* 0x0001e80000100a00 */
[----:B0-----:R-:W2:Y:S04]  /*5faf0*/  LDL.LU.64 R42, [R1+0x5d68] ;  /* 0x005d6800012a7983 */ /* 0x001ea80000300a00 */
[----:B------:R-:W2:Y:S01]  /*5fb00*/  LDL.LU.64 R40, [R1+0x5d60] ;  /* 0x005d600001287983 */ /* 0x000ea20000300a00 */
[----:B------:R-:W-:-:S02]  /*5fb10*/  IMAD.MOV.U32 R54, RZ, RZ, R21 ;  /* 0x000000ffff367224 */ /* 0x000fc400078e0015 */
[----:B---3--:R-:W-:Y:S01]  /*5fb20*/  IMAD.MOV.U32 R55, RZ, RZ, R20 ;  /* 0x000000ffff377224 */ /* 0x008fe200078e0014 */
[----:B------:R-:W-:Y:S02]  /*5fb30*/  LOP3.LUT R2, R33, 0x30, R32, 0x78, !PT ;  /* 0x0000003021027812 */ /* 0x000fe400078e7820 */
[C---:B------:R-:W-:Y:S08]  /*5fb40*/  HMMA.16816.F32.BF16 R32, R4.reuse, R30, R36 ;  /* 0x0000001e0420723c */ /* 0x040ff00000041824 */
[C---:B------:R-:W-:Y:S01]  /*5fb50*/  HMMA.16816.F32.BF16 R28, R4.reuse, R22, R52 ;  /* 0x00000016041c723c */ /* 0x040fe20000041834 */
[----:B------:R-:W-:Y:S01]  /*5fb60*/  LOP3.LUT R2, R2, 0x40, RZ, 0x3c, !PT ;  /* 0x0000004002027812 */ /* 0x000fe200078e3cff */
[----:B------:R-:W-:Y:S04]  /*5fb70*/  LDSM.16.MT88.4 R20, [R13+UR5+0x4000] ;  /* 0x004000050d14783b */ /* 0x000fe80008004200 */
[----:B------:R-:W0:Y:S04]  /*5fb80*/  LDSM.16.M88.4 R36, [R2+UR5+0x10000] ;  /* 0x010000050224783b */ /* 0x000e280008000200 */
[----:B------:R-:W-:Y:S04]  /*5fb90*/  LDSM.16.M88.4 R52, [R2+UR5+0x12000] ;  /* 0x012000050234783b */ /* 0x000fe80008000200 */
[----:B------:R-:W-:Y:S04]  /*5fba0*/  STL.64 [R1+0x520], R32 ;  /* 0x0005202001007387 */ /* 0x000fe80000100a00 */
[----:B------:R1:W-:Y:S04]  /*5fbb0*/  STL.64 [R1+0x528], R34 ;  /* 0x0005282201007387 */ /* 0x0003e80000100a00 */
[----:B------:R-:W-:Y:S04]  /*5fbc0*/  STL.64 [R1+0x510], R28 ;  /* 0x0005101c01007387 */ /* 0x000fe80000100a00 */
[----:B------:R2:W-:Y:S01]  /*5fbd0*/  STL.64 [R1+0x518], R30 ;  /* 0x0005181e01007387 */ /* 0x0005e20000100a00 */
[C---:B-1----:R-:W-:Y:S03]  /*5fbe0*/  HMMA.16816.F32.BF16 R32, R4.reuse, R18, R48 ;  /* 0x000000120420723c */ /* 0x042fe60000041830 */
[----:B------:R-:W-:Y:S04]  /*5fbf0*/  LDSM.16.M88.4 R48, [R2+UR5+0x12800] ;  /* 0x012800050230783b */ /* 0x000fe80008000200 */
[----:B0-----:R-:W-:Y:S04]  /*5fc00*/  STL [R1+0x584c], R38 ;  /* 0x00584c2601007387 */ /* 0x001fe80000100800 */
[----:B------:R-:W-:Y:S01]  /*5fc10*/  STL [R1+0x5848], R39 ;  /* 0x0058482701007387 */ /* 0x000fe20000100800 */
[----:B--2---:R-:W-:Y:S03]  /*5fc20*/  HMMA.16816.F32.BF16 R28, R4, R26, R40 ;  /* 0x0000001a041c723c */ /* 0x004fe60000041828 */
[----:B------:R-:W0:Y:S04]  /*5fc30*/  LDSM.16.M88.4 R40, [R2+UR5+0x10800] ;  /* 0x010800050228783b */ /* 0x000e280008000200 */
[----:B0-----:R-:W-:-:S12]  /*5fc40*/  STL [R1+0x5854], R42 ;  /* 0x0058542a01007387 */ /* 0x001fd80000100800 */
[----:B------:R-:W-:Y:S04]  /*5fc50*/  STL.64 [R1+0x500], R28 ;  /* 0x0005001c01007387 */ /* 0x000fe80000100a00 */
[----:B------:R-:W-:Y:S04]  /*5fc60*/  STL.64 [R1+0x508], R30 ;  /* 0x0005081e01007387 */ /* 0x000fe80000100a00 */
[----:B------:R-:W-:Y:S04]  /*5fc70*/  STL [R1+0x5850], R43 ;  /* 0x0058502b01007387 */ /* 0x000fe80000100800 */
[----:B------:R4:W-:Y:S04]  /*5fc80*/  STL.64 [R1+0x5d38], R16 ;  /* 0x005d381001007387 */ /* 0x0009e80000100a00 */
[----:B------:R-:W0:Y:S04]  /*5fc90*/  LDSM.16.M88.4 R28, [R2+UR5+0x11000] ;  /* 0x01100005021c783b */ /* 0x000e280008000200 */
[----:B------:R-:W-:Y:S04]  /*5fca0*/  STL.64 [R1+0x4f0], R32 ;  /* 0x0004f02001007387 */ /* 0x000fe80000100a00 */
[----:B------:R-:W-:Y:S04]  /*5fcb0*/  STL.64 [R1+0x4f8], R34 ;  /* 0x0004f82201007387 */ /* 0x000fe80000100a00 */
[----:B------:R-:W1:Y:S01]  /*5fcc0*/  LDSM.16.M88.4 R32, [R2+UR5+0x11800] ;  /* 0x011800050220783b */ /* 0x000e620008000200 */
[C---:B----4-:R-:W-:Y:S03]  /*5fcd0*/  HMMA.16816.F32.BF16 R16, R4.reuse, R14, R44 ;  /* 0x0000000e0410723c */ /* 0x050fe6000004182c */
[----:B0-----:R-:W-:Y:S04]  /*5fce0*/  STL [R1+0x585c], R30 ;  /* 0x00585c1e01007387 */ /* 0x001fe80000100800 */
[----:B------:R-:W-:Y:S04]  /*5fcf0*/  STL [R1+0x5858], R31 ;  /* 0x0058581f01007387 */ /* 0x000fe80000100800 */
[----:B-1----:R-:W-:Y:S04]  /*5fd00*/  STL [R1+0x5864], R34 ;  /* 0x0058642201007387 */ /* 0x002fe80000100800 */
[----:B------:R-:W-:Y:S04]  /*5fd10*/  STL [R1+0x5860], R35 ;  /* 0x0058602301007387 */ /* 0x000fe80000100800 */
[----:B------:R-:W-:Y:S04]  /*5fd20*/  STL [R1+0x583c], R54 ;  /* 0x00583c3601007387 */ /* 0x000fe80000100800 */
[----:B------:R-:W-:Y:S04]  /*5fd30*/  STL.64 [R1+0x4e0], R16 ;  /* 0x0004e01001007387 */ /* 0x000fe80000100a00 */
[----:B------:R0:W-:Y:S04]  /*5fd40*/  STL.64 [R1+0x4e8], R18 ;  /* 0x0004e81201007387 */ /* 0x0001e80000100a00 */
[----:B------:R-:W-:Y:S01]  /*5fd50*/  STL [R1+0x5838], R55 ;  /* 0x0058383701007387 */ /* 0x000fe20000100800 */
[----:B0-----:R-:W-:Y:S03]  /*5fd60*/  HMMA.16816.F32.BF16 R16, R4, R10, R56 ;  /* 0x0000000a0410723c */ /* 0x001fe60000041838 */
[----:B------:R-:W2:Y:S04]  /*5fd70*/  LDL.LU R4, [R1+0xc0] ;  /* 0x0000c00001047983 */ /* 0x000ea80000300800 */
[----:B------:R-:W2:Y:S04]  /*5fd80*/  LDL.LU R5, [R1+0xc4] ;  /* 0x0000c40001057983 */ /* 0x000ea80000300800 */
[----:B------:R-:W2:Y:S04]  /*5fd90*/  LDL.LU R6, [R1+0xc8] ;  /* 0x0000c80001067983 */ /* 0x000ea80000300800 */
[----:B------:R-:W2:Y:S04]  /*5fda0*/  LDL.LU R7, [R1+0xcc] ;  /* 0x0000cc0001077983 */ /* 0x000ea80000300800 */
[----:B------:R-:W3:Y:S04]  /*5fdb0*/  LDL.LU R44, [R1+0xb0] ;  /* 0x0000b000012c7983 */ /* 0x000ee80000300800 */
[----:B------:R-:W3:Y:S04]  /*5fdc0*/  LDL.LU R45, [R1+0xb4] ;  /* 0x0000b400012d7983 */ /* 0x000ee80000300800 */
[----:B------:R-:W3:Y:S04]  /*5fdd0*/  LDL.LU R46, [R1+0xb8] ;  /* 0x0000b800012e7983 */ /* 0x000ee80000300800 */
[----:B------:R-:W3:Y:S01]  /*5fde0*/  LDL.LU R47, [R1+0xbc] ;  /* 0x0000bc00012f7983 */ /* 0x000ee20000300800 */
[----:B------:R-:W-:-:S03]  /*5fdf0*/  IMAD.MOV.U32 R42, RZ, RZ, R16 ;  /* 0x000000ffff2a7224 */ /* 0x000fc600078e0010 */
[----:B------:R-:W4:Y:S01]  /*5fe00*/  LDL.LU R56, [R1+0xa0] ;  /* 0x0000a00001387983 */ /* 0x000f220000300800 */
[----:B------:R-:W-:-:S03]  /*5fe10*/  IMAD.MOV.U32 R43, RZ, RZ, R17 ;  /* 0x000000ffff2b7224 */ /* 0x000fc600078e0011 */
[----:B------:R-:W4:Y:S01]  /*5fe20*/  LDL.LU R57, [R1+0xa4] ;  /* 0x0000a40001397983 */ /* 0x000f220000300800 */
[----:B------:R-:W-:-:S03]  /*5fe30*/  IMAD.MOV.U32 R38, RZ, RZ, R18 ;  /* 0x000000ffff267224 */ /* 0x000fc600078e0012 */
[----:B------:R-:W4:Y:S01]  /*5fe40*/  LDL.LU R58, [R1+0xa8] ;  /* 0x0000a800013a7983 */ /* 0x000f220000300800 */
[----:B------:R-:W-:-:S03]  /*5fe50*/  IMAD.MOV.U32 R39, RZ, RZ, R19 ;  /* 0x000000ffff277224 */ /* 0x000fc600078e0013 */
[----:B------:R-:W4:Y:S04]  /*5fe60*/  LDL.LU R59, [R1+0xac] ;  /* 0x0000ac00013b7983 */ /* 0x000f280000300800 */
[----:B------:R-:W4:Y:S04]  /*5fe70*/  LDL.LU R16, [R1+0x7f0] ;  /* 0x0007f00001107983 */ /* 0x000f280000300800 */
[----:B------:R-:W4:Y:S04]  /*5fe80*/  LDL.LU R17, [R1+0x7f4] ;  /* 0x0007f40001117983 */ /* 0x000f280000300800 */
[----:B------:R-:W4:Y:S04]  /*5fe90*/  LDL.LU R18, [R1+0x7f8] ;  /* 0x0007f80001127983 */ /* 0x000f280000300800 */
[----:B------:R-:W4:Y:S01]  /*5fea0*/  LDL.LU R19, [R1+0x7fc] ;  /* 0x0007fc0001137983 */ /* 0x000f220000300800 */
[----:B------:R-:W-:-:S02]  /*5feb0*/  IMAD.MOV.U32 R10, RZ, RZ, R25 ;  /* 0x000000ffff0a7224 */ /* 0x000fc400078e0019 */
[----:B------:R-:W-:Y:S02]  /*5fec0*/  IMAD.MOV.U32 R11, RZ, RZ, R24 ;  /* 0x000000ffff0b7224 */ /* 0x000fe400078e0018 */
[----:B------:R-:W0:Y:S04]  /*5fed0*/  LDSM.16.M88.4 R24, [R2+UR5+0x13000] ;  /* 0x013000050218783b */ /* 0x000e280008000200 */
[----:B------:R1:W-:Y:S04]  /*5fee0*/  STL [R1+0x5874], R39 ;  /* 0x0058742701007387 */ /* 0x0003e80000100800 */
[----:B------:R0:W-:Y:S04]  /*5fef0*/  STL [R1+0x5870], R38 ;  /* 0x0058702601007387 */ /* 0x0001e80000100800 */
[----:B------:R0:W-:Y:S04]  /*5ff00*/  STL [R1+0x586c], R43 ;  /* 0x00586c2b01007387 */ /* 0x0001e80000100800 */
[----:B------:R0:W-:Y:S04]  /*5ff10*/  STL [R1+0x5868], R42 ;  /* 0x0058682a01007387 */ /* 0x0001e80000100800 */
[----:B------:R-:W-:Y:S04]  /*5ff20*/  STL [R1+0x588c], R50 ;  /* 0x00588c3201007387 */ /* 0x000fe80000100800 */
[----:B------:R-:W-:Y:S01]  /*5ff30*/  STL [R1+0x5888], R51 ;  /* 0x0058883301007387 */ /* 0x000fe20000100800 */
[----:B--2---:R-:W-:-:S15]  /*5ff40*/  HMMA.16816.F32.BF16 R4, R20, R36, R4 ;  /* 0x000000241404723c */ /* 0x004fde0000041804 */
[----:B------:R-:W-:-:S04]  /*5ff50*/  NOP ;  /* 0x0000000000007918 */ /* 0x000fc80000000000 */
[----:B------:R-:W-:Y:S02]  /*5ff60*/  IMAD.MOV.U32 R34, RZ, RZ, R4 ;  /* 0x000000ffff227224 */ /* 0x000fe400078e0004 */
[----:B------:R-:W-:Y:S02]  /*5ff70*/  IMAD.MOV.U32 R35, RZ, RZ, R5 ;  /* 0x000000ffff237224 */ /* 0x000fe400078e0005 */
[----:B------:R-:W-:Y:S02]  /*5ff80*/  IMAD.MOV.U32 R30, RZ, RZ, R6 ;  /* 0x000000ffff1e7224 */ /* 0x000fe400078e0006 */
[----:B------:R-:W-:Y:S02]  /*5ff90*/  IMAD.MOV.U32 R31, RZ, RZ, R7 ;  /* 0x000000ffff1f7224 */ /* 0x000fe400078e0007 */
[----:B---3--:R-:W-:Y:S01]  /*5ffa0*/  HMMA.16816.F32.BF16 R4, R20, R40, R44 ;  /* 0x000000281404723c */ /* 0x008fe2000004182c */
[----:B------:R-:W-:Y:S04]  /*5ffb0*/  LDSM.16.M88.4 R44, [R2+UR5+0x13800] ;  /* 0x01380005022c783b */ /* 0x000fe80008000200 */
[----:B------:R-:W-:Y:S04]  /*5ffc0*/  STL [R1+0x5884], R31 ;  /* 0x0058841f01007387 */ /* 0x000fe80000100800 */
[----:B------:R-:W-:Y:S04]  /*5ffd0*/  STL [R1+0x5880], R30 ;  /* 0x0058801e01007387 */ /* 0x000fe80000100800 */
[----:B------:R-:W-:Y:S04]  /*5ffe0*/  STL [R1+0x587c], R35 ;  /* 0x00587c2301007387 */ /* 0x000fe80000100800 */
[----:B------:R-:W-:Y:S02]  /*5fff0*/  STL [R1+0x5878], R34 ;  /* 0x0058782201007387 */ /* 0x000fe40000100800 */
[----:B-1----:R-:W-:-:S02]  /*60000*/  IMAD.MOV.U32 R39, RZ, RZ, R4 ;  /* 0x000000ffff277224 */ /* 0x002fc400078e0004 */
[----:B0-----:R-:W-:Y:S01]  /*60010*/  IMAD.MOV.U32 R38, RZ, RZ, R5 ;  /* 0x000000ffff267224 */ /* 0x001fe200078e0005 */
[----:B------:R-:W-:Y:S04]  /*60020*/  STL [R1+0x5894], R26 ;  /* 0x0058941a01007387 */ /* 0x000fe80000100800 */
[----:B------:R-:W-:Y:S04]  /*60030*/  STL [R1+0x5890], R27 ;  /* 0x0058901b01007387 */ /* 0x000fe80000100800 */
[----:B------:R-:W-:Y:S01]  /*60040*/  STL.64 [R1+0x5d50], R38 ;  /* 0x005d502601007387 */ /* 0x000fe20000100a00 */
[----:B------:R-:W-:-:S03]  /*60050*/  IMAD.MOV.U32 R43, RZ, RZ, R6 ;  /* 0x000000ffff2b7224 */ /* 0x000fc600078e0006 */
[----:B------:R0:W-:Y:S01]  /*60060*/  STL.64 [R1+0x5d48], R36 ;  /* 0x005d482401007387 */ /* 0x0001e20000100a00 */
[----:B------:R-:W-:Y:S02]  /*60070*/  IMAD.MOV.U32 R42, RZ, RZ, R7 ;  /* 0x000000ffff2a7224 */ /* 0x000fe400078e0007 */
[----:B----4-:R-:W-:Y:S01]  /*60080*/  HMMA.16816.F32.BF16 R4, R20, R28, R16 ;  /* 0x0000001c1404723c */ /* 0x010fe20000041810 */
[----:B0-----:R-:W2:Y:S04]  /*60090*/  LDL.LU R36, [R1+0x3e0] ;  /* 0x0003e00001247983 */ /* 0x001ea80000300800 */
[----:B------:R-:W2:Y:S04]  /*600a0*/  LDL.LU R37, [R1+0x3e4] ;  /* 0x0003e40001257983 */ /* 0x000ea80000300800 */
[----:B------:R-:W2:Y:S04]  /*600b0*/  LDL.LU R38, [R1+0x3e8] ;  /* 0x0003e80001267983 */ /* 0x000ea80000300800 */
[----:B------:R-:W2:Y:S06]  /*600c0*/  LDL.LU R39, [R1+0x3ec] ;  /* 0x0003ec0001277983 */ /* 0x000eac0000300800 */
[----:B------:R-:W-:Y:S01]  /*600d0*/  IMAD.MOV.U32 R31, RZ, RZ, R4 ;  /* 0x000000ffff1f7224 */ /* 0x000fe200078e0004 */
[----:B------:R-:W3:Y:S01]  /*600e0*/  LDL.LU R16, [R1+0xbb0] ;  /* 0x000bb00001107983 */ /* 0x000ee20000300800 */
[----:B------:R-:W-:-:S02]  /*600f0*/  IMAD.MOV.U32 R30, RZ, RZ, R5 ;  /* 0x000000ffff1e7224 */ /* 0x000fc400078e0005 */
[----:B------:R-:W-:Y:S01]  /*60100*/  IMAD.MOV.U32 R35, RZ, RZ, R6 ;  /* 0x000000ffff237224 */ /* 0x000fe200078e0006 */
[----:B------:R-:W3:Y:S01]  /*60110*/  LDL.LU R17, [R1+0xbb4] ;  /* 0x000bb40001117983 */ /* 0x000ee20000300800 */
[----:B------:R-:W-:Y:S02]  /*60120*/  IMAD.MOV.U32 R34, RZ, RZ, R7 ;  /* 0x000000ffff227224 */ /* 0x000fe400078e0007 */
[----:B------:R-:W-:Y:S01]  /*60130*/  HMMA.16816.F32.BF16 R4, R20, R32, R56 ;  /* 0x000000201404723c */ /* 0x000fe20000041838 */
[----:B------:R-:W3:Y:S01]  /*60140*/  LDL.LU R18, [R1+0xbb8] ;  /* 0x000bb80001127983 */ /* 0x000ee20000300800 */
[----:B------:R-:W-:-:S03]  /*60150*/  IMAD.MOV.U32 R59, RZ, RZ, R12 ;  /* 0x000000ffff3b7224 */ /* 0x000fc600078e000c */
[----:B------:R-:W3:Y:S04]  /*60160*/  LDL.LU R19, [R1+0xbbc] ;  /* 0x000bbc0001137983 */ /* 0x000ee80000300800 */
[----:B------:R-:W4:Y:S04]  /*60170*/  LDL.LU R56, [R1+0xcd0] ;  /* 0x000cd00001387983 */ /* 0x000f280000300800 */
[----:B------:R-:W4:Y:S04]  /*60180*/  LDL.LU R57, [R1+0xcd4] ;  /* 0x000cd40001397983 */ /* 0x000f280000300800 */
[----:B------:R-:W4:Y:S04]  /*60190*/  LDL.LU R58, [R1+0xcd8] ;  /* 0x000cd800013a7983 */ /* 0x000f280000300800 */
[----:B------:R-:W3:Y:S01]  /*601a0*/  LDL.LU R12, [R1+0x5d58] ;  /* 0x005d5800010c7983 */ /* 0x000ee20000300800 */
[----:B------:R-:W-:-:S15]  /*601b0*/  HMMA.16816.F32.BF16 R8, R20, R52, R8 ;  /* 0x000000341408723c */ /* 0x000fde0000041808 */
[----:B------:R-:W-:-:S04]  /*601c0*/  NOP ;  /* 0x0000000000007918 */ /* 0x000fc80000000000 */
[----:B------:R-:W-:Y:S04]  /*601d0*/  STL.64 [R1+0x490], R8 ;  /* 0x0004900801007387 */ /* 0x000fe80000100a00 */
[----:B------:R-:W-:Y:S04]  /*601e0*/  STL.64 [R1+0x498], R10 ;  /* 0x0004980a01007387 */ /* 0x000fe80000100a00 */
[----:B------:R-:W0:Y:S01]  /*601f0*/  LDSM.16.MT88.4 R8, [R13+UR5+0x4100] ;  /* 0x004100050d08783b */ /* 0x000e220008004200 */
[----:B------:R-:W-:Y:S02]  /*60200*/  IMAD.MOV.U32 R50, RZ, RZ, R6 ;  /* 0x000000ffff327224 */ /* 0x000fe400078e0006 */
[----:B------:R-:W-:-:S02]  /*60210*/  IMAD.MOV.U32 R51, RZ, RZ, R7 ;  /* 0x000000ffff337224 */ /* 0x000fc400078e0007 */
[----:B------:R-:W-:Y:S02]  /*60220*/  IMAD.MOV.U32 R26, RZ, RZ, R4 ;  /* 0x000000ffff1a7224 */ /* 0x000fe400078e0004 */
[----:B------:R-:W-:Y:S02]  /*60230*/  IMAD.MOV.U32 R27, RZ, RZ, R5 ;  /* 0x000000ffff1b7224 */ /* 0x000fe400078e0005 */
[----:B------:R-:W-:Y:S01]  /*60240*/  LDSM.16.MT88.4 R4, [R13+UR5+0x4080] ;  /* 0x004080050d04783b */ /* 0x000fe20008004200 */
[----:B------:R-:W1:Y:S01]  /*60250*/  S2R R2, SR_TID.X ;  /* 0x0000000000027919 */ /* 0x000e620000002100 */
[----:B------:R-:W1:Y:S02]  /*60260*/  S2R R55, SR_TID.X ;  /* 0x0000000000377919 */ /* 0x000e640000002100 */
[----:B0-----:R-:W-:Y:S04]  /*60270*/  STL.64 [R1+0x5ce8], R10 ;  /* 0x005ce80a01007387 */ /* 0x001fe80000100a00 */
[----:B------:R0:W-:Y:S04]  /*60280*/  STL.64 [R1+0x5ce0], R8 ;  /* 0x005ce00801007387 */ /* 0x0001e80000100a00 */
[----:B0-----:R-:W4:Y:S04]  /*60290*/  LDL.LU R8, [R1+0xce0] ;  /* 0x000ce00001087983 */ /* 0x001f280000300800 */
[----:B------:R-:W4:Y:S04]  /*602a0*/  LDL.LU R9, [R1+0xce4] ;  /* 0x000ce40001097983 */ /* 0x000f280000300800 */
[----:B------:R-:W4:Y:S04]  /*602b0*/  LDL.LU R10, [R1+0xce8] ;  /* 0x000ce800010a7983 */ /* 0x000f280000300800 */
[----:B------:R-:W4:Y:S01]  /*602c0*/  LDL.LU R11, [R1+0xcec] ;  /* 0x000cec00010b7983 */ /* 0x000f220000300800 */
[----:B-1----:R-:W-:-:S05]  /*602d0*/  LOP3.LUT R2, R2, 0x7, RZ, 0xc0, !PT ;  /* 0x0000000702027812 */ /* 0x002fca00078ec0ff */
[----:B------:R-:W-:Y:S02]  /*602e0*/  IMAD R54, R2, 0x210, RZ ;  /* 0x0000021002367824 */ /* 0x000fe400078e02ff */
[----:B------:R-:W-:-:S05]  /*602f0*/  IMAD.SHL.U32 R2, R55, 0x2, RZ ;  /* 0x0000000237027824 */ /* 0x000fca00078e00ff */
[----:B------:R-:W-:Y:S01]  /*60300*/  LOP3.LUT R54, R54, 0x10, R2, 0x78, !PT ;  /* 0x0000001036367812 */ /* 0x000fe200078e7802 */
[----:B--2---:R-:W-:-:S15]  /*60310*/  HMMA.16816.F32.BF16 R36, R20, R48, R36 ;  /* 0x000000301424723c */ /* 0x004fde0000041824 */
[----:B------:R-:W-:-:S04]  /*60320*/  NOP ;  /* 0x0000000000007918 */ /* 0x000fc80000000000 */
[----:B------:R-:W-:Y:S04]  /*60330*/  STL.64 [R1+0x480], R36 ;  /* 0x0004802401007387 */ /* 0x000fe80000100a00 */
[----:B------:R0:W-:Y:S04]  /*60340*/  STL.64 [R1+0x488], R38 ;  /* 0x0004882601007387 */ /* 0x0001e80000100a00 */
[----:B0-----:R-:W2:Y:S04]  /*60350*/  LDL.LU.64 R38, [R1+0x5d50] ;  /* 0x005d500001267983 */ /* 0x001ea80000300a00 */
[----:B------:R-:W2:Y:S04]  /*60360*/  LDL.LU.64 R36, [R1+0x5d48] ;  /* 0x005d480001247983 */ /* 0x000ea80000300a00 */
[----:B------:R3:W-:Y:S02]  /*60370*/  STL.64 [R1+0x5d18], R50 ;  /* 0x005d183201007387 */ /* 0x0007e40000100a00 */
[----:B---3--:R-:W-:-:S02]  /*60380*/  IMAD.MOV.U32 R51, RZ, RZ, R12 ;  /* 0x000000ffff337224 */ /* 0x008fc400078e000c */
[----:B------:R-:W0:Y:S01]  /*60390*/  LDSM.16.MT88.4 R12, [R13+UR5+0x4180] ;  /* 0x004180050d0c783b */ /* 0x000e220008004200 */
[----:B------:R-:W-:Y:S03]  /*603a0*/  HMMA.16816.F32.BF16 R16, R20, R24, R16 ;  /* 0x000000181410723c */ /* 0x000fe60000041810 */
[----:B------:R1:W-:Y:S04]  /*603b0*/  STL.64 [R1+0x5d10], R48 ;  /* 0x005d103001007387 */ /* 0x0003e80000100a00 */
[----:B-1----:R-:W3:Y:S04]  /*603c0*/  LDL.LU R48, [R1+0xcf0] ;  /* 0x000cf00001307983 */ /* 0x002ee80000300800 */
[----:B------:R-:W3:Y:S04]  /*603d0*/  LDL.LU R49, [R1+0xcf4] ;  /* 0x000cf40001317983 */ /* 0x000ee80000300800 */
[----:B------:R-:W3:Y:S04]  /*603e0*/  LDL.LU R50, [R1+0xcf8] ;  /* 0x000cf80001327983 */ /* 0x000ee80000300800 */
[----:B0-----:R-:W-:Y:S04]  /*603f0*/  STL.64 [R1+0x5c68], R14 ;  /* 0x005c680e01007387 */ /* 0x001fe80000100a00 */
[----:B------:R0:W-:Y:S04]  /*60400*/  STL.64 [R1+0x5c60], R12 ;  /* 0x005c600c01007387 */ /* 0x0001e80000100a00 */
[----:B0-----:R-:W2:Y:S04]  /*60410*/  LDL.LU R12, [R1+0xd00] ;  /* 0x000d0000010c7983 */ /* 0x001ea80000300800 */
[----:B------:R-:W2:Y:S04]  /*60420*/  LDL.LU R13, [R1+0xd04] ;  /* 0x000d0400010d7983 */ /* 0x000ea80000300800 */
[----:B------:R-:W2:Y:S04]  /*60430*/  LDL.LU R14, [R1+0xd08] ;  /* 0x000d0800010e7983 */ /* 0x000ea80000300800 */
[----:B------:R-:W2:Y:S04]  /*60440*/  LDL.LU R15, [R1+0xd0c] ;  /* 0x000d0c00010f7983 */ /* 0x000ea80000300800 */
[----:B------:R-:W2:Y:S04]  /*60450*/  LDL.LU R2, [R1+0x5d40] ;  /* 0x005d400001027983 */ /* 0x000ea80000300800 */
[----:B------:R0:W-:Y:S04]  /*60460*/  STL.64 [R1+0x470], R16 ;  /* 0x0004701001007387 */ /* 0x0001e80000100a00 */
[----:B------:R-:W-:Y:S04]  /*60470*/  STL.64 [R1+0x478], R18 ;  /* 0x0004781201007387 */ /* 0x000fe80000100a00 */
[----:B0-----:R-:W2:Y:S04]  /*60480*/  LDL.LU.64 R16, [R1+0x5d38] ;  /* 0x005d380001107983 */ /* 0x001ea80000300a00 */
[----:B------:R-:W-:Y:S04]  /*60490*/  STL.64 [R1+0x5d08], R26 ;  /* 0x005d081a01007387 */ /* 0x000fe80000100a00 */
[----:B------:R0:W-:Y:S04]  /*604a0*/  STL.64 [R1+0x5d00], R24 ;  /* 0x005d001801007387 */ /* 0x0001e80000100a00 */
[----:B0-----:R-:W3:Y:S04]  /*604b0*/  LDL.LU R24, [R1+0xba0] ;  /* 0x000ba00001187983 */ /* 0x001ee80000300800 */
[----:B------:R-:W3:Y:S01]  /*604c0*/  LDL.LU R25, [R1+0xba4] ;  /* 0x000ba40001197983 */ /* 0x000ee20000300800 */
[----:B------:R-:W-:-:S05]  /*604d0*/  IMAD.SHL.U32 R55, R55, 0x100, RZ ;  /* 0x0000010037377824 */ /* 0x000fca00078e00ff */
[----:B------:R-:W-:-:S04]  /*604e0*/  LOP3.LUT R54, R54, 0x1000, R55, 0xf8, !PT ;  /* 0x0000100036367812 */ /* 0x000fc800078ef837 */
[----:B------:R-:W-:Y:S01]  /*604f0*/  LOP3.LUT R54, R54, 0x20, RZ, 0x3c, !PT ;  /* 0x0000002036367812 */ /* 0x000fe200078e3cff */
[----:B----4-:R-:W-:Y:S01]  /*60500*/  HMMA.16816.F32.BF16 R8, R4, R28, R8 ;  /* 0x0000001c0408723c */ /* 0x010fe20000041808 */
[----:B--2---:R-:W-:Y:S02]  /*60510*/  IMAD.MOV.U32 R26, RZ, RZ, R17 ;  /* 0x000000ffff1a7224 */ /* 0x004fe400078e0011 */
[----:B------:R-:W-:Y:S02]  /*60520*/  IMAD.MOV.U32 R27, RZ, RZ, R16 ;  /* 0x000000ffff1b7224 */ /* 0x000fe400078e0010 */
[----:B------:R-:W0:Y:S04]  /*60530*/  LDSM.16.MT88.4 R16, [R54+UR5+0x4000] ;  /* 0x004000053610783b */ /* 0x000e280008004200 */
[----:B0-----:R-:W-:Y:S04]  /*60540*/  STL.64 [R1+0x5c48], R18 ;  /* 0x005c481201007387 */ /* 0x001fe80000100a00 */
[----:B------:R3:W-:Y:S02]  /*60550*/  STL.64 [R1+0x5c40], R16 ;  /* 0x005c401001007387 */ /* 0x0007e40000100a00 */
[----:B---3--:R-:W-:Y:S02]  /*60560*/  HMMA.16816.F32.BF16 R16, R20, R44, R24 ;  /* 0x0000002c1410723c */ /* 0x008fe40000041818 */
[----:B------:R-:W0:Y:S04]  /*60570*/  LDSM.16.MT88.4 R20, [R54+UR5+0x4080] ;  /* 0x004080053614783b */ /* 0x000e280008004200 */
[----:B------:R-:W-:Y:S04]  /*60580*/  STL.64 [R1+0x5cf8], R46 ;  /* 0x005cf82e01007387 */ /* 0x000fe80000100a00 */
[----:B------:R-:W-:Y:S09]  /*60590*/  STL.64 [R1+0x5cf0], R44 ;  /* 0x005cf02c01007387 */ /* 0x000ff20000100a00 */
[----:B------:R-:W-:Y:S04]  /*605a0*/  STL.64 [R1+0x3e0], R16 ;  /* 0x0003e01001007387 */ /* 0x000fe80000100a00 */
[----:B------:R1:W-:Y:S02]  /*605b0*/  STL.64 [R1+0x3e8], R18 ;  /* 0x0003e81201007387 */ /* 0x0003e40000100a00 */
[C---:B-1----:R-:W-:Y:S08]  /*605c0*/  HMMA.16816.F32.BF16 R16, R4.reuse, R36, R12 ;  /* 0x000000240410723c */ /* 0x042ff0000004180c */
[C---:B------:R-:W-:Y:S01]  /*605d0*/  HMMA.16816.F32.BF16 R12, R4.reuse, R40, R48 ;  /* 0x00000028040c723c */ /* 0x040fe20000041830 */
[----:B0-----:R-:W-:Y:S04]  /*605e0*/  STL.64 [R1+0x5bf8], R22 ;  /* 0x005bf81601007387 */ /* 0x001fe80000100a00 */
        /* <DEDUP_REMOVED lines=11> */
[----:B0-----:R-:W-:Y:S02]  /*606a0*/  HMMA.16816.F32.BF16 R8, R4, R32, R56 ;  /* 0x000000200408723c */ /* 0x001fe40000041838 */
[----:B------:R-:W-:Y:S04]  /*606b0*/  STL.64 [R1+0x5cb8], R34 ;  /* 0x005cb82201007387 */ /* 0x000fe80000100a00 */
[----:B------:R-:W-:-:S13]  /*606c0*/  STL.64 [R1+0x5cb0], R32 ;  /* 0x005cb02001007387 */ /* 0x000fda0000100a00 */
[----:B------:R-:W-:Y:S04]  /*606d0*/  STL.64 [R1+0x380], R8 ;  /* 0x0003800801007387 */ /* 0x000fe80000100a00 */
[----:B------:R-:W-:Y:S04]  /*606e0*/  STL.64 [R1+0x388], R10 ;  /* 0x0003880a01007387 */ /* 0x000fe80000100a00 */
[----:B------:R-:W2:Y:S04]  /*606f0*/  LDL.LU R56, [R1+0x870] ;  /* 0x0008700001387983 */ /* 0x000ea80000300800 */
[----:B------:R-:W2:Y:S04]  /*60700*/  LDL.LU R57, [R1+0x874] ;  /* 0x0008740001397983 */ /* 0x000ea80000300800 */
[----:B------:R-:W3:Y:S01]  /*60710*/  LDL.LU R58, [R1+0x878] ;  /* 0x00087800013a7983 */ /* 0x000ee20000300800 */
[----:B------:R-:W-:-:S03]  /*60720*/  IMAD.MOV.U32 R59, RZ, RZ, R0 ;  /* 0x000000ffff3b7224 */ /* 0x000fc600078e0000 */
[----:B------:R-:W4:Y:S04]  /*60730*/  LDL.LU R0, [R1+0x5d30] ;  /* 0x005d300001007983 */ /* 0x000f280000300800 */
[----:B---3--:R-:W-:Y:S04]  /*60740*/  STL.64 [R1+0x5c78], R58 ;  /* 0x005c783a01007387 */ /* 0x008fe80000100a00 */
[----:B--2---:R0:W-:Y:S04]  /*60750*/  STL.64 [R1+0x5c70], R56 ;  /* 0x005c703801007387 */ /* 0x0041e80000100a00 */
[----:B------:R-:W2:Y:S04]  /*60760*/  LDL.LU R20, [R1+0x890] ;  /* 0x0008900001147983 */ /* 0x000ea80000300800 */
        /* <DEDUP_REMOVED lines=9> */
[----:B---3--:R-:W-:Y:S04]  /*60800*/  STL.64 [R1+0x5c98], R58 ;  /* 0x005c983a01007387 */ /* 0x008fe80000100a00 */
[----:B--2---:R0:W-:Y:S04]  /*60810*/  STL.64 [R1+0x5c90], R56 ;  /* 0x005c903801007387 */ /* 0x0041e80000100a00 */
[----:B-1----:R-:W2:Y:S04]  /*60820*/  LDL.LU R20, [R1+0xaa0] ;  /* 0x000aa00001147983 */ /* 0x002ea80000300800 */
[----:B------:R-:W2:Y:S04]  /*60830*/  LDL.LU R21, [R1+0xaa4] ;  /* 0x000aa40001157983 */ /* 0x000ea80000300800 */
[----:B------:R-:W3:Y:S04]  /*60840*/  LDL.LU R22, [R1+0xaa8] ;  /* 0x000aa80001167983 */ /* 0x000ee80000300800 */
[----:B------:R-:W3:Y:S04]  /*60850*/  LDL.LU R23, [R1+0xaac] ;  /* 0x000aac0001177983 */ /* 0x000ee80000300800 */
[----:B------:R-:W2:Y:S04]  /*60860*/  LDL.LU R32, [R1+0xad0] ;  /* 0x000ad00001207983 */ /* 0x000ea80000300800 */
        /* <DEDUP_REMOVED lines=27> */
[----:B------:R-:W-:-:S02]  /*60a20*/  IMAD.MOV.U32 R16, RZ, RZ, R2 ;  /* 0x000000ffff107224 */ /* 0x000fc400078e0002 */
[----:B------:R-:W-:Y:S02]  /*60a30*/  IMAD.MOV.U32 R17, RZ, RZ, R61 ;  /* 0x000000ffff117224 */ /* 0x000fe400078e003d */
[----:B------:R-:W-:Y:S02]  /*60a40*/  IMAD.MOV.U32 R18, RZ, RZ, R3 ;  /* 0x000000ffff127224 */ /* 0x000fe400078e0003 */
[----:B------:R-:W-:Y:S01]  /*60a50*/  IMAD.MOV.U32 R19, RZ, RZ, R60 ;  /* 0x000000ffff137224 */ /* 0x000fe200078e003c */
[----:B---3--:R-:W-:Y:S04]  /*60a60*/  STL.64 [R1+0x5ca8], R22 ;  /* 0x005ca81601007387 */ /* 0x008fe80000100a00 */
[----:B--2---:R1:W-:Y:S04]  /*60a70*/  STL.64 [R1+0x5ca0], R20 ;  /* 0x005ca01401007387 */ /* 0x0043e80000100a00 */
[----:B0-----:R-:W2:Y:S04]  /*60a80*/  LDL.LU R56, [R1+0xab0] ;  /* 0x000ab00001387983 */ /* 0x001ea80000300800 */
[----:B------:R-:W2:Y:S04]  /*60a90*/  LDL.LU R57, [R1+0xab4] ;  /* 0x000ab40001397983 */ /* 0x000ea80000300800 */
[----:B------:R-:W2:Y:S04]  /*60aa0*/  LDL.LU R58, [R1+0xab8] ;  /* 0x000ab800013a7983 */ /* 0x000ea80000300800 */
[----:B------:R-:W2:Y:S04]  /*60ab0*/  LDL.LU R59, [R1+0xabc] ;  /* 0x000abc00013b7983 */ /* 0x000ea80000300800 */
[----:B-1----:R-:W3:Y:S04]  /*60ac0*/  LDL.LU R20, [R1+0xac0] ;  /* 0x000ac00001147983 */ /* 0x002ee80000300800 */
[----:B------:R-:W3:Y:S04]  /*60ad0*/  LDL.LU R21, [R1+0xac4] ;  /* 0x000ac40001157983 */ /* 0x000ee80000300800 */
[----:B------:R-:W3:Y:S04]  /*60ae0*/  LDL.LU R22, [R1+0xac8] ;  /* 0x000ac80001167983 */ /* 0x000ee80000300800 */
[----:B------:R-:W3:Y:S04]  /*60af0*/  LDL.LU R23, [R1+0xacc] ;  /* 0x000acc0001177983 */ /* 0x000ee80000300800 */
[----:B------:R-:W2:Y:S04]  /*60b00*/  LDL.LU R2, [R1+0x5d2c] ;  /* 0x005d2c0001027983 */ /* 0x000ea80000300800 */
[----:B------:R-:W2:Y:S04]  /*60b10*/  LDL.LU R61, [R1+0x5d28] ;  /* 0x005d2800013d7983 */ /* 0x000ea80000300800 */
[----:B------:R-:W2:Y:S04]  /*60b20*/  LDL.LU R3, [R1+0x5d24] ;  /* 0x005d240001037983 */ /* 0x000ea80000300800 */
[----:B------:R-:W2:Y:S04]  /*60b30*/  LDL.LU R60, [R1+0x5d20] ;  /* 0x005d2000013c7983 */ /* 0x000ea80000300800 */
[----:B------:R-:W2:Y:S04]  /*60b40*/  LDL.LU R12, [R1+0x8d0] ;  /* 0x0008d000010c7983 */ /* 0x000ea80000300800 */
[----:B------:R-:W2:Y:S01]  /*60b50*/  LDL.LU R13, [R1+0x8d4] ;  /* 0x0008d400010d7983 */ /* 0x000ea20000300800 */
[----:B----4-:R-:W-:Y:S03]  /*60b60*/  HMMA.16816.F32.BF16 R48, R4, R52, R48 ;  /* 0x000000340430723c */ /* 0x010fe60000041830 */
[----:B------:R-:W4:-:S15]  /*60b70*/  LDL.LU R14, [R1+0x8d8] ;  /* 0x0008d800010e7983 */ /* 0x000f1e0000300800 */
[----:B------:R-:W-:Y:S01]  /*60b80*/  NOP ;  /* 0x0000000000007918 */ /* 0x000fe20000000000 */
[----:B------:R-:W-:Y:S01]  /*60b90*/  STL [R1+0x370], R48 ;  /* 0x0003703001007387 */ /* 0x000fe20000100800 */
[----:B------:R-:W-:Y:S02]  /*60ba0*/  IMAD.MOV.U32 R55, RZ, RZ, R50 ;  /* 0x000000ffff377224 */ /* 0x000fe400078e0032 */
[----:B------:R-:W-:Y:S01]  /*60bb0*/  IMAD.MOV.U32 R54, RZ, RZ, R49 ;  /* 0x000000ffff367224 */ /* 0x000fe200078e0031 */
[----:B------:R0:W-:Y:S04]  /*60bc0*/  STL [R1+0x37c], R51 ;  /* 0x00037c3301007387 */ /* 0x0001e80000100800 */
[----:B0-----:R-:W2:Y:S04]  /*60bd0*/  LDL.LU.64 R50, [R1+0x5d18] ;  /* 0x005d180001327983 */ /* 0x001ea80000300a00 */
[----:B------:R-:W2:Y:S04]  /*60be0*/  LDL.LU.64 R48, [R1+0x5d10] ;  /* 0x005d100001307983 */ /* 0x000ea80000300a00 */
[----:B------:R-:W-:Y:S04]  /*60bf0*/  STL [R1+0x5844], R55 ;  /* 0x0058443701007387 */ /* 0x000fe80000100800 */
[----:B------:R-:W-:Y:S01]  /*60c00*/  STL [R1+0x5840], R54 ;  /* 0x0058403601007387 */ /* 0x000fe20000100800 */
        /* <DEDUP_REMOVED lines=15> */
[----:B------:R-:W-:Y:S04]  /*60d00*/  STL.64 [R1+0x2b0], R4 ;  /* 0x0002b00401007387 */ /* 0x000fe80000100a00 */
[----:B------:R-:W-:Y:S01]  /*60d10*/  STL.64 [R1+0x2b8], R6 ;  /* 0x0002b80601007387 */ /* 0x000fe20000100a00 */
[----:B--2---:R-:W-:-:S15]  /*60d20*/  HMMA.16816.F32.BF16 R40, R8, R36, R40 ;  /* 0x000000240828723c */ /* 0x004fde0000041828 */
[----:B------:R-:W-:-:S04]  /*60d30*/  NOP ;  /* 0x0000000000007918 */ /* 0x000fc80000000000 */
[----:B------:R-:W-:Y:S01]  /*60d40*/  IMAD.MOV.U32 R55, RZ, RZ, R42 ;  /* 0x000000ffff377224 */ /* 0x000fe200078e002a */
[----:B------:R0:W-:Y:S01]  /*60d50*/  STL.64 [R1+0x290], R40 ;  /* 0x0002902801007387 */ /* 0x0001e20000100a00 */
[----:B------:R-:W-:-:S03]  /*60d60*/  IMAD.MOV.U32 R54, RZ, RZ, R43 ;  /* 0x000000ffff367224 */ /* 0x000fc600078e002b */
[----:B------:R-:W2:Y:S04]  /*60d70*/  LDL.LU.64 R42, [R1+0x5cd8] ;  /* 0x005cd800012a7983 */ /* 0x000ea80000300a00 */
[----:B0-----:R-:W2:Y:S01]  /*60d80*/  LDL.LU.64 R40, [R1+0x5cd0] ;  /* 0x005cd00001287983 */ /* 0x001ea20000300a00 */
[----:B------:R-:W-:Y:S01]  /*60d90*/  IMAD.MOV.U32 R15, RZ, RZ, R61 ;  /* 0x000000ffff0f7224 */ /* 0x000fe200078e003d */
[----:B--2---:R-:W-:-:S15]  /*60da0*/  HMMA.16816.F32.BF16 R28, R8, R40, R28 ;  /* 0x00000028081c723c */ /* 0x004fde000004181c */
[----:B------:R-:W-:-:S04]  /*60db0*/  NOP ;  /* 0x0000000000007918 */ /* 0x000fc80000000000 */
[----:B------:R-:W-:Y:S01]  /*60dc0*/  STL.64 [R1+0x280], R28 ;  /* 0x0002801c01007387 */ /* 0x000fe20000100a00 */
[----:B------:R-:W-:-:S03]  /*60dd0*/  IMAD.MOV.U32 R61, RZ, RZ, R31 ;  /* 0x000000ffff3d7224 */ /* 0x000fc600078e001f */
[----:B------:R0:W-:Y:S04]  /*60de0*/  STL [R1+0x288], R30 ;  /* 0x0002881e01007387 */ /* 0x0001e80000100800 */
[----:B0-----:R-:W2:Y:S04]  /*60df0*/  LDL.LU.64 R30, [R1+0x5cc8] ;  /* 0x005cc800011e7983 */ /* 0x001ea80000300a00 */
[----:B------:R-:W2:Y:S01]  /*60e00*/  LDL.LU.64 R28, [R1+0x5cc0] ;  /* 0x005cc000011c7983 */ /* 0x000ea20000300a00 */
[----:B------:R-:W-:Y:S02]  /*60e10*/  IMAD.MOV.U32 R6, RZ, RZ, R2 ;  /* 0x000000ffff067224 */ /* 0x000fe400078e0002 */
[----:B------:R-:W-:-:S02]  /*60e20*/  IMAD.MOV.U32 R7, RZ, RZ, R0 ;  /* 0x000000ffff077224 */ /* 0x000fc400078e0000 */
[----:B------:R-:W-:Y:S02]  /*60e30*/  IMAD.MOV.U32 R4, RZ, RZ, R60 ;  /* 0x000000ffff047224 */ /* 0x000fe400078e003c */
[----:B------:R-:W-:Y:S01]  /*60e40*/  IMAD.MOV.U32 R5, RZ, RZ, R3 ;  /* 0x000000ffff057224 */ /* 0x000fe200078e0003 */
[----:B--2---:R-:W-:-:S15]  /*60e50*/  HMMA.16816.F32.BF16 R32, R8, R28, R32 ;  /* 0x0000001c0820723c */ /* 0x004fde0000041820 */
[----:B------:R-:W-:-:S04]  /*60e60*/  NOP ;  /* 0x0000000000007918 */ /* 0x000fc80000000000 */
[----:B------:R-:W-:Y:S02]  /*60e70*/  IMAD.MOV.U32 R2, RZ, RZ, R34 ;  /* 0x000000ffff027224 */ /* 0x000fe400078e0022 */
[----:B------:R-:W-:Y:S02]  /*60e80*/  IMAD.MOV.U32 R0, RZ, RZ, R35 ;  /* 0x000000ffff007224 */ /* 0x000fe400078e0023 */
[----:B------:R-:W-:Y:S01]  /*60e90*/  IMAD.MOV.U32 R60, RZ, RZ, R32 ;  /* 0x000000ffff3c7224 */ /* 0x000fe200078e0020 */
[----:B------:R-:W2:Y:S01]  /*60ea0*/  LDL.LU.64 R34, [R1+0x5cb8] ;  /* 0x005cb80001227983 */ /* 0x000ea20000300a00 */
[----:B------:R-:W-:-:S03]  /*60eb0*/  IMAD.MOV.U32 R3, RZ, RZ, R33 ;  /* 0x000000ffff037224 */ /* 0x000fc600078e0021 */
[----:B------:R-:W3:Y:S01]  /*60ec0*/  LDL.LU.64 R32, [R1+0x5cb0] ;  /* 0x005cb00001207983 */ /* 0x000ee20000300a00 */
[C---:B------:R-:W-:Y:S08]  /*60ed0*/  HMMA.16816.F32.BF16 R56, R8.reuse, R52, R56 ;  /* 0x000000340838723c */ /* 0x040ff00000041838 */
        /* <DEDUP_REMOVED lines=8> */
[----:B0-----:R-:W2:Y:S04]  /*60f60*/  LDL.LU.64 R58, [R1+0x5c98] ;  /* 0x005c9800013a7983 */ /* 0x001ea80000300a00 */
[----:B------:R-:W2:Y:S01]  /*60f70*/  LDL.LU.64 R56, [R1+0x5c90] ;  /* 0x005c900001387983 */ /* 0x000ea20000300a00 */
[C---:B---3--:R-:W-:Y:S08]  /*60f80*/  HMMA.16816.F32.BF16 R20, R8.reuse, R48, R20 ;  /* 0x000000300814723c */ /* 0x048ff00000041814 */
[C---:B--2---:R-:W-:Y:S11]  /*60f90*/  HMMA.16816.F32.BF16 R56, R8.reuse, R24, R56 ;  /* 0x000000180838723c */ /* 0x044ff60000041838 */
[----:B------:R-:W-:Y:S04]  /*60fa0*/  STL.64 [R1+0x240], R20 ;  /* 0x0002401401007387 */ /* 0x000fe80000100a00 */
[----:B------:R0:W-:Y:S04]  /*60fb0*/  STL.64 [R1+0x248], R22 ;  /* 0x0002481601007387 */ /* 0x0001e80000100a00 */
[----:B0-----:R-:W2:Y:S04]  /*60fc0*/  LDL.LU.64 R22, [R1+0x5c88] ;  /* 0x005c880001167983 */ /* 0x001ea80000300a00 */
[----:B------:R-:W2:Y:S04]  /*60fd0*/  LDL.LU.64 R20, [R1+0x5c80] ;  /* 0x005c800001147983 */ /* 0x000ea80000300a00 */
[----:B------:R-:W-:Y:S04]  /*60fe0*/  STL.64 [R1+0x230], R56 ;  /* 0x0002303801007387 */ /* 0x000fe80000100a00 */
[----:B------:R0:W-:Y:S01]  /*60ff0*/  STL.64 [R1+0x238], R58 ;  /* 0x0002383a01007387 */ /* 0x0001e20000100a00 */
[----:B----4-:R-:W-:Y:S03]  /*61000*/  HMMA.16816.F32.BF16 R8, R8, R44, R12 ;  /* 0x0000002c0808723c */ /* 0x010fe6000004180c */
[----:B0-----:R-:W3:Y:S04]  /*61010*/  LDL.LU.64 R58, [R1+0x5c78] ;  /* 0x005c7800013a7983 */ /* 0x001ee80000300a00 */
[----:B------:R-:W3:Y:S04]  /*61020*/  LDL.LU.64 R56, [R1+0x5c70] ;  /* 0x005c700001387983 */ /* 0x000ee80000300a00 */
[----:B------:R-:W-:Y:S04]  /*61030*/  STL.64 [R1+0x5c58], R26 ;  /* 0x005c581a01007387 */ /* 0x000fe80000100a00 */
[----:B------:R0:W-:Y:S04]  /*61040*/  STL.64 [R1+0x5c50], R24 ;  /* 0x005c501801007387 */ /* 0x0001e80000100a00 */
[----:B0-----:R-:W4:Y:S04]  /*61050*/  LDL.LU R24, [R1+0x8b0] ;  /* 0x0008b00001187983 */ /* 0x001f280000300800 */
[----:B------:R-:W4:Y:S04]  /*61060*/  LDL.LU R25, [R1+0x8b4] ;  /* 0x0008b40001197983 */ /* 0x000f280000300800 */
[----:B------:R-:W4:Y:S04]  /*61070*/  LDL.LU R26, [R1+0x8b8] ;  /* 0x0008b800011a7983 */ /* 0x000f280000300800 */
[----:B------:R-:W4:Y:S04]  /*61080*/  LDL.LU R27, [R1+0x8bc] ;  /* 0x0008bc00011b7983 */ /* 0x000f280000300800 */
[----:B------:R-:W4:Y:S04]  /*61090*/  LDL.LU.64 R14, [R1+0x5c68] ;  /* 0x005c6800010e7983 */ /* 0x000f280000300a00 */
[----:B------:R-:W4:Y:S04]  /*610a0*/  LDL.LU.64 R12, [R1+0x5c60] ;  /* 0x005c6000010c7983 */ /* 0x000f280000300a00 */
[----:B------:R-:W-:Y:S04]  /*610b0*/  STL.64 [R1+0x110], R8 ;  /* 0x0001100801007387 */ /* 0x000fe80000100a00 */
[----:B------:R0:W-:Y:S01]  /*610c0*/  STL.64 [R1+0x118], R10 ;  /* 0x0001180a01007387 */ /* 0x0001e20000100a00 */
[C---:B----4-:R-:W-:Y:S08]  /*610d0*/  HMMA.16816.F32.BF16 R24, R12.reuse, R36, R24 ;  /* 0x000000240c18723c */ /* 0x050ff00000041818 */
[C---:B0-----:R-:W-:Y:S08]  /*610e0*/  HMMA.16816.F32.BF16 R8, R12.reuse, R40, R4 ;  /* 0x000000280c08723c */ /* 0x041ff00000041804 */
[C---:B--2---:R-:W-:Y:S03]  /*610f0*/  HMMA.16816.F32.BF16 R4, R12.reuse, R28, R20 ;  /* 0x0000001c0c04723c */ /* 0x044fe60000041814 */
[----:B------:R-:W-:Y:S04]  /*61100*/  STL.64 [R1+0x100], R24 ;  /* 0x0001001801007387 */ /* 0x000fe80000100a00 */
[----:B------:R-:W-:Y:S04]  /*61110*/  STL.64 [R1+0x108], R26 ;  /* 0x0001081a01007387 */ /* 0x000fe80000100a00 */
[----:B------:R-:W-:Y:S01]  /*61120*/  STL.64 [R1+0x5c38], R30 ;  /* 0x005c381e01007387 */ /* 0x000fe20000100a00 */
[C---:B------:R-:W-:Y:S03]  /*61130*/  HMMA.16816.F32.BF16 R16, R12.reuse, R32, R16 ;  /* 0x000000200c10723c */ /* 0x040fe60000041810 */
[----:B------:R0:W-:Y:S04]  /*61140*/  STL.64 [R1+0xf0], R8 ;  /* 0x0000f00801007387 */ /* 0x0001e80000100a00 */
[----:B------:R-:W-:Y:S04]  /*61150*/  STL.64 [R1+0xf8], R10 ;  /* 0x0000f80a01007387 */ /* 0x000fe80000100a00 */
[----:B------:R-:W-:Y:S04]  /*61160*/  STL.64 [R1+0x5c30], R28 ;  /* 0x005c301c01007387 */ /* 0x000fe80000100a00 */
[----:B------:R-:W-:Y:S04]  /*61170*/  STL.64 [R1+0xe0], R4 ;  /* 0x0000e00401007387 */ /* 0x000fe80000100a00 */
[----:B------:R3:W-:Y:S04]  /*61180*/  STL.64 [R1+0xe8], R6 ;  /* 0x0000e80601007387 */ /* 0x0007e80000100a00 */
[----:B0-----:R-:W2:Y:S01]  /*61190*/  LDL.LU R8, [R1+0x1c0] ;  /* 0x0001c00001087983 */ /* 0x001ea20000300800 */
[----:B---3--:R-:W-:Y:S03]  /*611a0*/  HMMA.16816.F32.BF16 R4, R12, R52, R56 ;  /* 0x000000340c04723c */ /* 0x008fe60000041838 */
[----:B------:R0:W-:Y:S04]  /*611b0*/  STL.64 [R1+0xd0], R16 ;  /* 0x0000d01001007387 */ /* 0x0001e80000100a00 */
[----:B------:R1:W-:-:S12]  /*611c0*/  STL.64 [R1+0xd8], R18 ;  /* 0x0000d81201007387 */ /* 0x0003d80000100a00 */
[----:B------:R-:W-:Y:S04]  /*611d0*/  STL.64 [R1+0xc0], R4 ;  /* 0x0000c00401007387 */ /* 0x000fe80000100a00 */
[----:B------:R-:W-:Y:S04]  /*611e0*/  STL.64 [R1+0xc8], R6 ;  /* 0x0000c80601007387 */ /* 0x000fe80000100a00 */
[----:B------:R-:W2:Y:S04]  /*611f0*/  LDL.LU R9, [R1+0x1c4] ;  /* 0x0001c40001097983 */ /* 0x000ea80000300800 */
[----:B------:R-:W3:Y:S04]  /*61200*/  LDL.LU R10, [R1+0x1c8] ;  /* 0x0001c800010a7983 */ /* 0x000ee80000300800 */
[----:B------:R-:W3:Y:S04]  /*61210*/  LDL.LU R11, [R1+0x1cc] ;  /* 0x0001cc00010b7983 */ /* 0x000ee80000300800 */
[----:B------:R-:W4:Y:S04]  /*61220*/  LDL.LU R20, [R1+0x1e0] ;  /* 0x0001e00001147983 */ /* 0x000f280000300800 */
[----:B------:R-:W4:Y:S04]  /*61230*/  LDL.LU R21, [R1+0x1e4] ;  /* 0x0001e40001157983 */ /* 0x000f280000300800 */
[----:B------:R-:W2:Y:S04]  /*61240*/  LDL.LU R22, [R1+0x1e8] ;  /* 0x0001e80001167983 */ /* 0x000ea80000300800 */
[----:B------:R-:W2:Y:S04]  /*61250*/  LDL.LU R23, [R1+0x1ec] ;  /* 0x0001ec0001177983 */ /* 0x000ea80000300800 */
[----:B------:R-:W3:Y:S04]  /*61260*/  LDL.LU R56, [R1+0x2a0] ;  /* 0x0002a00001387983 */ /* 0x000ee80000300800 */
[----:B------:R-:W3:Y:S04]  /*61270*/  LDL.LU R57, [R1+0x2a4] ;  /* 0x0002a40001397983 */ /* 0x000ee80000300800 */
[----:B------:R-:W3:Y:S04]  /*61280*/  LDL.LU R58, [R1+0x2a8] ;  /* 0x0002a800013a7983 */ /* 0x000ee80000300800 */
[----:B------:R-:W3:Y:S04]  /*61290*/  LDL.LU R59, [R1+0x2ac] ;  /* 0x0002ac00013b7983 */ /* 0x000ee80000300800 */
[----:B0-----:R-:W3:Y:S04]  /*612a0*/  LDL.LU R16, [R1+0x840] ;  /* 0x0008400001107983 */ /* 0x001ee80000300800 */
[----:B------:R-:W3:Y:S04]  /*612b0*/  LDL.LU R17, [R1+0x844] ;  /* 0x0008440001117983 */ /* 0x000ee80000300800 */
[----:B-1----:R-:W3:Y:S04]  /*612c0*/  LDL.LU R18, [R1+0x848] ;  /* 0x0008480001127983 */ /* 0x002ee80000300800 */
[----:B------:R-:W3:Y:S04]  /*612d0*/  LDL.LU R19, [R1+0x84c] ;  /* 0x00084c0001137983 */ /* 0x000ee80000300800 */
[----:B------:R-:W3:Y:S04]  /*612e0*/  LDL.LU R24, [R1+0x860] ;  /* 0x0008600001187983 */ /* 0x000ee80000300800 */
[----:B------:R-:W3:Y:S04]  /*612f0*/  LDL.LU R25, [R1+0x864] ;  /* 0x0008640001197983 */ /* 0x000ee80000300800 */
[----:B------:R-:W3:Y:S04]  /*61300*/  LDL.LU R26, [R1+0x868] ;  /* 0x00086800011a7983 */ /* 0x000ee80000300800 */
[----:B------:R-:W3:Y:S04]  /*61310*/  LDL.LU R27, [R1+0x86c] ;  /* 0x00086c00011b7983 */ /* 0x000ee80000300800 */
[----:B--2---:R-:W-:Y:S04]  /*61320*/  STL.64 [R1+0x5c08], R22 ;  /* 0x005c081601007387 */ /* 0x004fe80000100a00 */
[----:B----4-:R0:W-:Y:S04]  /*61330*/  STL.64 [R1+0x5c00], R20 ;  /* 0x005c001401007387 */ /* 0x0101e80000100a00 */
        /* <DEDUP_REMOVED lines=18> */
[C---:B---3--:R-:W-:Y:S03]  /*61460*/  HMMA.16816.F32.BF16 R24, R12.reuse, R48, R24 ;  /* 0x000000300c18723c */ /* 0x048fe60000041818 */
        /* <DEDUP_REMOVED lines=16> */
[C---:B------:R-:W-:Y:S08]  /*61570*/  HMMA.16816.F32.BF16 R56, R12.reuse, R44, R56 ;  /* 0x0000002c0c38723c */ /* 0x040ff00000041838 */
[----:B--2---:R-:W-:-:S15]  /*61580*/  HMMA.16816.F32.BF16 R16, R12, R24, R16 ;  /* 0x000000180c10723c */ /* 0x004fde0000041810 */
[----:B------:R-:W-:-:S04]  /*61590*/  NOP ;  /* 0x0000000000007918 */ /* 0x000fc80000000000 */
[----:B------:R-:W-:Y:S04]  /*615a0*/  STL.64 [R1+0xa0], R16 ;  /* 0x0000a01001007387 */ /* 0x000fe80000100a00 */
[----:B------:R0:W-:Y:S04]  /*615b0*/  STL.64 [R1+0xa8], R18 ;  /* 0x0000a81201007387 */ /* 0x0001e80000100a00 */
[----:B0-----:R-:W2:Y:S04]  /*615c0*/  LDL.LU.64 R18, [R1+0x5c48] ;  /* 0x005c480001127983 */ /* 0x001ea80000300a00 */
[----:B------:R-:W2:Y:S04]  /*615d0*/  LDL.LU.64 R16, [R1+0x5c40] ;  /* 0x005c400001107983 */ /* 0x000ea80000300a00 */
[----:B------:R-:W3:Y:S04]  /*615e0*/  LDL.LU R12, [R1+0x800] ;  /* 0x00080000010c7983 */ /* 0x000ee80000300800 */
[----:B------:R-:W3:Y:S04]  /*615f0*/  LDL.LU R13, [R1+0x804] ;  /* 0x00080400010d7983 */ /* 0x000ee80000300800 */
[----:B------:R-:W3:Y:S04]  /*61600*/  LDL.LU R14, [R1+0x808] ;  /* 0x00080800010e7983 */ /* 0x000ee80000300800 */
[----:B------:R-:W3:Y:S04]  /*61610*/  LDL.LU R15, [R1+0x80c] ;  /* 0x00080c00010f7983 */ /* 0x000ee80000300800 */
[----:B------:R-:W-:Y:S04]  /*61620*/  STL.64 [R1+0x5790], R58 ;  /* 0x0057903a01007387 */ /* 0x000fe80000100a00 */
[----:B------:R0:W-:Y:S04]  /*61630*/  STL.64 [R1+0x5788], R56 ;  /* 0x0057883801007387 */ /* 0x0001e80000100a00 */
[----:B0-----:R-:W3:Y:S04]  /*61640*/  LDL.LU R56, [R1+0x820] ;  /* 0x0008200001387983 */ /* 0x001ee80000300800 */
[----:B------:R-:W3:Y:S04]  /*61650*/  LDL.LU R57, [R1+0x824] ;  /* 0x0008240001397983 */ /* 0x000ee80000300800 */
[----:B------:R-:W3:Y:S04]  /*61660*/  LDL.LU R58, [R1+0x828] ;  /* 0x00082800013a7983 */ /* 0x000ee80000300800 */
[----:B------:R-:W3:Y:S01]  /*61670*/  LDL.LU R59, [R1+0x82c] ;  /* 0x00082c00013b7983 */ /* 0x000ee20000300800 */
[C---:B--2---:R-:W-:Y:S08]  /*61680*/  HMMA.16816.F32.BF16 R28, R16.reuse, R40, R28 ;  /* 0x00000028101c723c */ /* 0x044ff0000004181c */
[----:B---3--:R-:W-:-:S15]  /*61690*/  HMMA.16816.F32.BF16 R56, R16, R36, R56 ;  /* 0x000000241038723c */ /* 0x008fde0000041838 */
        /* <DEDUP_REMOVED lines=10> */
[----:B------:R-:W2:Y:S01]  /*61740*/  LDL.LU.64 R28, [R1+0x5c30] ;  /* 0x005c3000011c7983 */ /* 0x000ea20000300a00 */
[C---:B------:R-:W-:Y:S08]  /*61750*/  HMMA.16816.F32.BF16 R20, R16.reuse, R52, R20 ;  /* 0x000000341014723c */ /* 0x040ff00000041814 */
[----:B--2---:R-:W-:-:S15]  /*61760*/  HMMA.16816.F32.BF16 R12, R16, R28, R12 ;  /* 0x0000001c100c723c */ /* 0x004fde000004180c */
[----:B------:R-:W-:-:S04]  /*61770*/  NOP ;  /* 0x0000000000007918 */ /* 0x000fc80000000000 */
[----:B------:R-:W-:Y:S04]  /*61780*/  STL.64 [R1+0x60], R12 ;  /* 0x0000600c01007387 */ /* 0x000fe80000100a00 */
[----:B------:R0:W-:Y:S02]  /*61790*/  STL.64 [R1+0x68], R14 ;  /* 0x0000680e01007387 */ /* 0x0001e40000100a00 */
[----:B0-----:R-:W-:Y:S02]  /*617a0*/  HMMA.16816.F32.BF16 R12, R16, R32, R4 ;  /* 0x00000020100c723c */ /* 0x001fe40000041804 */
[----:B------:R-:W2:-:S15]  /*617b0*/  LDL.LU R4, [R1+0x40] ;  /* 0x0000400001047983 */ /* 0x000e9e0000300800 */
[----:B------:R-:W-:Y:S02]  /*617c0*/  NOP ;  /* 0x0000000000007918 */ /* 0x000fe40000000000 */
[----:B------:R0:W-:Y:S04]  /*617d0*/  STL.64 [R1+0x50], R12 ;  /* 0x0000500c01007387 */ /* 0x0001e80000100a00 */
[----:B------:R1:W-:Y:S04]  /*617e0*/  STL.64 [R1+0x58], R14 ;  /* 0x0000580e01007387 */ /* 0x0003e80000100a00 */
[----:B------:R-:W2:Y:S04]  /*617f0*/  LDL.LU R5, [R1+0x44] ;  /* 0x0000440001057983 */ /* 0x000ea80000300800 */
[----:B------:R-:W2:Y:S04]  /*61800*/  LDL.LU R6, [R1+0x48] ;  /* 0x0000480001067983 */ /* 0x000ea80000300800 */
[----:B------:R-:W2:Y:S04]  /*61810*/  LDL.LU R7, [R1+0x4c] ;  /* 0x00004c0001077983 */ /* 0x000ea80000300800 */
[----:B0-----:R-:W2:Y:S04]  /*61820*/  LDL.LU R12, [R1+0x950] ;  /* 0x00095000010c7983 */ /* 0x001ea80000300800 */
[----:B------:R-:W2:Y:S04]  /*61830*/  LDL.LU R13, [R1+0x954] ;  /* 0x00095400010d7983 */ /* 0x000ea80000300800 */
[----:B-1----:R-:W2:Y:S04]  /*61840*/  LDL.LU R14, [R1+0x958] ;  /* 0x00095800010e7983 */ /* 0x002ea80000300800 */
        /* <DEDUP_REMOVED lines=31> */
[----:B------:R-:W2:Y:S01]  /*61a40*/  LDL.LU.64 R8, [R1+0x5be0] ;  /* 0x005be00001087983 */ /* 0x000ea20000300a00 */
[C---:B------:R-:W-:Y:S08]  /*61a50*/  HMMA.16816.F32.BF16 R56, R20.reuse, R28, R56 ;  /* 0x0000001c1438723c */ /* 0x040ff00000041838 */
[----:B--2---:R-:W-:-:S15]  /*61a60*/  HMMA.16816.F32.BF16 R8, R20, R40, R8 ;  /* 0x000000281408723c */ /* 0x004fde0000041808 */
[----:B------:R-:W-:-:S04]  /*61a70*/  NOP ;  /* 0x0000000000007918 */ /* 0x000fc80000000000 */
[----:B------:R-:W-:Y:S04]  /*61a80*/  STL.64 [R1+0x450], R8 ;  /* 0x0004500801007387 */ /* 0x000fe80000100a00 */
[----:B------:R-:W-:Y:S04]  /*61a90*/  STL.64 [R1+0x458], R10 ;  /* 0x0004580a01007387 */ /* 0x000fe80000100a00 */
[----:B------:R-:W-:Y:S04]  /*61aa0*/  STL.64 [R1+0x5bd8], R42 ;  /* 0x005bd82a01007387 */ /* 0x000fe80000100a00 */
[----:B------:R0:W-:Y:S04]  /*61ab0*/  STL.64 [R1+0x5bd0], R40 ;  /* 0x005bd02801007387 */ /* 0x0001e80000100a00 */
[----:B0-----:R-:W2:Y:S04]  /*61ac0*/  LDL.LU R40, [R1+0xb00] ;  /* 0x000b000001287983 */ /* 0x001ea80000300800 */
[----:B------:R-:W2:Y:S04]  /*61ad0*/  LDL.LU R41, [R1+0xb04] ;  /* 0x000b040001297983 */ /* 0x000ea80000300800 */
[----:B------:R-:W2:Y:S04]  /*61ae0*/  LDL.LU R42, [R1+0xb08] ;  /* 0x000b0800012a7983 */ /* 0x000ea80000300800 */
[----:B------:R-:W2:Y:S04]  /*61af0*/  LDL.LU R43, [R1+0xb0c] ;  /* 0x000b0c00012b7983 */ /* 0x000ea80000300800 */
[----:B------:R-:W-:Y:S04]  /*61b00*/  STL.64 [R1+0x440], R56 ;  /* 0x0004403801007387 */ /* 0x000fe80000100a00 */
[----:B------:R-:W-:Y:S04]  /*61b10*/  STL.64 [R1+0x448], R58 ;  /* 0x0004483a01007387 */ /* 0x000fe80000100a00 */
[----:B---3--:R-:W-:Y:S04]  /*61b20*/  STL.64 [R1+0x5bc8], R30 ;  /* 0x005bc81e01007387 */ /* 0x008fe80000100a00 */
[----:B------:R0:W-:Y:S04]  /*61b30*/  STL.64 [R1+0x5bc0], R28 ;  /* 0x005bc01c01007387 */ /* 0x0001e80000100a00 */
[----:B0-----:R-:W3:Y:S04]  /*61b40*/  LDL.LU R28, [R1+0x1f0] ;  /* 0x0001f000011c7983 */ /* 0x001ee80000300800 */
[----:B------:R-:W3:Y:S04]  /*61b50*/  LDL.LU R29, [R1+0x1f4] ;  /* 0x0001f400011d7983 */ /* 0x000ee80000300800 */
[----:B------:R-:W3:Y:S04]  /*61b60*/  LDL.LU R30, [R1+0x1f8] ;  /* 0x0001f800011e7983 */ /* 0x000ee80000300800 */
[----:B------:R-:W3:Y:S01]  /*61b70*/  LDL.LU R31, [R1+0x1fc] ;  /* 0x0001fc00011f7983 */ /* 0x000ee20000300800 */
[----:B------:R-:W0:Y:S01]  /*61b80*/  S2R R11, SR_TID.X ;  /* 0x00000000000b7919 */ /* 0x000e220000002100 */
[----:B------:R-:W-:Y:S01]  /*61b90*/  HMMA.16816.F32.BF16 R56, R20, R32, R4 ;  /* 0x000000201438723c */ /* 0x000fe20000041804 */
[C---:B0-----:R-:W-:Y:S01]  /*61ba0*/  LOP3.LUT R10, R11.reuse, 0x7, RZ, 0xc0, !PT ;  /* 0x000000070b0a7812 */ /* 0x041fe200078ec0ff */
[----:B------:R-:W-:-:S04]  /*61bb0*/  IMAD.SHL.U32 R8, R11, 0x2, RZ ;  /* 0x000000020b087824 */ /* 0x000fc800078e00ff */
[----:B------:R-:W-:Y:S02]  /*61bc0*/  IMAD R9, R10, 0x210, RZ ;  /* 0x000002100a097824 */ /* 0x000fe400078e02ff */
[----:B------:R-:W-:-:S03]  /*61bd0*/  IMAD.SHL.U32 R10, R11, 0x100, RZ ;  /* 0x000001000b0a7824 */ /* 0x000fc600078e00ff */
[----:B------:R-:W-:-:S04]  /*61be0*/  LOP3.LUT R11, R9, 0x10, R8, 0x78, !PT ;  /* 0x00000010090b7812 */ /* 0x000fc800078e7808 */
[----:B------:R-:W-:-:S04]  /*61bf0*/  LOP3.LUT R11, R11, 0x1000, R10, 0xf8, !PT ;  /* 0x000010000b0b7812 */ /* 0x000fc800078ef80a */
[----:B------:R0:W-:Y:S01]  /*61c00*/  STL.64 [R1+0x430], R56 ;  /* 0x0004303801007387 */ /* 0x0001e20000100a00 */
[----:B------:R-:W-:-:S05]  /*61c10*/  LOP3.LUT R11, R11, 0x20, RZ, 0x3c, !PT ;  /* 0x000000200b0b7812 */ /* 0x000fca00078e3cff */
[----:B------:R-:W-:Y:S01]  /*61c20*/  LDSM.16.MT88.4 R4, [R11+UR5+0x4100] ;  /* 0x004100050b04783b */ /* 0x000fe20008004200 */
[----:B0-----:R-:W-:-:S04]  /*61c30*/  LOP3.LUT R56, R9, 0x10, R8, 0x78, !PT ;  /* 0x0000001009387812 */ /* 0x001fc800078e7808 */
[----:B------:R-:W-:Y:S02]  /*61c40*/  LOP3.LUT R56, R56, 0x1000, R10, 0xf8, !PT ;  /* 0x0000100038387812 */ /* 0x000fe400078ef80a */
[----:B------:R-:W0:Y:S04]  /*61c50*/  LDSM.16.MT88.4 R8, [R11+UR5+0x4180] ;  /* 0x004180050b08783b */ /* 0x000e280008004200 */
[----:B------:R-:W-:Y:S01]  /*61c60*/  STL.64 [R1+0x438], R58 ;  /* 0x0004383a01007387 */ /* 0x000fe20000100a00 */
[----:B------:R-:W-:-:S03]  /*61c70*/  LOP3.LUT R56, R56, 0x40, RZ, 0x3c, !PT ;  /* 0x0000004038387812 */ /* 0x000fc600078e3cff */
[----:B------:R-:W-:Y:S04]  /*61c80*/  STL.64 [R1+0x5bb8], R54 ;  /* 0x005bb83601007387 */ /* 0x000fe80000100a00 */
[----:B------:R-:W-:Y:S01]  /*61c90*/  STL.64 [R1+0x5bb0], R52 ;  /* 0x005bb03401007387 */ /* 0x000fe20000100a00 */
[----:B---3--:R-:W-:-:S15]  /*61ca0*/  HMMA.16816.F32.BF16 R28, R20, R52, R28 ;  /* 0x00000034141c723c */ /* 0x008fde000004181c */
[----:B------:R-:W-:-:S04]  /*61cb0*/  NOP ;  /* 0x0000000000007918 */ /* 0x000fc80000000000 */
[----:B------:R-:W-:Y:S04]  /*61cc0*/  STL.64 [R1+0x420], R28 ;  /* 0x0004201c01007387 */ /* 0x000fe80000100a00 */
[----:B------:R-:W-:Y:S04]  /*61cd0*/  STL.64 [R1+0x428], R30 ;  /* 0x0004281e01007387 */ /* 0x000fe80000100a00 */
[----:B0-----:R-:W-:Y:S04]  /*61ce0*/  STL.64 [R1+0x5b78], R10 ;  /* 0x005b780a01007387 */ /* 0x001fe80000100a00 */
[----:B------:R0:W-:Y:S02]  /*61cf0*/  STL.64 [R1+0x5b70], R8 ;  /* 0x005b700801007387 */ /* 0x0001e40000100a00 */
[C---:B0-----:R-:W-:Y:S02]  /*61d00*/  HMMA.16816.F32.BF16 R8, R20.reuse, R48, R12 ;  /* 0x000000301408723c */ /* 0x041fe4000004180c */
[----:B------:R-:W0:Y:S04]  /*61d10*/  LDSM.16.MT88.4 R12, [R56+UR5+0x4000] ;  /* 0x00400005380c783b */ /* 0x000e280008004200 */
[----:B------:R-:W-:Y:S04]  /*61d20*/  STL.64 [R1+0x5ba8], R50 ;  /* 0x005ba83201007387 */ /* 0x000fe80000100a00 */
[----:B------:R-:W-:Y:S09]  /*61d30*/  STL.64 [R1+0x5ba0], R48 ;  /* 0x005ba03001007387 */ /* 0x000ff20000100a00 */
[----:B------:R-:W-:Y:S04]  /*61d40*/  STL.64 [R1+0x410], R8 ;  /* 0x0004100801007387 */ /* 0x000fe80000100a00 */
[----:B------:R1:W-:Y:S02]  /*61d50*/  STL.64 [R1+0x418], R10 ;  /* 0x0004180a01007387 */ /* 0x0003e40000100a00 */
[C---:B-1----:R-:W-:Y:S02]  /*61d60*/  HMMA.16816.F32.BF16 R8, R20.reuse, R24, R16 ;  /* 0x000000181408723c */ /* 0x042fe40000041810 */
[----:B------:R-:W1:Y:S04]  /*61d70*/  LDSM.16.MT88.4 R16, [R56+UR5+0x4080] ;  /* 0x004080053810783b */ /* 0x000e680008004200 */
[----:B0-----:R-:W-:Y:S04]  /*61d80*/  STL.64 [R1+0x5af8], R14 ;  /* 0x005af80e01007387 */ /* 0x001fe80000100a00 */
[----:B------:R-:W-:Y:S04]  /*61d90*/  STL.64 [R1+0x5af0], R12 ;  /* 0x005af00c01007387 */ /* 0x000fe80000100a00 */
[----:B----4-:R-:W-:Y:S04]  /*61da0*/  STL.64 [R1+0x5b98], R26 ;  /* 0x005b981a01007387 */ /* 0x010fe80000100a00 */
[----:B------:R-:W-:Y:S04]  /*61db0*/  STL.64 [R1+0x5b90], R24 ;  /* 0x005b901801007387 */ /* 0x000fe80000100a00 */
[----:B------:R-:W-:Y:S04]  /*61dc0*/  STL.64 [R1+0x400], R8 ;  /* 0x0004000801007387 */ /* 0x000fe80000100a00 */
[----:B------:R2:W-:Y:S02]  /*61dd0*/  STL.64 [R1+0x408], R10 ;  /* 0x0004080a01007387 */ /* 0x0005e40000100a00 */
[----:B--2---:R-:W-:Y:S02]  /*61de0*/  HMMA.16816.F32.BF16 R8, R20, R44, R40 ;  /* 0x0000002c1408723c */ /* 0x004fe40000041828 */
[----:B------:R-:W0:Y:S04]  /*61df0*/  LDSM.16.MT88.4 R20, [R56+UR5+0x4100] ;  /* 0x004100053814783b */ /* 0x000e280008004200 */
[----:B-1----:R-:W-:Y:S04]  /*61e00*/  STL.64 [R1+0x5ab8], R18 ;  /* 0x005ab81201007387 */ /* 0x002fe80000100a00 */
[----:B------:R-:W-:Y:S04]  /*61e10*/  STL.64 [R1+0x5ab0], R16 ;  /* 0x005ab01001007387 */ /* 0x000fe80000100a00 */
[----:B------:R-:W-:Y:S04]  /*61e20*/  STL.64 [R1+0x5b88], R46 ;  /* 0x005b882e01007387 */ /* 0x000fe80000100a00 */
[----:B------:R-:W-:Y:S04]  /*61e30*/  STL.64 [R1+0x5b80], R44 ;  /* 0x005b802c01007387 */ /* 0x000fe80000100a00 */
[----:B------:R-:W-:Y:S04]  /*61e40*/  STL.64 [R1+0x340], R8 ;  /* 0x0003400801007387 */ /* 0x000fe80000100a00 */
[----:B------:R-:W-:Y:S04]  /*61e50*/  STL.64 [R1+0x348], R10 ;  /* 0x0003480a01007387 */ /* 0x000fe80000100a00 */
[----:B0-----:R-:W-:Y:S04]  /*61e60*/  STL.64 [R1+0x5a78], R22 ;  /* 0x005a781601007387 */ /* 0x001fe80000100a00 */
[----:B------:R0:W-:Y:S04]  /*61e70*/  STL.64 [R1+0x5a70], R20 ;  /* 0x005a701401007387 */ /* 0x0001e80000100a00 */
[----:B0-----:R-:W2:Y:S04]  /*61e80*/  LDL.LU R20, [R1+0x700] ;  /* 0x0007000001147983 */ /* 0x001ea80000300800 */
[----:B------:R-:W2:Y:S04]  /*61e90*/  LDL.LU R21, [R1+0x704] ;  /* 0x0007040001157983 */ /* 0x000ea80000300800 */
[----:B------:R-:W3:Y:S04]  /*61ea0*/  LDL.LU R22, [R1+0x708] ;  /* 0x0007080001167983 */ /* 0x000ee80000300800 */
[----:B------:R-:W3:Y:S04]  /*61eb0*/  LDL.LU R23, [R1+0x70c] ;  /* 0x00070c0001177983 */ /* 0x000ee80000300800 */
[----:B---3--:R-:W-:Y:S04]  /*61ec0*/  STL.64 [R1+0x5ac8], R22 ;  /* 0x005ac81601007387 */ /* 0x008fe80000100a00 */
[----:B--2---:R-:W-:Y:S04]  /*61ed0*/  STL.64 [R1+0x5ac0], R20 ;  /* 0x005ac01401007387 */ /* 0x004fe80000100a00 */
[----:B------:R0:W-:Y:S04]  /*61ee0*/  STL [R1+0x5a58], R56 ;  /* 0x005a583801007387 */ /* 0x0001e80000100800 */
[----:B0-----:R-:W2:Y:S04]  /*61ef0*/  LDL.LU R56, [R1+0x710] ;  /* 0x0007100001387983 */ /* 0x001ea80000300800 */
        /* <DEDUP_REMOVED lines=204> */
[----:B------:R-:W3:Y:S01]  /*62bc0*/  LDL.LU.64 R56, [R1+0x5ae0] ;  /* 0x005ae00001387983 */ /* 0x000ee20000300a00 */
[C---:B----4-:R-:W-:Y:S08]  /*62bd0*/  HMMA.16816.F32.BF16 R20, R12.reuse, R28, R20 ;  /* 0x0000001c0c14723c */ /* 0x050ff00000041814 */
        /* <DEDUP_REMOVED lines=9> */
[----:B0-----:R-:W4:Y:S04]  /*62c70*/  LDL.LU.64 R22, [R1+0x5ac8] ;  /* 0x005ac80001167983 */ /* 0x001f280000300a00 */
[----:B------:R-:W4:Y:S04]  /*62c80*/  LDL.LU.64 R20, [R1+0x5ac0] ;  /* 0x005ac00001147983 */ /* 0x000f280000300a00 */
        /* <DEDUP_REMOVED lines=9> */
[----:B------:R-:W4:Y:S01]  /*62d20*/  LDL.LU.64 R16, [R1+0x5ab0] ;  /* 0x005ab00001107983 */ /* 0x000f220000300a00 */
[C---:B--2---:R-:W-:Y:S03]  /*62d30*/  HMMA.16816.F32.BF16 R8, R12.reuse, R48, R8 ;  /* 0x000000300c08723c */ /* 0x044fe60000041808 */
[----:B------:R-:W-:Y:S05]  /*62d40*/  STL.64 [R1+0x5a98], R50 ;  /* 0x005a983201007387 */ /* 0x000fea0000100a00 */
[----:B---3--:R-:W-:-:S15]  /*62d50*/  HMMA.16816.F32.BF16 R28, R12, R52, R28 ;  /* 0x000000340c1c723c */ /* 0x008fde000004181c */
[----:B------:R-:W-:-:S04]  /*62d60*/  NOP ;  /* 0x0000000000007918 */ /* 0x000fc80000000000 */
[----:B------:R-:W-:Y:S04]  /*62d70*/  STL.64 [R1+0x150], R28 ;  /* 0x0001501c01007387 */ /* 0x000fe80000100a00 */
[----:B------:R-:W-:Y:S04]  /*62d80*/  STL.64 [R1+0x158], R30 ;  /* 0x0001581e01007387 */ /* 0x000fe80000100a00 */
[----:B------:R-:W-:Y:S04]  /*62d90*/  STL.64 [R1+0x5a90], R48 ;  /* 0x005a903001007387 */ /* 0x000fe80000100a00 */
[----:B------:R-:W-:Y:S04]  /*62da0*/  STL.64 [R1+0x140], R8 ;  /* 0x0001400801007387 */ /* 0x000fe80000100a00 */
[----:B------:R0:W-:Y:S02]  /*62db0*/  STL.64 [R1+0x148], R10 ;  /* 0x0001480a01007387 */ /* 0x0001e40000100a00 */
[C---:B0-----:R-:W-:Y:S02]  /*62dc0*/  HMMA.16816.F32.BF16 R8, R12.reuse, R24, R4 ;  /* 0x000000180c08723c */ /* 0x041fe40000041804 */
[----:B------:R-:W-:Y:S06]  /*62dd0*/  STL.64 [R1+0x5a88], R46 ;  /* 0x005a882e01007387 */ /* 0x000fec0000100a00 */
[----:B------:R-:W-:Y:S11]  /*62de0*/  HMMA.16816.F32.BF16 R4, R12, R44, R56 ;  /* 0x0000002c0c04723c */ /* 0x000ff60000041838 */
[----:B------:R-:W-:Y:S04]  /*62df0*/  STL.64 [R1+0x130], R8 ;  /* 0x0001300801007387 */ /* 0x000fe80000100a00 */
[----:B------:R4:W-:Y:S02]  /*62e00*/  STL.64 [R1+0x138], R10 ;  /* 0x0001380a01007387 */ /* 0x0009e40000100a00 */
[C---:B----4-:R-:W-:Y:S02]  /*62e10*/  HMMA.16816.F32.BF16 R8, R16.reuse, R36, R20 ;  /* 0x000000241008723c */ /* 0x050fe40000041814 */
[----:B------:R-:W-:Y:S04]  /*62e20*/  STL.64 [R1+0x5a80], R44 ;  /* 0x005a802c01007387 */ /* 0x000fe80000100a00 */
[----:B------:R0:W-:Y:S04]  /*62e30*/  STL.64 [R1+0x40], R4 ;  /* 0x0000400401007387 */ /* 0x0001e80000100a00 */
[----:B------:R1:W-:Y:S04]  /*62e40*/  STL.64 [R1+0x48], R6 ;  /* 0x0000480601007387 */ /* 0x0003e80000100a00 */
[----:B0-----:R-:W2:Y:S05]  /*62e50*/  LDL.LU R4, [R1+0x6e0] ;  /* 0x0006e00001047983 */ /* 0x001eaa0000300800 */
[----:B------:R0:W-:Y:S04]  /*62e60*/  STL.64 [R1+0x30], R8 ;  /* 0x0000300801007387 */ /* 0x0001e80000100a00 */
[----:B------:R3:W-:Y:S04]  /*62e70*/  STL.64 [R1+0x38], R10 ;  /* 0x0000380a01007387 */ /* 0x0007e80000100a00 */
[----:B------:R-:W2:Y:S04]  /*62e80*/  LDL.LU R5, [R1+0x6e4] ;  /* 0x0006e40001057983 */ /* 0x000ea80000300800 */
[----:B-1----:R-:W2:Y:S04]  /*62e90*/  LDL.LU R6, [R1+0x6e8] ;  /* 0x0006e80001067983 */ /* 0x002ea80000300800 */
[----:B------:R-:W2:Y:S04]  /*62ea0*/  LDL.LU R7, [R1+0x6ec] ;  /* 0x0006ec0001077983 */ /* 0x000ea80000300800 */
[----:B------:R-:W4:Y:S04]  /*62eb0*/  LDL.LU R28, [R1+0x6f0] ;  /* 0x0006f000011c7983 */ /* 0x000f280000300800 */
[----:B------:R-:W4:Y:S04]  /*62ec0*/  LDL.LU R29, [R1+0x6f4] ;  /* 0x0006f400011d7983 */ /* 0x000f280000300800 */
[----:B------:R-:W4:Y:S04]  /*62ed0*/  LDL.LU R30, [R1+0x6f8] ;  /* 0x0006f800011e7983 */ /* 0x000f280000300800 */
[----:B------:R-:W4:Y:S04]  /*62ee0*/  LDL.LU R31, [R1+0x6fc] ;  /* 0x0006fc00011f7983 */ /* 0x000f280000300800 */
        /* <DEDUP_REMOVED lines=8> */
[----:B0-----:R-:W2:Y:S04]  /*62f70*/  LDL.LU R8, [R1+0x6d0] ;  /* 0x0006d00001087983 */ /* 0x001ea80000300800 */
[----:B------:R-:W2:Y:S04]  /*62f80*/  LDL.LU R9, [R1+0x6d4] ;  /* 0x0006d40001097983 */ /* 0x000ea80000300800 */
[----:B---3--:R-:W3:Y:S04]  /*62f90*/  LDL.LU R10, [R1+0x6d8] ;  /* 0x0006d800010a7983 */ /* 0x008ee80000300800 */
        /* <DEDUP_REMOVED lines=13> */
[C---:B----4-:R-:W-:Y:S03]  /*63070*/  HMMA.16816.F32.BF16 R28, R16.reuse, R40, R28 ;  /* 0x00000028101c723c */ /* 0x050fe6000004181c */
[----:B--2---:R-:W-:Y:S04]  /*63080*/  STL.64 [R1+0x5a68], R58 ;  /* 0x005a683a01007387 */ /* 0x004fe80000100a00 */
[----:B------:R0:W-:Y:S04]  /*63090*/  STL.64 [R1+0x5a60], R56 ;  /* 0x005a603801007387 */ /* 0x0001e80000100a00 */
[----:B0-----:R-:W2:Y:S04]  /*630a0*/  LDL.LU R56, [R1+0x670] ;  /* 0x0006700001387983 */ /* 0x001ea80000300800 */
[----:B------:R-:W2:Y:S04]  /*630b0*/  LDL.LU R57, [R1+0x674] ;  /* 0x0006740001397983 */ /* 0x000ea80000300800 */
[----:B------:R-:W2:Y:S04]  /*630c0*/  LDL.LU R58, [R1+0x678] ;  /* 0x00067800013a7983 */ /* 0x000ea80000300800 */
[----:B------:R-:W2:Y:S04]  /*630d0*/  LDL.LU R59, [R1+0x67c] ;  /* 0x00067c00013b7983 */ /* 0x000ea80000300800 */
[----:B------:R-:W-:Y:S04]  /*630e0*/  STL.64 [R1+0x20], R28 ;  /* 0x0000201c01007387 */ /* 0x000fe80000100a00 */
[----:B------:R0:W-:Y:S04]  /*630f0*/  STL.64 [R1+0x28], R30 ;  /* 0x0000281e01007387 */ /* 0x0001e80000100a00 */
[----:B0-----:R-:W4:Y:S04]  /*63100*/  LDL.LU.64 R30, [R1+0x5aa8] ;  /* 0x005aa800011e7983 */ /* 0x001f280000300a00 */
[----:B------:R-:W2:Y:S02]  /*63110*/  LDL.LU.64 R28, [R1+0x5aa0] ;  /* 0x005aa000011c7983 */ /* 0x000ea40000300a00 */
[----:B--2---:R-:W-:-:S15]  /*63120*/  HMMA.16816.F32.BF16 R4, R16, R28, R4 ;  /* 0x0000001c1004723c */ /* 0x004fde0000041804 */
[----:B------:R-:W-:-:S04]  /*63130*/  NOP ;  /* 0x0000000000007918 */ /* 0x000fc80000000000 */
[----:B------:R0:W-:Y:S04]  /*63140*/  STL.64 [R1+0x10], R4 ;  /* 0x0000100401007387 */ /* 0x0001e80000100a00 */
[----:B------:R1:W-:Y:S04]  /*63150*/  STL.64 [R1+0x18], R6 ;  /* 0x0000180601007387 */ /* 0x0003e80000100a00 */
[----:B0-----:R-:W2:Y:S04]  /*63160*/  LDL.LU R4, [R1+0x640] ;  /* 0x0006400001047983 */ /* 0x001ea80000300800 */
[----:B------:R-:W2:Y:S04]  /*63170*/  LDL.LU R5, [R1+0x644] ;  /* 0x0006440001057983 */ /* 0x000ea80000300800 */
[----:B-1----:R-:W2:Y:S04]  /*63180*/  LDL.LU R6, [R1+0x648] ;  /* 0x0006480001067983 */ /* 0x002ea80000300800 */
[----:B------:R-:W2:Y:S01]  /*63190*/  LDL.LU R7, [R1+0x64c] ;  /* 0x00064c0001077983 */ /* 0x000ea20000300800 */
[C---:B---3--:R-:W-:Y:S08]  /*631a0*/  HMMA.16816.F32.BF16 R8, R16.reuse, R32, R8 ;  /* 0x000000201008723c */ /* 0x048ff00000041808 */
[C---:B------:R-:W-:Y:S01]  /*631b0*/  HMMA.16816.F32.BF16 R48, R16.reuse, R52, R48 ;  /* 0x000000341030723c */ /* 0x040fe20000041830 */
[----:B--2---:R-:W-:Y:S04]  /*631c0*/  STL.64 [R1+0x5a50], R6 ;  /* 0x005a500601007387 */ /* 0x004fe80000100a00 */
[----:B------:R0:W-:Y:S04]  /*631d0*/  STL.64 [R1+0x5a48], R4 ;  /* 0x005a480401007387 */ /* 0x0001e80000100a00 */
[----:B0-----:R-:W2:Y:S04]  /*631e0*/  LDL.LU R4, [R1+0x650] ;  /* 0x0006500001047983 */ /* 0x001ea80000300800 */
[----:B------:R-:W2:Y:S04]  /*631f0*/  LDL.LU R5, [R1+0x654] ;  /* 0x0006540001057983 */ /* 0x000ea80000300800 */
[----:B------:R-:W2:Y:S04]  /*63200*/  LDL.LU R6, [R1+0x658] ;  /* 0x0006580001067983 */ /* 0x000ea80000300800 */
[----:B------:R-:W2:Y:S04]  /*63210*/  LDL.LU R7, [R1+0x65c] ;  /* 0x00065c0001077983 */ /* 0x000ea80000300800 */
[----:B------:R0:W-:Y:S04]  /*63220*/  STL.64 [R1], R8 ;  /* 0x0000000801007387 */ /* 0x0001e80000100a00 */
[----:B------:R1:W-:Y:S04]  /*63230*/  STL.64 [R1+0x8], R10 ;  /* 0x0000080a01007387 */ /* 0x0003e80000100a00 */
[----:B0-----:R-:W3:Y:S04]  /*63240*/  LDL.LU R8, [R1+0x690] ;  /* 0x0006900001087983 */ /* 0x001ee80000300800 */
[----:B------:R-:W3:Y:S04]  /*63250*/  LDL.LU R9, [R1+0x694] ;  /* 0x0006940001097983 */ /* 0x000ee80000300800 */
[----:B-1----:R-:W3:Y:S04]  /*63260*/  LDL.LU R10, [R1+0x698] ;  /* 0x00069800010a7983 */ /* 0x002ee80000300800 */
[----:B------:R-:W3:Y:S04]  /*63270*/  LDL.LU R11, [R1+0x69c] ;  /* 0x00069c00010b7983 */ /* 0x000ee80000300800 */
        /* <DEDUP_REMOVED lines=36> */
[----:B------:R-:W-:Y:S04]  /*634c0*/  STL.64 [R1+0x618], R58 ;  /* 0x0006183a01007387 */ /* 0x000fe80000100a00 */
[----:B0-----:R-:W2:Y:S04]  /*634d0*/  LDL.LU R56, [R1+0x5a58] ;  /* 0x005a580001387983 */ /* 0x001ea80000300800 */
[----:B------:R-:W-:Y:S04]  /*634e0*/  STL.64 [R1+0x5a40], R42 ;  /* 0x005a402a01007387 */ /* 0x000fe80000100a00 */
        /* <DEDUP_REMOVED lines=8> */
[----:B------:R-:W2:Y:S01]  /*63570*/  LDL.LU.64 R4, [R1+0x5a48] ;  /* 0x005a480001047983 */ /* 0x000ea20000300a00 */
[----:B------:R-:W0:Y:S01]  /*63580*/  S2R R59, SR_TID.X ;  /* 0x00000000003b7919 */ /* 0x000e220000002100 */
[----:B------:R-:W1:Y:S01]  /*63590*/  S2R R58, SR_TID.X ;  /* 0x00000000003a7919 */ /* 0x000e620000002100 */
[----:B---3--:R-:W-:Y:S01]  /*635a0*/  HMMA.16816.F32.BF16 R8, R20, R52, R8 ;  /* 0x000000341408723c */ /* 0x008fe20000041808 */
[----:B----4-:R-:W-:Y:S04]  /*635b0*/  STL.64 [R1+0x5a30], R30 ;  /* 0x005a301e01007387 */ /* 0x010fe80000100a00 */
[----:B------:R-:W-:Y:S04]  /*635c0*/  STL.64 [R1+0x5a28], R28 ;  /* 0x005a281c01007387 */ /* 0x000fe80000100a00 */
[----:B------:R-:W-:Y:S01]  /*635d0*/  STL.64 [R1+0x5a20], R34 ;  /* 0x005a202201007387 */ /* 0x000fe20000100a00 */
[----:B0-----:R-:W-:Y:S01]  /*635e0*/  LOP3.LUT R59, R59, 0x7, RZ, 0xc0, !PT ;  /* 0x000000073b3b7812 */ /* 0x001fe200078ec0ff */
[----:B-1----:R-:W-:-:S04]  /*635f0*/  IMAD.SHL.U32 R57, R58, 0x2, RZ ;  /* 0x000000023a397824 */ /* 0x002fc800078e00ff */
[----:B------:R-:W-:Y:S02]  /*63600*/  IMAD R59, R59, 0x210, RZ ;  /* 0x000002103b3b7824 */ /* 0x000fe400078e02ff */
        /* <DEDUP_REMOVED lines=10> */
[----:B------:R-:W-:Y:S04]  /*636b0*/  STL.64 [R1+0x5a08], R52 ;  /* 0x005a083401007387 */ /* 0x000fe80000100a00 */
[----:B------:R-:W-:Y:S04]  /*636c0*/  STL.64 [R1+0x640], R8 ;  /* 0x0006400801007387 */ /* 0x000fe80000100a00 */
[----:B------:R-:W-:Y:S04]  /*636d0*/  STL.64 [R1+0x648], R10 ;  /* 0x0006480a01007387 */ /* 0x000fe80000100a00 */
[----:B------:R-:W0:Y:S04]  /*636e0*/  LDSM.16.MT88.4 R8, [R59+UR5+0x4000] ;  /* 0x004000053b08783b */ /* 0x000e280008004200 */
[----:B------:R-:W-:Y:S04]  /*636f0*/  LDSM.16.MT88.4 R4, [R56+UR5+0x4180] ;  /* 0x004180053804783b */ /* 0x000fe80008004200 */
        /* <DEDUP_REMOVED lines=12> */
[----:B------:R-:W-:Y:S04]  /*637c0*/  STL.64 [R1+0x59f0], R26 ;  /* 0x0059f01a01007387 */ /* 0x000fe80000100a00 */
[----:B------:R-:W-:Y:S04]  /*637d0*/  STL.64 [R1+0x59e8], R24 ;  /* 0x0059e81801007387 */ /* 0x000fe80000100a00 */
[----:B------:R-:W-:Y:S04]  /*637e0*/  STL.64 [R1+0x670], R8 ;  /* 0x0006700801007387 */ /* 0x000fe80000100a00 */
[----:B------:R0:W-:Y:S02]  /*637f0*/  STL.64 [R1+0x678], R10 ;  /* 0x0006780a01007387 */ /* 0x0001e40000100a00 */
[----:B0-----:R-:W-:Y:S02]  /*63800*/  HMMA.16816.F32.BF16 R8, R20, R44, R40 ;  /* 0x0000002c1408723c */ /* 0x001fe40000041828 */
[----:B------:R-:W0:Y:S04]  /*63810*/  LDSM.16.MT88.4 R20, [R59+UR5+0x4180] ;  /* 0x004180053b14783b */ /* 0x000e280008004200 */
[----:B-1----:R-:W-:Y:S04]  /*63820*/  STL.64 [R1+0x5920], R18 ;  /* 0x0059201201007387 */ /* 0x002fe80000100a00 */
[----:B------:R1:W-:Y:S04]  /*63830*/  STL.64 [R1+0x5918], R16 ;  /* 0x0059181001007387 */ /* 0x0003e80000100a00 */
[----:B------:R-:W-:Y:S04]  /*63840*/  STL.64 [R1+0x59e0], R46 ;  /* 0x0059e02e01007387 */ /* 0x000fe80000100a00 */
[----:B------:R-:W-:Y:S04]  /*63850*/  STL.64 [R1+0x59d8], R44 ;  /* 0x0059d82c01007387 */ /* 0x000fe80000100a00 */
[----:B------:R-:W-:Y:S04]  /*63860*/  STL.64 [R1+0x660], R8 ;  /* 0x0006600801007387 */ /* 0x000fe80000100a00 */
[----:B------:R-:W-:Y:S04]  /*63870*/  STL.64 [R1+0x668], R10 ;  /* 0x0006680a01007387 */ /* 0x000fe80000100a00 */
[----:B-1----:R-:W2:Y:S04]  /*63880*/  LDL.LU R16, [R1+0x910] ;  /* 0x0009100001107983 */ /* 0x002ea80000300800 */
        /* <DEDUP_REMOVED lines=178> */
[----:B----4-:R-:W-:Y:S11]  /*643b0*/  HMMA.16816.F32.BF16 R8, R8, R44, R12 ;  /* 0x0000002c0808723c */ /* 0x010ff6000004180c */
[----:B------:R-:W-:Y:S04]  /*643c0*/  STL.64 [R1+0x770], R16 ;  /* 0x0007701001007387 */ /* 0x000fe80000100a00 */
[----:B------:R0:W-:Y:S04]  /*643d0*/  STL.64 [R1+0x778], R18 ;  /* 0x0007781201007387 */ /* 0x0001e80000100a00 */
[----:B0-----:R-:W2:Y:S04]  /*643e0*/  LDL.LU.64 R18, [R1+0x5960] ;  /* 0x0059600001127983 */ /* 0x001ea80000300a00 */
[----:B------:R-:W2:Y:S04]  /*643f0*/  LDL.LU.64 R16, [R1+0x5958] ;  /* 0x0059580001107983 */ /* 0x000ea80000300a00 */
        /* <DEDUP_REMOVED lines=9> */
[----:B------:R-:W-:Y:S04]  /*64490*/  STL.64 [R1+0x5928], R44 ;  /* 0x0059282c01007387 */ /* 0x000fe80000100a00 */
[----:B------:R-:W-:Y:S04]  /*644a0*/  STL.64 [R1+0x760], R8 ;  /* 0x0007600801007387 */ /* 0x000fe80000100a00 */
[----:B------:R4:W-:Y:S04]  /*644b0*/  STL.64 [R1+0x768], R10 ;  /* 0x0007680a01007387 */ /* 0x0009e80000100a00 */
[----:B------:R-:W-:Y:S01]  /*644c0*/  STL.64 [R1+0x5910], R42 ;  /* 0x0059102a01007387 */ /* 0x000fe20000100a00 */
[C---:B----4-:R-:W-:Y:S08]  /*644d0*/  HMMA.16816.F32.BF16 R8, R12.reuse, R36, R24 ;  /* 0x000000240c08723c */ /* 0x050ff00000041818 */
[C---:B---3--:R-:W-:Y:S11]  /*644e0*/  HMMA.16816.F32.BF16 R4, R12.reuse, R40, R4 ;  /* 0x000000280c04723c */ /* 0x048ff60000041804 */
[----:B------:R-:W-:Y:S04]  /*644f0*/  STL.64 [R1+0x780], R8 ;  /* 0x0007800801007387 */ /* 0x000fe80000100a00 */
[----:B------:R-:W-:Y:S04]  /*64500*/  STL.64 [R1+0x788], R10 ;  /* 0x0007880a01007387 */ /* 0x000fe80000100a00 */
[----:B------:R-:W-:Y:S04]  /*64510*/  STL.64 [R1+0x5908], R40 ;  /* 0x0059082801007387 */ /* 0x000fe80000100a00 */
[----:B------:R-:W-:Y:S04]  /*64520*/  STL.64 [R1+0x790], R4 ;  /* 0x0007900401007387 */ /* 0x000fe80000100a00 */
[----:B------:R0:W-:Y:S02]  /*64530*/  STL.64 [R1+0x798], R6 ;  /* 0x0007980601007387 */ /* 0x0001e40000100a00 */
[C---:B0-----:R-:W-:Y:S02]  /*64540*/  HMMA.16816.F32.BF16 R4, R12.reuse, R28, R20 ;  /* 0x0000001c0c04723c */ /* 0x041fe40000041814 */
[----:B------:R-:W-:Y:S04]  /*64550*/  STL.64 [R1+0x5900], R30 ;  /* 0x0059001e01007387 */ /* 0x000fe80000100a00 */
[----:B------:R-:W-:Y:S02]  /*64560*/  STL.64 [R1+0x58f8], R28 ;  /* 0x0058f81c01007387 */ /* 0x000fe40000100a00 */
[C---:B--2---:R-:W-:Y:S11]  /*64570*/  HMMA.16816.F32.BF16 R8, R12.reuse, R32, R16 ;  /* 0x000000200c08723c */ /* 0x044ff60000041810 */
[----:B------:R-:W-:Y:S04]  /*64580*/  STL.64 [R1+0x7a0], R4 ;  /* 0x0007a00401007387 */ /* 0x000fe80000100a00 */
[----:B------:R0:W-:Y:S02]  /*64590*/  STL.64 [R1+0x7a8], R6 ;  /* 0x0007a80601007387 */ /* 0x0001e40000100a00 */
[C---:B0-----:R-:W-:Y:S02]  /*645a0*/  HMMA.16816.F32.BF16 R4, R12.reuse, R52, R56 ;  /* 0x000000340c04723c */ /* 0x041fe40000041838 */
[----:B------:R-:W-:Y:S04]  /*645b0*/  STL.64 [R1+0x58f0], R54 ;  /* 0x0058f03601007387 */ /* 0x000fe80000100a00 */
[----:B------:R-:W-:Y:S04]  /*645c0*/  STL.64 [R1+0x7b0], R8 ;  /* 0x0007b00801007387 */ /* 0x000fe80000100a00 */
[----:B------:R-:W-:Y:S04]  /*645d0*/  STL.64 [R1+0x7b8], R10 ;  /* 0x0007b80a01007387 */ /* 0x000fe80000100a00 */
[----:B------:R-:W-:Y:S05]  /*645e0*/  STL.64 [R1+0x58e8], R52 ;  /* 0x0058e83401007387 */ /* 0x000fea0000100a00 */
[----:B------:R0:W-:Y:S04]  /*645f0*/  STL.64 [R1+0x7c0], R4 ;  /* 0x0007c00401007387 */ /* 0x0001e80000100a00 */
[----:B------:R1:W-:Y:S04]  /*64600*/  STL.64 [R1+0x7c8], R6 ;  /* 0x0007c80601007387 */ /* 0x0003e80000100a00 */
[----:B0-----:R-:W2:Y:S04]  /*64610*/  LDL.LU R4, [R1+0x520] ;  /* 0x0005200001047983 */ /* 0x001ea80000300800 */
[----:B------:R-:W2:Y:S04]  /*64620*/  LDL.LU R5, [R1+0x524] ;  /* 0x0005240001057983 */ /* 0x000ea80000300800 */
[----:B-1----:R-:W3:Y:S04]  /*64630*/  LDL.LU R6, [R1+0x528] ;  /* 0x0005280001067983 */ /* 0x002ee80000300800 */
        /* <DEDUP_REMOVED lines=39> */
[----:B------:R-:W2:Y:S04]  /*648b0*/  LDL.LU R22, [R1+0x588] ;  /* 0x0005880001167983 */ /* 0x000ea80000300800 */
[----:B------:R-:W2:Y:S04]  /*648c0*/  LDL.LU R23, [R1+0x58c] ;  /* 0x00058c0001177983 */ /* 0x000ea80000300800 */
[----:B------:R-:W4:Y:S04]  /*648d0*/  LDL.LU R52, [R1+0x590] ;  /* 0x0005900001347983 */ /* 0x000f280000300800 */
[----:B------:R-:W4:Y:S04]  /*648e0*/  LDL.LU R53, [R1+0x594] ;  /* 0x0005940001357983 */ /* 0x000f280000300800 */
[----:B------:R-:W4:Y:S04]  /*648f0*/  LDL.LU R54, [R1+0x598] ;  /* 0x0005980001367983 */ /* 0x000f280000300800 */
[----:B------:R-:W4:Y:S04]  /*64900*/  LDL.LU R55, [R1+0x59c] ;  /* 0x00059c0001377983 */ /* 0x000f280000300800 */
[----:B---3--:R-:W-:Y:S04]  /*64910*/  STL.64 [R1+0x58a0], R6 ;  /* 0x0058a00601007387 */ /* 0x008fe80000100a00 */
[----:B------:R0:W-:Y:S04]  /*64920*/  STL.64 [R1+0x5898], R4 ;  /* 0x0058980401007387 */ /* 0x0001e80000100a00 */
[----:B0-----:R-:W3:Y:S04]  /*64930*/  LDL.LU R4, [R1+0x530] ;  /* 0x0005300001047983 */ /* 0x001ee80000300800 */
[----:B------:R-:W3:Y:S04]  /*64940*/  LDL.LU R5, [R1+0x534] ;  /* 0x0005340001057983 */ /* 0x000ee80000300800 */
[----:B------:R-:W2:Y:S04]  /*64950*/  LDL.LU R6, [R1+0x538] ;  /* 0x0005380001067983 */ /* 0x000ea80000300800 */
[----:B------:R-:W2:Y:S01]  /*64960*/  LDL.LU R7, [R1+0x53c] ;  /* 0x00053c0001077983 */ /* 0x000ea20000300800 */
[C---:B------:R-:W-:Y:S03]  /*64970*/  HMMA.16816.F32.BF16 R24, R12.reuse, R48, R24 ;  /* 0x000000300c18723c */ /* 0x040fe60000041818 */
[----:B--2---:R-:W-:Y:S04]  /*64980*/  STL.64 [R1+0x58b0], R6 ;  /* 0x0058b00601007387 */ /* 0x004fe80000100a00 */
[----:B---3--:R0:W-:Y:S04]  /*64990*/  STL.64 [R1+0x58a8], R4 ;  /* 0x0058a80401007387 */ /* 0x0081e80000100a00 */
        /* <DEDUP_REMOVED lines=39> */
[C---:B----4-:R-:W-:Y:S08]  /*64c10*/  HMMA.16816.F32.BF16 R52, R16.reuse, R32, R52 ;  /* 0x000000201034723c */ /* 0x050ff00000041834 */
        /* <DEDUP_REMOVED lines=30> */
[----:B---3--:R-:W-:-:S15]  /*64e00*/  HMMA.16816.F32.BF16 R12, R16, R44, R12 ;  /* 0x0000002c100c723c */ /* 0x008fde000004180c */
[----:B------:R-:W-:-:S04]  /*64e10*/  NOP ;  /* 0x0000000000007918 */ /* 0x000fc80000000000 */
[----:B------:R-:W-:Y:S04]  /*64e20*/  STL.64 [R1+0xb30], R12 ;  /* 0x000b300c01007387 */ /* 0x000fe80000100a00 */
[----:B------:R-:W-:Y:S01]  /*64e30*/  STL.64 [R1+0xb38], R14 ;  /* 0x000b380e01007387 */ /* 0x000fe20000100a00 */
[----:B--2---:R-:W-:-:S15]  /*64e40*/  HMMA.16816.F32.BF16 R4, R20, R36, R4 ;  /* 0x000000241404723c */ /* 0x004fde0000041804 */
[----:B------:R-:W-:-:S04]  /*64e50*/  NOP ;  /* 0x0000000000007918 */ /* 0x000fc80000000000 */
[----:B------:R-:W-:Y:S04]  /*64e60*/  STL.64 [R1+0xc70], R4 ;  /* 0x000c700401007387 */ /* 0x000fe80000100a00 */
[----:B------:R0:W-:Y:S04]  /*64e70*/  STL.64 [R1+0xc78], R6 ;  /* 0x000c780601007387 */ /* 0x0001e80000100a00 */
[----:B0-----:R-:W2:Y:S04]  /*64e80*/  LDL.LU.64 R6, [R1+0x58b0] ;  /* 0x0058b00001067983 */ /* 0x001ea80000300a00 */
[----:B------:R-:W2:Y:S01]  /*64e90*/  LDL.LU.64 R4, [R1+0x58a8] ;  /* 0x0058a80001047983 */ /* 0x000ea20000300a00 */
[----:B------:R-:W0:Y:S03]  /*64ea0*/  S2R R15, SR_TID.X ;  /* 0x00000000000f7919 */ /* 0x000e260000002100 */
[----:B------:R-:W3:Y:S04]  /*64eb0*/  LDL.LU R12, [R1+0x4f0] ;  /* 0x0004f000010c7983 */ /* 0x000ee80000300800 */
[----:B------:R-:W3:Y:S04]  /*64ec0*/  LDL.LU R13, [R1+0x4f4] ;  /* 0x0004f400010d7983 */ /* 0x000ee80000300800 */
[----:B------:R-:W3:Y:S01]  /*64ed0*/  LDL.LU R14, [R1+0x4f8] ;  /* 0x0004f800010e7983 */ /* 0x000ee20000300800 */
[----:B0-----:R-:W-:-:S03]  /*64ee0*/  LOP3.LUT R18, R15, 0x7, RZ, 0xc0, !PT ;  /* 0x000000070f127812 */ /* 0x001fc600078ec0ff */
[----:B------:R-:W3:Y:S01]  /*64ef0*/  LDL.LU R15, [R1+0x4fc] ;  /* 0x0004fc00010f7983 */ /* 0x000ee20000300800 */
[----:B--2---:R-:W-:-:S15]  /*64f00*/  HMMA.16816.F32.BF16 R4, R20, R40, R4 ;  /* 0x000000281404723c */ /* 0x004fde0000041804 */
[----:B------:R-:W-:-:S04]  /*64f10*/  NOP ;  /* 0x0000000000007918 */ /* 0x000fc80000000000 */
[----:B------:R-:W-:Y:S01]  /*64f20*/  STL.64 [R1+0xc60], R4 ;  /* 0x000c600401007387 */ /* 0x000fe20000100a00 */
[----:B------:R-:W-:-:S03]  /*64f30*/  IMAD.MOV.U32 R40, RZ, RZ, R7 ;  /* 0x000000ffff287224 */ /* 0x000fc600078e0007 */
[----:B------:R0:W-:Y:S04]  /*64f40*/  STL [R1+0xc68], R6 ;  /* 0x000c680601007387 */ /* 0x0001e80000100800 */
[----:B0-----:R-:W2:Y:S04]  /*64f50*/  LDL.LU.64 R6, [R1+0x58a0] ;  /* 0x0058a00001067983 */ /* 0x001ea80000300a00 */
[----:B------:R-:W2:Y:S01]  /*64f60*/  LDL.LU.64 R4, [R1+0x5898] ;  /* 0x0058980001047983 */ /* 0x000ea20000300a00 */
[----:B------:R-:W0:Y:S03]  /*64f70*/  S2R R19, SR_TID.X ;  /* 0x0000000000137919 */ /* 0x000e260000002100 */
[----:B------:R1:W-:Y:S01]  /*64f80*/  STL [R1+0x5488], R40 ;  /* 0x0054882801007387 */ /* 0x0003e20000100800 */
[----:B------:R-:W-:-:S02]  /*64f90*/  IMAD R37, R18, 0x210, RZ ;  /* 0x0000021012257824 */ /* 0x000fc400078e02ff */
[C---:B0-----:R-:W-:Y:S02]  /*64fa0*/  IMAD.SHL.U32 R36, R19.reuse, 0x100, RZ ;  /* 0x0000010013247824 */ /* 0x041fe400078e00ff */
[----:B------:R-:W-:-:S05]  /*64fb0*/  IMAD.SHL.U32 R19, R19, 0x2, RZ ;  /* 0x0000000213137824 */ /* 0x000fca00078e00ff */
[----:B------:R-:W-:Y:S01]  /*64fc0*/  LOP3.LUT R41, R37, 0x10, R19, 0x78, !PT ;  /* 0x0000001025297812 */ /* 0x000fe200078e7813 */
[----:B--2---:R-:W-:-:S15]  /*64fd0*/  HMMA.16816.F32.BF16 R4, R20, R28, R4 ;  /* 0x0000001c1404723c */ /* 0x004fde0000041804 */
[----:B------:R-:W-:-:S04]  /*64fe0*/  NOP ;  /* 0x0000000000007918 */ /* 0x000fc80000000000 */
[----:B------:R-:W-:Y:S01]  /*64ff0*/  STL.64 [R1+0xc50], R4 ;  /* 0x000c500401007387 */ /* 0x000fe20000100a00 */
[----:B-1----:R-:W-:-:S03]  /*65000*/  IMAD.MOV.U32 R40, RZ, RZ, R7 ;  /* 0x000000ffff287224 */ /* 0x002fc600078e0007 */
[----:B------:R0:W-:Y:S02]  /*65010*/  STL [R1+0xc58], R6 ;  /* 0x000c580601007387 */ /* 0x0001e40000100800 */
[----:B0-----:R-:W-:Y:S02]  /*65020*/  HMMA.16816.F32.BF16 R4, R20, R32, R56 ;  /* 0x000000201404723c */ /* 0x001fe40000041838 */
[----:B------:R0:W-:Y:S04]  /*65030*/  STL [R1+0x54a0], R40 ;  /* 0x0054a02801007387 */ /* 0x0001e80000100800 */
[----:B------:R-:W2:Y:S01]  /*65040*/  LDL.LU R16, [R1+0x4e0] ;  /* 0x0004e00001107983 */ /* 0x000ea20000300800 */
[----:B------:R-:W-:Y:S02]  /*65050*/  IMAD.MOV.U32 R56, RZ, RZ, R26 ;  /* 0x000000ffff387224 */ /* 0x000fe400078e001a */
[----:B------:R-:W-:-:S02]  /*65060*/  IMAD.MOV.U32 R57, RZ, RZ, R27 ;  /* 0x000000ffff397224 */ /* 0x000fc400078e001b */
[----:B------:R-:W-:Y:S02]  /*65070*/  IMAD.MOV.U32 R58, RZ, RZ, R50 ;  /* 0x000000ffff3a7224 */ /* 0x000fe400078e0032 */
[----:B------:R-:W-:-:S06]  /*65080*/  IMAD.MOV.U32 R59, RZ, RZ, R51 ;  /* 0x000000ffff3b7224 */ /* 0x000fcc00078e0033 */
[----:B------:R-:W-:Y:S04]  /*65090*/  STL.64 [R1+0xc40], R4 ;  /* 0x000c400401007387 */ /* 0x000fe80000100a00 */
[----:B------:R-:W-:Y:S04]  /*650a0*/  STL.64 [R1+0xc48], R6 ;  /* 0x000c480601007387 */ /* 0x000fe80000100a00 */
[----:B------:R-:W2:Y:S04]  /*650b0*/  LDL.LU R17, [R1+0x4e4] ;  /* 0x0004e40001117983 */ /* 0x000ea80000300800 */
[----:B------:R-:W2:Y:S04]  /*650c0*/  LDL.LU R18, [R1+0x4e8] ;  /* 0x0004e80001127983 */ /* 0x000ea80000300800 */
[----:B------:R-:W2:Y:S04]  /*650d0*/  LDL.LU R19, [R1+0x4ec] ;  /* 0x0004ec0001137983 */ /* 0x000ea80000300800 */
[----:B------:R-:W2:Y:S04]  /*650e0*/  LDL.LU R26, [R1+0x5894] ;  /* 0x00589400011a7983 */ /* 0x000ea80000300800 */
[----:B------:R-:W2:Y:S04]  /*650f0*/  LDL.LU R27, [R1+0x5890] ;  /* 0x00589000011b7983 */ /* 0x000ea80000300800 */
[----:B------:R-:W2:Y:S04]  /*65100*/  LDL.LU R50, [R1+0x588c] ;  /* 0x00588c0001327983 */ /* 0x000ea80000300800 */
[----:B------:R-:W2:Y:S01]  /*65110*/  LDL.LU R51, [R1+0x5888] ;  /* 0x0058880001337983 */ /* 0x000ea20000300800 */
[----:B------:R-:W-:Y:S01]  /*65120*/  HMMA.16816.F32.BF16 R8, R20, R52, R8 ;  /* 0x000000341408723c */ /* 0x000fe20000041808 */
[----:B------:R-:W-:-:S07]  /*65130*/  LOP3.LUT R41, R41, 0x1000, R36, 0xf8, !PT ;  /* 0x0000100029297812 */ /* 0x000fce00078ef824 */
[----:B---3--:R-:W-:Y:S11]  /*65140*/  HMMA.16816.F32.BF16 R12, R20, R48, R12 ;  /* 0x00000030140c723c */ /* 0x008ff6000004180c */
[----:B------:R-:W-:Y:S01]  /*65150*/  STL.64 [R1+0xc30], R8 ;  /* 0x000c300801007387 */ /* 0x000fe20000100a00 */
[----:B0-----:R-:W-:-:S03]  /*65160*/  IMAD.MOV.U32 R40, RZ, RZ, R11 ;  /* 0x000000ffff287224 */ /* 0x001fc600078e000b */
[----:B------:R-:W-:Y:S04]  /*65170*/  STL [R1+0xc38], R10 ;  /* 0x000c380a01007387 */ /* 0x000fe80000100800 */
[----:B------:R-:W0:Y:S01]  /*65180*/  LDSM.16.MT88.4 R8, [R41+UR5+0x6080] ;  /* 0x006080052908783b */ /* 0x000e220008004200 */
[----:B------:R-:W-:Y:S02]  /*65190*/  IMAD.MOV.U32 R48, RZ, RZ, R39 ;  /* 0x000000ffff307224 */ /* 0x000fe400078e0027 */
[----:B------:R-:W-:Y:S01]  /*651a0*/  IMAD.MOV.U32 R49, RZ, RZ, R38 ;  /* 0x000000ffff317224 */ /* 0x000fe200078e0026 */
[----:B------:R-:W1:Y:S01]  /*651b0*/  S2R R53, SR_TID.X ;  /* 0x0000000000357919 */ /* 0x000e620000002100 */
[----:B------:R-:W-:Y:S04]  /*651c0*/  LDSM.16.MT88.4 R4, [R41+UR5+0x6000] ;  /* 0x006000052904783b */ /* 0x000fe80008004200 */
[----:B0-----:R0:W-:Y:S04]  /*651d0*/  STL.64 [R1+0x5818], R10 ;  /* 0x0058180a01007387 */ /* 0x0011e80000100a00 */
[----:B------:R3:W-:Y:S01]  /*651e0*/  STL.64 [R1+0x5810], R8 ;  /* 0x0058100801007387 */ /* 0x0007e20000100a00 */
[----:B0-----:R-:W-:-:S02]  /*651f0*/  IMAD.MOV.U32 R10, RZ, RZ, R35 ;  /* 0x000000ffff0a7224 */ /* 0x001fc400078e0023 */
[----:B---3--:R-:W-:Y:S02]  /*65200*/  IMAD.MOV.U32 R8, RZ, RZ, R31 ;  /* 0x000000ffff087224 */ /* 0x008fe400078e001f */
[----:B------:R-:W3:Y:S01]  /*65210*/  LDL.LU R31, [R1+0x5884] ;  /* 0x00588400011f7983 */ /* 0x000ee20000300800 */
[----:B------:R-:W-:Y:S02]  /*65220*/  IMAD.MOV.U32 R9, RZ, RZ, R30 ;  /* 0x000000ffff097224 */ /* 0x000fe400078e001e */
[----:B------:R-:W-:Y:S01]  /*65230*/  IMAD.MOV.U32 R11, RZ, RZ, R34 ;  /* 0x000000ffff0b7224 */ /* 0x000fe200078e0022 */
[----:B------:R-:W4:Y:S04]  /*65240*/  LDL.LU R30, [R1+0x5880] ;  /* 0x00588000011e7983 */ /* 0x000f280000300800 */
[----:B------:R-:W4:Y:S04]  /*65250*/  LDL.LU R35, [R1+0x587c] ;  /* 0x00587c0001237983 */ /* 0x000f280000300800 */
[----:B------:R-:W4:Y:S04]  /*65260*/  LDL.LU R34, [R1+0x5878] ;  /* 0x0058780001227983 */ /* 0x000f280000300800 */
[----:B--2---:R0:W-:Y:S04]  /*65270*/  STL.64 [R1+0x5830], R50 ;  /* 0x0058303201007387 */ /* 0x0041e80000100a00 */
[----:B------:R-:W-:Y:S04]  /*65280*/  STL.64 [R1+0xc20], R12 ;  /* 0x000c200c01007387 */ /* 0x000fe80000100a00 */
[----:B------:R-:W-:Y:S04]  /*65290*/  STL.64 [R1+0xc28], R14 ;  /* 0x000c280e01007387 */ /* 0x000fe80000100a00 */
[----:B------:R-:W2:Y:S01]  /*652a0*/  LDL.LU R39, [R1+0x5874] ;  /* 0x0058740001277983 */ /* 0x000ea20000300800 */
[----:B0-----:R-:W-:-:S02]  /*652b0*/  IMAD.MOV.U32 R50, RZ, RZ, R43 ;  /* 0x000000ffff327224 */ /* 0x001fc400078e002b */
[----:B------:R-:W-:Y:S01]  /*652c0*/  IMAD.MOV.U32 R51, RZ, RZ, R42 ;  /* 0x000000ffff337224 */ /* 0x000fe200078e002a */
[----:B------:R-:W2:Y:S04]  /*652d0*/  LDL.LU R38, [R1+0x5870] ;  /* 0x0058700001267983 */ /* 0x000ea80000300800 */
[----:B------:R-:W2:Y:S04]  /*652e0*/  LDL.LU R43, [R1+0x586c] ;  /* 0x00586c00012b7983 */ /* 0x000ea80000300800 */
[----:B------:R-:W2:Y:S04]  /*652f0*/  LDL.LU R42, [R1+0x5868] ;  /* 0x00586800012a7983 */ /* 0x000ea80000300800 */
[----:B------:R-:W0:Y:S01]  /*65300*/  LDSM.16.MT88.4 R12, [R41+UR5+0x6100] ;  /* 0x00610005290c783b */ /* 0x000e220008004200 */
[----:B------:R-:W-:Y:S03]  /*65310*/  HMMA.16816.F32.BF16 R16, R20, R24, R16 ;  /* 0x000000181410723c */ /* 0x000fe60000041810 */
[----:B0-----:R3:W-:Y:S04]  /*65320*/  STL.64 [R1+0x57d8], R14 ;  /* 0x0057d80e01007387 */ /* 0x0017e80000100a00 */
[----:B------:R0:W-:Y:S01]  /*65330*/  STL.64 [R1+0x57d0], R12 ;  /* 0x0057d00c01007387 */ /* 0x0001e20000100a00 */
[----:B---3--:R-:W-:-:S02]  /*65340*/  IMAD.MOV.U32 R15, RZ, RZ, R31 ;  /* 0x000000ffff0f7224 */ /* 0x008fc400078e001f */
[----:B----4-:R-:W-:Y:S02]  /*65350*/  IMAD.MOV.U32 R14, RZ, RZ, R30 ;  /* 0x000000ffff0e7224 */ /* 0x010fe400078e001e */
[----:B0-----:R-:W-:Y:S02]  /*65360*/  IMAD.MOV.U32 R13, RZ, RZ, R35 ;  /* 0x000000ffff0d7224 */ /* 0x001fe400078e0023 */
[----:B------:R-:W-:Y:S02]  /*65370*/  IMAD.MOV.U32 R12, RZ, RZ, R34 ;  /* 0x000000ffff0c7224 */ /* 0x000fe400078e0022 */
[----:B------:R-:W3:Y:S04]  /*65380*/  LDL.LU R34, [R1+0x5864] ;  /* 0x0058640001227983 */ /* 0x000ee80000300800 */
[----:B------:R-:W3:Y:S04]  /*65390*/  LDL.LU R35, [R1+0x5860] ;  /* 0x0058600001237983 */ /* 0x000ee80000300800 */
[----:B------:R-:W4:Y:S04]  /*653a0*/  LDL.LU R30, [R1+0x585c] ;  /* 0x00585c00011e7983 */ /* 0x000f280000300800 */
[----:B------:R-:W4:Y:S04]  /*653b0*/  LDL.LU R31, [R1+0x5858] ;  /* 0x00585800011f7983 */ /* 0x000f280000300800 */
[----:B------:R2:W-:Y:S04]  /*653c0*/  STL.64 [R1+0x5828], R26 ;  /* 0x0058281a01007387 */ /* 0x0005e80000100a00 */
[----:B------:R-:W-:Y:S04]  /*653d0*/  STL.64 [R1+0xc10], R16 ;  /* 0x000c101001007387 */ /* 0x000fe80000100a00 */
[----:B------:R-:W-:Y:S04]  /*653e0*/  STL.64 [R1+0xc18], R18 ;  /* 0x000c181201007387 */ /* 0x000fe80000100a00 */
[----:B------:R-:W0:Y:S01]  /*653f0*/  LDSM.16.MT88.4 R16, [R41+UR5+0x6180] ;  /* 0x006180052910783b */ /* 0x000e220008004200 */
[----:B--2---:R-:W-:-:S02]  /*65400*/  IMAD.MOV.U32 R27, RZ, RZ, R39 ;  /* 0x000000ffff1b7224 */ /* 0x004fc400078e0027 */
[----:B------:R-:W-:Y:S02]  /*65410*/  IMAD.MOV.U32 R26, RZ, RZ, R38 ;  /* 0x000000ffff1a7224 */ /* 0x000fe400078e0026 */
[----:B------:R-:W-:Y:S02]  /*65420*/  IMAD.MOV.U32 R25, RZ, RZ, R43 ;  /* 0x000000ffff197224 */ /* 0x000fe400078e002b */
[----:B------:R-:W-:Y:S02]  /*65430*/  IMAD.MOV.U32 R24, RZ, RZ, R42 ;  /* 0x000000ffff187224 */ /* 0x000fe400078e002a */
[----:B------:R-:W2:Y:S04]  /*65440*/  LDL.LU R42, [R1+0x5854] ;  /* 0x00585400012a7983 */ /* 0x000ea80000300800 */
[----:B------:R-:W2:Y:S04]  /*65450*/  LDL.LU R43, [R1+0x5850] ;  /* 0x00585000012b7983 */ /* 0x000ea80000300800 */
[----:B------:R-:W3:Y:S04]  /*65460*/  LDL.LU R38, [R1+0x584c] ;  /* 0x00584c0001267983 */ /* 0x000ee80000300800 */
[----:B------:R-:W3:Y:S01]  /*65470*/  LDL.LU R39, [R1+0x5848] ;  /* 0x0058480001277983 */ /* 0x000ee20000300800 */
[----:B-1----:R-:W-:-:S05]  /*65480*/  IMAD.SHL.U32 R52, R53, 0x2, RZ ;  /* 0x0000000235347824 */ /* 0x002fca00078e00ff */
[----:B------:R-:W-:-:S04]  /*65490*/  LOP3.LUT R37, R37, 0x10, R52, 0x78, !PT ;  /* 0x0000001025257812 */ /* 0x000fc800078e7834 */
[----:B------:R-:W-:Y:S01]  /*654a0*/  LOP3.LUT R37, R37, 0x1000, R36, 0xf8, !PT ;  /* 0x0000100025257812 */ /* 0x000fe200078ef824 */
[----:B0-----:R-:W-:Y:S03]  /*654b0*/  STL.64 [R1+0x57c8], R18 ;  /* 0x0057c81201007387 */ /* 0x001fe60000100a00 */
[----:B------:R-:W-:Y:S01]  /*654c0*/  LOP3.LUT R37, R37, 0x20, RZ, 0x3c, !PT ;  /* 0x0000002025257812 */ /* 0x000fe200078e3cff */
[----:B------:R0:W-:Y:S02]  /*654d0*/  STL.64 [R1+0x57c0], R16 ;  /* 0x0057c01001007387 */ /* 0x0001e40000100a00 */
[----:B0-----:R-:W-:Y:S02]  /*654e0*/  HMMA.16816.F32.BF16 R16, R20, R44, R24 ;  /* 0x0000002c1410723c */ /* 0x001fe40000041818 */
[----:B------:R-:W0:Y:S04]  /*654f0*/  LDSM.16.MT88.4 R20, [R37+UR5+0x6000] ;  /* 0x006000052514783b */ /* 0x000e280008004200 */
[----:B------:R-:W-:-:S13]  /*65500*/  STL.64 [R1+0x5820], R46 ;  /* 0x0058202e01007387 */ /* 0x000fda0000100a00 */
[----:B------:R-:W-:Y:S04]  /*65510*/  STL.64 [R1+0xb20], R16 ;  /* 0x000b201001007387 */ /* 0x000fe80000100a00 */
[----:B------:R2:W-:Y:S04]  /*65520*/  STL.64 [R1+0xb28], R18 ;  /* 0x000b281201007387 */ /* 0x0005e80000100a00 */
[----:B0-----:R-:W-:Y:S04]  /*65530*/  STL.64 [R1+0x57a0], R22 ;  /* 0x0057a01601007387 */ /* 0x001fe80000100a00 */
[----:B------:R3:W-:Y:S01]  /*65540*/  STL.64 [R1+0x5798], R20 ;  /* 0x0057981401007387 */ /* 0x0007e20000100a00 */
[C---:B--2---:R-:W-:Y:S08]  /*65550*/  HMMA.16816.F32.BF16 R16, R4.reuse, R42, R48 ;  /* 0x0000002a0410723c */ /* 0x044ff00000041830 */
[C---:B---3--:R-:W-:Y:S08]  /*65560*/  HMMA.16816.F32.BF16 R20, R4.reuse, R38, R12 ;  /* 0x000000260414723c */ /* 0x048ff0000004180c */
[C---:B----4-:R-:W-:Y:S08]  /*65570*/  HMMA.16816.F32.BF16 R12, R4.reuse, R30, R8 ;  /* 0x0000001e040c723c */ /* 0x050ff00000041808 */
[----:B------:R-:W-:Y:S03]  /*65580*/  HMMA.16816.F32.BF16 R8, R4, R34, R56 ;  /* 0x000000220408723c */ /* 0x000fe60000041838 */
[----:B------:R-:W-:Y:S04]  /*65590*/  STL.64 [R1+0xb10], R20 ;  /* 0x000b101401007387 */ /* 0x000fe80000100a00 */
[----:B------:R-:W-:Y:S04]  /*655a0*/  STL.64 [R1+0xb18], R22 ;  /* 0x000b181601007387 */ /* 0x000fe80000100a00 */
[----:B------:R-:W-:Y:S04]  /*655b0*/  STL.64 [R1+0x5808], R30 ;  /* 0x0058081e01007387 */ /* 0x000fe80000100a00 */
[----:B------:R0:W-:Y:S04]  /*655c0*/  STL.64 [R1+0xb00], R16 ;  /* 0x000b001001007387 */ /* 0x0001e80000100a00 */
[----:B------:R1:W-:Y:S04]  /*655d0*/  STL.64 [R1+0xb08], R18 ;  /* 0x000b081201007387 */ /* 0x0003e80000100a00 */
[----:B------:R-:W-:Y:S04]  /*655e0*/  STL.64 [R1+0xaf0], R12 ;  /* 0x000af00c01007387 */ /* 0x000fe80000100a00 */
[----:B------:R-:W-:Y:S04]  /*655f0*/  STL.64 [R1+0xaf8], R14 ;  /* 0x000af80e01007387 */ /* 0x000fe80000100a00 */
[----:B------:R-:W-:Y:S04]  /*65600*/  STL.64 [R1+0x5800], R34 ;  /* 0x0058002201007387 */ /* 0x000fe80000100a00 */
[----:B0-----:R-:W2:Y:S04]  /*65610*/  LDL.LU R16, [R1+0x290] ;  /* 0x0002900001107983 */ /* 0x001ea80000300800 */
[----:B------:R0:W-:Y:S04]  /*65620*/  STL.64 [R1+0xae0], R8 ;  /* 0x000ae00801007387 */ /* 0x0001e80000100a00 */
[----:B------:R3:W-:Y:S04]  /*65630*/  STL.64 [R1+0xae8], R10 ;  /* 0x000ae80a01007387 */ /* 0x0007e80000100a00 */
[----:B------:R-:W2:Y:S01]  /*65640*/  LDL.LU R17, [R1+0x294] ;  /* 0x0002940001117983 */ /* 0x000ea20000300800 */
[----:B-1----:R-:W-:-:S02]  /*65650*/  IMAD.MOV.U32 R18, RZ, RZ, R55 ;  /* 0x000000ffff127224 */ /* 0x002fc400078e0037 */
[----:B------:R-:W-:Y:S01]  /*65660*/  IMAD.MOV.U32 R19, RZ, RZ, R54 ;  /* 0x000000ffff137224 */ /* 0x000fe200078e0036 */
[----:B------:R-:W4:Y:S04]  /*65670*/  LDL.LU R55, [R1+0x5844] ;  /* 0x0058440001377983 */ /* 0x000f280000300800 */
[----:B------:R-:W4:Y:S04]  /*65680*/  LDL.LU R54, [R1+0x5840] ;  /* 0x0058400001367983 */ /* 0x000f280000300800 */
[----:B------:R-:W4:Y:S04]  /*65690*/  LDL.LU R56, [R1+0x380] ;  /* 0x0003800001387983 */ /* 0x000f280000300800 */
[----:B------:R-:W4:Y:S04]  /*656a0*/  LDL.LU R57, [R1+0x384] ;  /* 0x0003840001397983 */ /* 0x000f280000300800 */
[----:B------:R-:W4:Y:S04]  /*656b0*/  LDL.LU R58, [R1+0x388] ;  /* 0x00038800013a7983 */ /* 0x000f280000300800 */
[----:B------:R-:W4:Y:S04]  /*656c0*/  LDL.LU R59, [R1+0x38c] ;  /* 0x00038c00013b7983 */ /* 0x000f280000300800 */
[----:B0-----:R-:W4:Y:S04]  /*656d0*/  LDL.LU R8, [R1+0x3e0] ;  /* 0x0003e00001087983 */ /* 0x001f280000300800 */
[----:B------:R-:W4:Y:S04]  /*656e0*/  LDL.LU R9, [R1+0x3e4] ;  /* 0x0003e40001097983 */ /* 0x000f280000300800 */
        /* <DEDUP_REMOVED lines=26> */
[----:B------:R-:W-:Y:S04]  /*65890*/  STL.64 [R1+0x57e8], R18 ;  /* 0x0057e81201007387 */ /* 0x000fe80000100a00 */
[----:B--2---:R0:W-:Y:S04]  /*658a0*/  STL.64 [R1+0x57e0], R16 ;  /* 0x0057e01001007387 */ /* 0x0041e80000100a00 */
[----:B0-----:R-:W2:Y:S04]  /*658b0*/  LDL.LU R16, [R1+0x360] ;  /* 0x0003600001107983 */ /* 0x001ea80000300800 */
[----:B------:R-:W2:Y:S04]  /*658c0*/  LDL.LU R17, [R1+0x364] ;  /* 0x0003640001117983 */ /* 0x000ea80000300800 */
[----:B------:R-:W2:Y:S04]  /*658d0*/  LDL.LU R18, [R1+0x368] ;  /* 0x0003680001127983 */ /* 0x000ea80000300800 */
[----:B------:R-:W2:Y:S04]  /*658e0*/  LDL.LU R19, [R1+0x36c] ;  /* 0x00036c0001137983 */ /* 0x000ea80000300800 */
[----:B--2---:R4:W-:Y:S04]  /*658f0*/  STL.64 [R1+0x57f8], R18 ;  /* 0x0057f81201007387 */ /* 0x0049e80000100a00 */
[----:B------:R0:W-:Y:S01]  /*65900*/  STL.64 [R1+0x57f0], R16 ;  /* 0x0057f01001007387 */ /* 0x0001e20000100a00 */
[----:B----4-:R-:W-:-:S03]  /*65910*/  IMAD.MOV.U32 R18, RZ, RZ, R55 ;  /* 0x000000ffff127224 */ /* 0x010fc600078e0037 */
[----:B0-----:R-:W2:Y:S01]  /*65920*/  LDL.LU R16, [R1+0x370] ;  /* 0x0003700001107983 */ /* 0x001ea20000300800 */
[----:B------:R-:W-:-:S03]  /*65930*/  IMAD.MOV.U32 R17, RZ, RZ, R54 ;  /* 0x000000ffff117224 */ /* 0x000fc600078e0036 */
[----:B------:R-:W3:Y:S04]  /*65940*/  LDL.LU R54, [R1+0x583c] ;  /* 0x00583c0001367983 */ /* 0x000ee80000300800 */
[----:B------:R-:W3:Y:S04]  /*65950*/  LDL.LU R55, [R1+0x5838] ;  /* 0x0058380001377983 */ /* 0x000ee80000300800 */
[----:B------:R-:W2:Y:S04]  /*65960*/  LDL.LU R19, [R1+0x37c] ;  /* 0x00037c0001137983 */ /* 0x000ea80000300800 */
[----:B------:R-:W4:Y:S04]  /*65970*/  LDL.LU R12, [R1+0x350] ;  /* 0x00035000010c7983 */ /* 0x000f280000300800 */
[----:B------:R-:W4:Y:S04]  /*65980*/  LDL.LU R13, [R1+0x354] ;  /* 0x00035400010d7983 */ /* 0x000f280000300800 */
[----:B------:R-:W4:Y:S04]  /*65990*/  LDL.LU R14, [R1+0x358] ;  /* 0x00035800010e7983 */ /* 0x000f280000300800 */
[----:B------:R-:W4:Y:S01]  /*659a0*/  LDL.LU R15, [R1+0x35c] ;  /* 0x00035c00010f7983 */ /* 0x000f220000300800 */
[----:B---3--:R-:W-:-:S15]  /*659b0*/  HMMA.16816.F32.BF16 R48, R4, R54, R48 ;  /* 0x000000360430723c */ /* 0x008fde0000041830 */
[----:B------:R-:W-:-:S04]  /*659c0*/  NOP ;  /* 0x0000000000007918 */ /* 0x000fc80000000000 */
[----:B------:R-:W-:Y:S04]  /*659d0*/  STL.64 [R1+0xad0], R48 ;  /* 0x000ad03001007387 */ /* 0x000fe80000100a00 */
[----:B------:R0:W-:Y:S04]  /*659e0*/  STL.64 [R1+0xad8], R50 ;  /* 0x000ad83201007387 */ /* 0x0001e80000100a00 */
[----:B0-----:R-:W3:Y:S02]  /*659f0*/  LDL.LU.64 R50, [R1+0x5830] ;  /* 0x0058300001327983 */ /* 0x001ee40000300a00 */
        /* <DEDUP_REMOVED lines=10> */
[----:B---3--:R-:W-:Y:S02]  /*65aa0*/  HMMA.16816.F32.BF16 R4, R4, R46, R8 ;  /* 0x0000002e0404723c */ /* 0x008fe40000041808 */
        /* <DEDUP_REMOVED lines=8> */
[C---:B---3--:R-:W-:Y:S08]  /*65b30*/  HMMA.16816.F32.BF16 R20, R8.reuse, R38, R20 ;  /* 0x000000260814723c */ /* 0x048ff00000041814 */
[C---:B------:R-:W-:Y:S11]  /*65b40*/  HMMA.16816.F32.BF16 R28, R8.reuse, R42, R28 ;  /* 0x0000002a081c723c */ /* 0x040ff6000004181c */
[----:B------:R0:W-:Y:S04]  /*65b50*/  STL.64 [R1+0x9b0], R20 ;  /* 0x0009b01401007387 */ /* 0x0001e80000100a00 */
[----:B------:R1:W-:Y:S04]  /*65b60*/  STL.64 [R1+0x9b8], R22 ;  /* 0x0009b81601007387 */ /* 0x0003e80000100a00 */
[----:B0-----:R-:W3:Y:S04]  /*65b70*/  LDL.LU R20, [R1+0x280] ;  /* 0x0002800001147983 */ /* 0x001ee80000300800 */
[----:B------:R-:W3:Y:S04]  /*65b80*/  LDL.LU R21, [R1+0x284] ;  /* 0x0002840001157983 */ /* 0x000ee80000300800 */
[----:B-1----:R-:W3:Y:S04]  /*65b90*/  LDL.LU R22, [R1+0x288] ;  /* 0x0002880001167983 */ /* 0x002ee80000300800 */
[----:B------:R-:W-:Y:S04]  /*65ba0*/  STL.64 [R1+0x9a0], R28 ;  /* 0x0009a01c01007387 */ /* 0x000fe80000100a00 */
[----:B------:R0:W-:Y:S04]  /*65bb0*/  STL.64 [R1+0x9a8], R30 ;  /* 0x0009a81e01007387 */ /* 0x0001e80000100a00 */
[----:B0-----:R-:W2:Y:S02]  /*65bc0*/  LDL.LU.64 R30, [R1+0x5808] ;  /* 0x00580800011e7983 */ /* 0x001ea40000300a00 */
[----:B--2---:R-:W-:-:S15]  /*65bd0*/  HMMA.16816.F32.BF16 R32, R8, R30, R32 ;  /* 0x0000001e0820723c */ /* 0x004fde0000041820 */
[----:B------:R-:W-:-:S04]  /*65be0*/  NOP ;  /* 0x0000000000007918 */ /* 0x000fc80000000000 */
[----:B------:R-:W-:Y:S04]  /*65bf0*/  STL.64 [R1+0x990], R32 ;  /* 0x0009902001007387 */ /* 0x000fe80000100a00 */
[----:B------:R0:W-:Y:S04]  /*65c00*/  STL.64 [R1+0x998], R34 ;  /* 0x0009982201007387 */ /* 0x0001e80000100a00 */
[----:B0-----:R-:W2:Y:S01]  /*65c10*/  LDL.LU.64 R34, [R1+0x5800] ;  /* 0x0058000001227983 */ /* 0x001ea20000300a00 */
[C---:B------:R-:W-:Y:S08]  /*65c20*/  HMMA.16816.F32.BF16 R16, R8.reuse, R54, R16 ;  /* 0x000000360810723c */ /* 0x040ff00000041810 */
[----:B--2---:R-:W-:-:S15]  /*65c30*/  HMMA.16816.F32.BF16 R56, R8, R34, R56 ;  /* 0x000000220838723c */ /* 0x004fde0000041838 */
[----:B------:R-:W-:-:S04]  /*65c40*/  NOP ;  /* 0x0000000000007918 */ /* 0x000fc80000000000 */
[----:B------:R-:W-:Y:S04]  /*65c50*/  STL.64 [R1+0x980], R56 ;  /* 0x0009803801007387 */ /* 0x000fe80000100a00 */
[----:B------:R-:W-:Y:S04]  /*65c60*/  STL.64 [R1+0x988], R58 ;  /* 0x0009883a01007387 */ /* 0x000fe80000100a00 */
[----:B------:R-:W-:Y:S04]  /*65c70*/  STL.64 [R1+0x970], R16 ;  /* 0x0009701001007387 */ /* 0x000fe80000100a00 */
[----:B------:R0:W-:Y:S04]  /*65c80*/  STL.64 [R1+0x978], R18 ;  /* 0x0009781201007387 */ /* 0x0001e80000100a00 */
[----:B0-----:R-:W2:Y:S04]  /*65c90*/  LDL.LU.64 R18, [R1+0x57f8] ;  /* 0x0057f80001127983 */ /* 0x001ea80000300a00 */
[----:B------:R-:W2:Y:S01]  /*65ca0*/  LDL.LU.64 R16, [R1+0x57f0] ;  /* 0x0057f00001107983 */ /* 0x000ea20000300a00 */
[----:B----4-:R-:W-:Y:S01]  /*65cb0*/  HMMA.16816.F32.BF16 R12, R8, R26, R12 ;  /* 0x0000001a080c723c */ /* 0x010fe2000004180c */
[----:B------:R-:W-:-:S02]  /*65cc0*/  IMAD.MOV.U32 R59, RZ, RZ, R0 ;  /* 0x000000ffff3b7224 */ /* 0x000fc400078e0000 */
[----:B------:R-:W-:Y:S02]  /*65cd0*/  IMAD.MOV.U32 R58, RZ, RZ, R2 ;  /* 0x000000ffff3a7224 */ /* 0x000fe400078e0002 */
[----:B------:R-:W-:Y:S02]  /*65ce0*/  IMAD.MOV.U32 R57, RZ, RZ, R3 ;  /* 0x000000ffff397224 */ /* 0x000fe400078e0003 */
[----:B------:R-:W-:Y:S02]  /*65cf0*/  IMAD.MOV.U32 R56, RZ, RZ, R60 ;  /* 0x000000ffff387224 */ /* 0x000fe400078e003c */
[----:B------:R-:W-:-:S10]  /*65d00*/  IMAD.MOV.U32 R23, RZ, RZ, R61 ;  /* 0x000000ffff177224 */ /* 0x000fd400078e003d */
        /* <DEDUP_REMOVED lines=9> */
[----:B------:R-:W-:Y:S04]  /*65da0*/  STL [R1+0x5404], R0 ;  /* 0x0054040001007387 */ /* 0x000fe80000100800 */
[----:B------:R-:W-:Y:S04]  /*65db0*/  STL [R1+0x5400], R2 ;  /* 0x0054000201007387 */ /* 0x000fe80000100800 */
[----:B------:R-:W-:Y:S04]  /*65dc0*/  STL [R1+0x53fc], R3 ;  /* 0x0053fc0301007387 */ /* 0x000fe80000100800 */
[----:B------:R-:W-:Y:S04]  /*65dd0*/  STL [R1+0x53f8], R60 ;  /* 0x0053f83c01007387 */ /* 0x000fe80000100800 */
[----:B------:R-:W-:Y:S04]  /*65de0*/  STL.64 [R1+0x950], R12 ;  /* 0x0009500c01007387 */ /* 0x000fe80000100a00 */
[----:B------:R0:W-:Y:S04]  /*65df0*/  STL [R1+0x958], R14 ;  /* 0x0009580e01007387 */ /* 0x0001e80000100800 */
[----:B0-----:R-:W2:Y:S04]  /*65e00*/  LDL.LU.64 R14, [R1+0x57d8] ;  /* 0x0057d800010e7983 */ /* 0x001ea80000300a00 */
[----:B------:R-:W2:Y:S01]  /*65e10*/  LDL.LU.64 R12, [R1+0x57d0] ;  /* 0x0057d000010c7983 */ /* 0x000ea20000300a00 */
[----:B------:R-:W-:Y:S03]  /*65e20*/  HMMA.16816.F32.BF16 R8, R8, R46, R4 ;  /* 0x0000002e0808723c */ /* 0x000fe60000041804 */
[----:B------:R-:W-:Y:S05]  /*65e30*/  STL [R1+0x5338], R61 ;  /* 0x0053383d01007387 */ /* 0x000fea0000100800 */
[C---:B--2---:R-:W-:Y:S01]  /*65e40*/  HMMA.16816.F32.BF16 R4, R12.reuse, R38, R16 ;  /* 0x000000260c04723c */ /* 0x044fe20000041810 */
[----:B------:R-:W2:Y:S10]  /*65e50*/  LDL.LU R16, [R1+0x260] ;  /* 0x0002600001107983 */ /* 0x000eb40000300800 */
[----:B------:R-:W-:Y:S04]  /*65e60*/  STL.64 [R1+0x8b0], R8 ;  /* 0x0008b00801007387 */ /* 0x000fe80000100a00 */
[----:B------:R3:W-:Y:S04]  /*65e70*/  STL.64 [R1+0x8b8], R10 ;  /* 0x0008b80a01007387 */ /* 0x0007e80000100a00 */
[----:B------:R0:W-:Y:S04]  /*65e80*/  STL.64 [R1+0x8a0], R4 ;  /* 0x0008a00401007387 */ /* 0x0001e80000100a00 */
[----:B------:R1:W-:Y:S04]  /*65e90*/  STL.64 [R1+0x8a8], R6 ;  /* 0x0008a80601007387 */ /* 0x0003e80000100a00 */
[----:B------:R-:W2:Y:S04]  /*65ea0*/  LDL.LU R17, [R1+0x264] ;  /* 0x0002640001117983 */ /* 0x000ea80000300800 */
[----:B------:R-:W2:Y:S04]  /*65eb0*/  LDL.LU R18, [R1+0x268] ;  /* 0x0002680001127983 */ /* 0x000ea80000300800 */
[----:B------:R-:W2:Y:S01]  /*65ec0*/  LDL.LU R19, [R1+0x26c] ;  /* 0x00026c0001137983 */ /* 0x000ea20000300800 */
[C---:B---3--:R-:W-:Y:S03]  /*65ed0*/  HMMA.16816.F32.BF16 R8, R12.reuse, R42, R20 ;  /* 0x0000002a0c08723c */ /* 0x048fe60000041814 */
[----:B0-----:R-:W3:Y:S04]  /*65ee0*/  LDL.LU R4, [R1+0x250] ;  /* 0x0002500001047983 */ /* 0x001ee80000300800 */
[----:B------:R-:W3:Y:S04]  /*65ef0*/  LDL.LU R5, [R1+0x254] ;  /* 0x0002540001057983 */ /* 0x000ee80000300800 */
[----:B-1----:R-:W3:Y:S04]  /*65f00*/  LDL.LU R6, [R1+0x258] ;  /* 0x0002580001067983 */ /* 0x002ee80000300800 */
[----:B------:R-:W3:Y:S04]  /*65f10*/  LDL.LU R7, [R1+0x25c] ;  /* 0x00025c0001077983 */ /* 0x000ee80000300800 */
[----:B------:R-:W4:Y:S04]  /*65f20*/  LDL.LU R20, [R1+0x240] ;  /* 0x0002400001147983 */ /* 0x000f280000300800 */
[----:B------:R-:W-:Y:S04]  /*65f30*/  STL.64 [R1+0x890], R8 ;  /* 0x0008900801007387 */ /* 0x000fe80000100a00 */
[----:B------:R0:W-:Y:S04]  /*65f40*/  STL.64 [R1+0x898], R10 ;  /* 0x0008980a01007387 */ /* 0x0001e80000100a00 */
[----:B------:R-:W4:Y:S04]  /*65f50*/  LDL.LU R21, [R1+0x244] ;  /* 0x0002440001157983 */ /* 0x000f280000300800 */
[----:B------:R-:W4:Y:S01]  /*65f60*/  LDL.LU R22, [R1+0x248] ;  /* 0x0002480001167983 */ /* 0x000f220000300800 */
[----:B0-----:R-:W-:Y:S03]  /*65f70*/  HMMA.16816.F32.BF16 R8, R12, R30, R56 ;  /* 0x0000001e0c08723c */ /* 0x001fe60000041838 */
[----:B------:R-:W4:Y:S04]  /*65f80*/  LDL.LU R23, [R1+0x24c] ;  /* 0x00024c0001177983 */ /* 0x000f280000300800 */
[----:B------:R-:W-:Y:S04]  /*65f90*/  STL.64 [R1+0x57b8], R42 ;  /* 0x0057b82a01007387 */ /* 0x000fe80000100a00 */
[----:B------:R-:W-:Y:S08]  /*65fa0*/  STL.64 [R1+0x57b0], R40 ;  /* 0x0057b02801007387 */ /* 0x000ff00000100a00 */
[----:B------:R-:W-:Y:S01]  /*65fb0*/  IMAD.MOV.U32 R48, RZ, RZ, R8 ;  /* 0x000000ffff307224 */ /* 0x000fe200078e0008 */
[----:B------:R0:W-:Y:S01]  /*65fc0*/  STL.64 [R1+0x888], R10 ;  /* 0x0008880a01007387 */ /* 0x0001e20000100a00 */
[----:B------:R-:W-:-:S03]  /*65fd0*/  IMAD.MOV.U32 R49, RZ, RZ, R9 ;  /* 0x000000ffff317224 */ /* 0x000fc600078e0009 */
[----:B------:R-:W4:Y:S04]  /*65fe0*/  LDL.LU R8, [R1+0x230] ;  /* 0x0002300001087983 */ /* 0x000f280000300800 */
[----:B------:R-:W4:Y:S04]  /*65ff0*/  LDL.LU R9, [R1+0x234] ;  /* 0x0002340001097983 */ /* 0x000f280000300800 */
[----:B0-----:R-:W4:Y:S04]  /*66000*/  LDL.LU R10, [R1+0x238] ;  /* 0x00023800010a7983 */ /* 0x001f280000300800 */
[----:B------:R-:W4:Y:S04]  /*66010*/  LDL.LU R11, [R1+0x23c] ;  /* 0x00023c00010b7983 */ /* 0x000f280000300800 */
[----:B------:R-:W4:Y:S04]  /*66020*/  LDL.LU R56, [R1+0x110] ;  /* 0x0001100001387983 */ /* 0x000f280000300800 */
[----:B------:R-:W4:Y:S04]  /*66030*/  LDL.LU R57, [R1+0x114] ;  /* 0x0001140001397983 */ /* 0x000f280000300800 */
[----:B------:R-:W4:Y:S04]  /*66040*/  LDL.LU R58, [R1+0x118] ;  /* 0x00011800013a7983 */ /* 0x000f280000300800 */
[----:B------:R-:W4:Y:S04]  /*66050*/  LDL.LU R59, [R1+0x11c] ;  /* 0x00011c00013b7983 */ /* 0x000f280000300800 */
[----:B------:R0:W-:Y:S04]  /*66060*/  STL.64 [R1+0x57a8], R30 ;  /* 0x0057a81e01007387 */ /* 0x0001e80000100a00 */
        /* <DEDUP_REMOVED lines=8> */
[----:B------:R-:W-:Y:S04]  /*660f0*/  STL [R1+0x5324], R49 ;  /* 0x0053243101007387 */ /* 0x000fe80000100800 */
[----:B------:R-:W-:Y:S01]  /*66100*/  STL [R1+0x5320], R48 ;  /* 0x0053203001007387 */ /* 0x000fe20000100800 */
[----:B--2---:R-:W-:-:S15]  /*66110*/  HMMA.16816.F32.BF16 R16, R12, R34, R16 ;  /* 0x000000220c10723c */ /* 0x004fde0000041810 */
[----:B------:R-:W-:-:S04]  /*66120*/  NOP ;  /* 0x0000000000007918 */ /* 0x000fc80000000000 */
[----:B------:R-:W-:Y:S04]  /*66130*/  STL.64 [R1+0x480], R16 ;  /* 0x0004801001007387 */ /* 0x000fe80000100a00 */
[----:B------:R0:W-:Y:S04]  /*66140*/  STL.64 [R1+0x488], R18 ;  /* 0x0004881201007387 */ /* 0x0001e80000100a00 */
[----:B0-----:R-:W2:Y:S04]  /*66150*/  LDL.LU.64 R18, [R1+0x57c8] ;  /* 0x0057c80001127983 */ /* 0x001ea80000300a00 */
[----:B------:R-:W2:Y:S01]  /*66160*/  LDL.LU.64 R16, [R1+0x57c0] ;  /* 0x0057c00001107983 */ /* 0x000ea20000300a00 */
[C---:B---3--:R-:W-:Y:S08]  /*66170*/  HMMA.16816.F32.BF16 R4, R12.reuse, R54, R4 ;  /* 0x000000360c04723c */ /* 0x048ff00000041804 */
[C---:B----4-:R-:W-:Y:S11]  /*66180*/  HMMA.16816.F32.BF16 R20, R12.reuse, R50, R20 ;  /* 0x000000320c14723c */ /* 0x050ff60000041814 */
[----:B------:R0:W-:Y:S04]  /*66190*/  STL.64 [R1+0x4e0], R4 ;  /* 0x0004e00401007387 */ /* 0x0001e80000100a00 */
[----:B------:R1:W-:Y:S01]  /*661a0*/  STL.64 [R1+0x4e8], R6 ;  /* 0x0004e80601007387 */ /* 0x0003e20000100a00 */
[----:B------:R-:W-:Y:S03]  /*661b0*/  HMMA.16816.F32.BF16 R8, R12, R26, R8 ;  /* 0x0000001a0c08723c */ /* 0x000fe60000041808 */
[----:B0-----:R-:W3:Y:S01]  /*661c0*/  LDL.LU R4, [R1+0xd0] ;  /* 0x0000d00001047983 */ /* 0x001ee20000300800 */
[----:B------:R-:W-:-:S03]  /*661d0*/  IMAD.MOV.U32 R48, RZ, RZ, R23 ;  /* 0x000000ffff307224 */ /* 0x000fc600078e0017 */
[----:B------:R-:W3:Y:S01]  /*661e0*/  LDL.LU R5, [R1+0xd4] ;  /* 0x0000d40001057983 */ /* 0x000ee20000300800 */
[----:B------:R-:W-:-:S03]  /*661f0*/  IMAD.MOV.U32 R49, RZ, RZ, R22 ;  /* 0x000000ffff317224 */ /* 0x000fc600078e0016 */
[----:B-1----:R-:W3:Y:S04]  /*66200*/  LDL.LU R6, [R1+0xd8] ;  /* 0x0000d80001067983 */ /* 0x002ee80000300800 */
[----:B------:R-:W3:Y:S01]  /*66210*/  LDL.LU R7, [R1+0xdc] ;  /* 0x0000dc0001077983 */ /* 0x000ee20000300800 */
[----:B------:R-:W-:Y:S03]  /*66220*/  HMMA.16816.F32.BF16 R56, R12, R46, R56 ;  /* 0x0000002e0c38723c */ /* 0x000fe60000041838 */
[----:B------:R0:W-:Y:S04]  /*66230*/  STL.64 [R1+0x540], R20 ;  /* 0x0005401401007387 */ /* 0x0001e80000100a00 */
[----:B0-----:R-:W4:Y:S04]  /*66240*/  LDL.LU R20, [R1+0xc0] ;  /* 0x0000c00001147983 */ /* 0x001f280000300800 */
[----:B------:R-:W4:Y:S04]  /*66250*/  LDL.LU R21, [R1+0xc4] ;  /* 0x0000c40001157983 */ /* 0x000f280000300800 */
[----:B------:R-:W4:Y:S04]  /*66260*/  LDL.LU R22, [R1+0xc8] ;  /* 0x0000c80001167983 */ /* 0x000f280000300800 */
[----:B------:R-:W4:Y:S04]  /*66270*/  LDL.LU R23, [R1+0xcc] ;  /* 0x0000cc0001177983 */ /* 0x000f280000300800 */
[----:B------:R-:W-:Y:S04]  /*66280*/  STL [R1+0x532c], R48 ;  /* 0x00532c3001007387 */ /* 0x000fe80000100800 */
[----:B------:R-:W-:Y:S04]  /*66290*/  STL [R1+0x5328], R49 ;  /* 0x0053283101007387 */ /* 0x000fe80000100800 */
[----:B------:R0:W-:Y:S04]  /*662a0*/  STL.64 [R1+0x560], R8 ;  /* 0x0005600801007387 */ /* 0x0001e80000100a00 */
[----:B------:R1:W-:Y:S04]  /*662b0*/  STL.64 [R1+0x568], R10 ;  /* 0x0005680a01007387 */ /* 0x0003e80000100a00 */
[----:B0-----:R-:W3:Y:S04]  /*662c0*/  LDL.LU R8, [R1+0xb0] ;  /* 0x0000b00001087983 */ /* 0x001ee80000300800 */
[----:B------:R-:W3:Y:S04]  /*662d0*/  LDL.LU R9, [R1+0xb4] ;  /* 0x0000b40001097983 */ /* 0x000ee80000300800 */
[----:B-1----:R-:W3:Y:S04]  /*662e0*/  LDL.LU R10, [R1+0xb8] ;  /* 0x0000b800010a7983 */ /* 0x002ee80000300800 */
[----:B------:R-:W3:Y:S04]  /*662f0*/  LDL.LU R11, [R1+0xbc] ;  /* 0x0000bc00010b7983 */ /* 0x000ee80000300800 */
[----:B------:R-:W3:Y:S04]  /*66300*/  LDL.LU R12, [R1+0xe0] ;  /* 0x0000e000010c7983 */ /* 0x000ee80000300800 */
[----:B------:R0:W-:Y:S04]  /*66310*/  STL.64 [R1+0x820], R56 ;  /* 0x0008203801007387 */ /* 0x0001e80000100a00 */
[----:B------:R1:W-:Y:S04]  /*66320*/  STL.64 [R1+0x828], R58 ;  /* 0x0008283a01007387 */ /* 0x0003e80000100a00 */
[----:B------:R-:W3:Y:S04]  /*66330*/  LDL.LU R13, [R1+0xe4] ;  /* 0x0000e400010d7983 */ /* 0x000ee80000300800 */
[----:B------:R-:W3:Y:S04]  /*66340*/  LDL.LU R14, [R1+0xe8] ;  /* 0x0000e800010e7983 */ /* 0x000ee80000300800 */
[----:B------:R-:W3:Y:S04]  /*66350*/  LDL.LU R15, [R1+0xec] ;  /* 0x0000ec00010f7983 */ /* 0x000ee80000300800 */
        /* <DEDUP_REMOVED lines=14> */
[----:B0-----:R-:W2:Y:S01]  /*66440*/  LDL.LU.64 R30, [R1+0x57a8] ;  /* 0x0057a800011e7983 */ /* 0x001ea20000300a00 */
[C---:B---3--:R-:W-:Y:S08]  /*66450*/  HMMA.16816.F32.BF16 R4, R16.reuse, R34, R4 ;  /* 0x000000221004723c */ /* 0x048ff00000041804 */
[C---:B----4-:R-:W-:Y:S08]  /*66460*/  HMMA.16816.F32.BF16 R20, R16.reuse, R54, R20 ;  /* 0x000000361014723c */ /* 0x050ff00000041814 */
[----:B------:R-:W-:Y:S03]  /*66470*/  HMMA.16816.F32.BF16 R8, R16, R50, R8 ;  /* 0x000000321008723c */ /* 0x000fe60000041808 */
[----:B------:R-:W-:-:S02]  /*66480*/  IMAD.MOV.U32 R24, RZ, RZ, R4 ;  /* 0x000000ffff187224 */ /* 0x000fc400078e0004 */
[----:B------:R-:W-:-:S03]  /*66490*/  IMAD.MOV.U32 R25, RZ, RZ, R5 ;  /* 0x000000ffff197224 */ /* 0x000fc600078e0005 */
[----:B------:R-:W-:Y:S03]  /*664a0*/  HMMA.16816.F32.BF16 R56, R16, R26, R56 ;  /* 0x0000001a1038723c */ /* 0x000fe60000041838 */
[----:B------:R-:W-:Y:S02]  /*664b0*/  IMAD.MOV.U32 R29, RZ, RZ, R21 ;  /* 0x000000ffff1d7224 */ /* 0x000fe400078e0015 */
[----:B------:R-:W-:-:S03]  /*664c0*/  IMAD.MOV.U32 R28, RZ, RZ, R20 ;  /* 0x000000ffff1c7224 */ /* 0x000fc600078e0014 */
[----:B--2---:R-:W-:-:S15]  /*664d0*/  HMMA.16816.F32.BF16 R12, R16, R30, R12 ;  /* 0x0000001e100c723c */ /* 0x004fde000004180c */
[----:B------:R-:W-:-:S04]  /*664e0*/  NOP ;  /* 0x0000000000007918 */ /* 0x000fc80000000000 */
[----:B------:R0:W-:Y:S01]  /*664f0*/  STL.64 [R1+0x800], R12 ;  /* 0x0008000c01007387 */ /* 0x0001e20000100a00 */
[----:B------:R-:W-:Y:S02]  /*66500*/  IMAD.MOV.U32 R49, RZ, RZ, R15 ;  /* 0x000000ffff317224 */ /* 0x000fe400078e000f */
[----:B------:R-:W-:Y:S01]  /*66510*/  IMAD.MOV.U32 R48, RZ, RZ, R14 ;  /* 0x000000ffff307224 */ /* 0x000fe200078e000e */
[----:B0-----:R-:W2:Y:S04]  /*66520*/  LDL.LU R12, [R1+0x80] ;  /* 0x00008000010c7983 */ /* 0x001ea80000300800 */
[----:B------:R-:W2:Y:S04]  /*66530*/  LDL.LU R13, [R1+0x84] ;  /* 0x00008400010d7983 */ /* 0x000ea80000300800 */
[----:B------:R-:W2:Y:S04]  /*66540*/  LDL.LU R14, [R1+0x88] ;  /* 0x00008800010e7983 */ /* 0x000ea80000300800 */
[----:B------:R-:W2:Y:S04]  /*66550*/  LDL.LU R15, [R1+0x8c] ;  /* 0x00008c00010f7983 */ /* 0x000ea80000300800 */
[----:B------:R-:W-:Y:S04]  /*66560*/  STL [R1+0x5340], R49 ;  /* 0x0053403101007387 */ /* 0x000fe80000100800 */
[----:B------:R-:W-:Y:S04]  /*66570*/  STL [R1+0x533c], R48 ;  /* 0x00533c3001007387 */ /* 0x000fe80000100800 */
[----:B------:R0:W-:Y:S04]  /*66580*/  STL.64 [R1+0x7f8], R6 ;  /* 0x0007f80601007387 */ /* 0x0001e80000100a00 */
[----:B------:R-:W3:Y:S04]  /*66590*/  LDL.LU R4, [R1+0x50] ;  /* 0x0000500001047983 */ /* 0x000ee80000300800 */
[----:B------:R-:W3:Y:S04]  /*665a0*/  LDL.LU R5, [R1+0x54] ;  /* 0x0000540001057983 */ /* 0x000ee80000300800 */
[----:B0-----:R-:W3:Y:S04]  /*665b0*/  LDL.LU R6, [R1+0x58] ;  /* 0x0000580001067983 */ /* 0x001ee80000300800 */
[----:B------:R-:W3:Y:S04]  /*665c0*/  LDL.LU R7, [R1+0x5c] ;  /* 0x00005c0001077983 */ /* 0x000ee80000300800 */
[----:B------:R-:W-:Y:S04]  /*665d0*/  STL [R1+0x5438], R25 ;  /* 0x0054381901007387 */ /* 0x000fe80000100800 */
[----:B------:R-:W-:Y:S04]  /*665e0*/  STL [R1+0x5344], R24 ;  /* 0x0053441801007387 */ /* 0x000fe80000100800 */
[----:B------:R0:W-:Y:S04]  /*665f0*/  STL.64 [R1+0x868], R22 ;  /* 0x0008681601007387 */ /* 0x0001e80000100a00 */
[----:B0-----:R-:W2:Y:S04]  /*66600*/  LDL.LU.64 R22, [R1+0x57a0] ;  /* 0x0057a00001167983 */ /* 0x001ea80000300a00 */
[----:B------:R-:W2:Y:S04]  /*66610*/  LDL.LU.64 R20, [R1+0x5798] ;  /* 0x0057980001147983 */ /* 0x000ea80000300a00 */
[----:B------:R-:W-:Y:S04]  /*66620*/  STL [R1+0x5440], R29 ;  /* 0x0054401d01007387 */ /* 0x000fe80000100800 */
[----:B------:R-:W-:Y:S04]  /*66630*/  STL [R1+0x543c], R28 ;  /* 0x00543c1c01007387 */ /* 0x000fe80000100800 */
[----:B------:R0:W-:Y:S04]  /*66640*/  STL.64 [R1+0x8c0], R8 ;  /* 0x0008c00801007387 */ /* 0x0001e80000100a00 */
[----:B------:R1:W-:Y:S04]  /*66650*/  STL.64 [R1+0x8c8], R10 ;  /* 0x0008c80a01007387 */ /* 0x0003e80000100a00 */
[----:B0-----:R-:W4:Y:S04]  /*66660*/  LDL.LU R8, [R1+0x1a0] ;  /* 0x0001a00001087983 */ /* 0x001f280000300800 */
[----:B------:R-:W4:Y:S04]  /*66670*/  LDL.LU R9, [R1+0x1a4] ;  /* 0x0001a40001097983 */ /* 0x000f280000300800 */
[----:B-1----:R-:W4:Y:S04]  /*66680*/  LDL.LU R10, [R1+0x1a8] ;  /* 0x0001a800010a7983 */ /* 0x002f280000300800 */
[----:B------:R-:W4:Y:S04]  /*66690*/  LDL.LU R11, [R1+0x1ac] ;  /* 0x0001ac00010b7983 */ /* 0x000f280000300800 */
[----:B------:R-:W-:Y:S04]  /*666a0*/  STL.64 [R1+0xa00], R56 ;  /* 0x000a003801007387 */ /* 0x000fe80000100a00 */
[----:B------:R0:W-:Y:S04]  /*666b0*/  STL.64 [R1+0xa08], R58 ;  /* 0x000a083a01007387 */ /* 0x0001e80000100a00 */
[----:B0-----:R-:W2:Y:S04]  /*666c0*/  LDL.LU.64 R58, [R1+0x5790] ;  /* 0x00579000013a7983 */ /* 0x001ea80000300a00 */
[----:B------:R-:W2:Y:S02]  /*666d0*/  LDL.LU.64 R56, [R1+0x5788] ;  /* 0x0057880001387983 */ /* 0x000ea40000300a00 */
[----:B--2---:R-:W-:Y:S02]  /*666e0*/  HMMA.16816.F32.BF16 R16, R16, R46, R56 ;  /* 0x0000002e1010723c */ /* 0x004fe40000041838 */
[----:B------:R-:W2:-:S15]  /*666f0*/  LDL.LU R56, [R1+0x70] ;  /* 0x0000700001387983 */ /* 0x000e9e0000300800 */
[----:B------:R-:W-:Y:S02]  /*66700*/  NOP ;  /* 0x0000000000007918 */ /* 0x000fe40000000000 */
[----:B------:R0:W-:Y:S04]  /*66710*/  STL.64 [R1+0x9f0], R16 ;  /* 0x0009f01001007387 */ /* 0x0001e80000100a00 */
[----:B------:R1:W-:Y:S04]  /*66720*/  STL.64 [R1+0x9f8], R18 ;  /* 0x0009f81201007387 */ /* 0x0003e80000100a00 */
[----:B------:R-:W2:Y:S04]  /*66730*/  LDL.LU R57, [R1+0x74] ;  /* 0x0000740001397983 */ /* 0x000ea80000300800 */
[----:B------:R-:W2:Y:S04]  /*66740*/  LDL.LU R58, [R1+0x78] ;  /* 0x00007800013a7983 */ /* 0x000ea80000300800 */
[----:B------:R-:W2:Y:S04]  /*66750*/  LDL.LU R59, [R1+0x7c] ;  /* 0x00007c00013b7983 */ /* 0x000ea80000300800 */
[----:B0-----:R-:W4:Y:S04]  /*66760*/  LDL.LU R16, [R1+0x60] ;  /* 0x0000600001107983 */ /* 0x001f280000300800 */
[----:B------:R-:W4:Y:S04]  /*66770*/  LDL.LU R17, [R1+0x64] ;  /* 0x0000640001117983 */ /* 0x000f280000300800 */
[----:B-1----:R-:W4:Y:S04]  /*66780*/  LDL.LU R18, [R1+0x68] ;  /* 0x0000680001127983 */ /* 0x002f280000300800 */
[----:B------:R-:W4:Y:S01]  /*66790*/  LDL.LU R19, [R1+0x6c] ;  /* 0x00006c0001137983 */ /* 0x000f220000300800 */
[----:B------:R-:W-:-:S15]  /*667a0*/  HMMA.16816.F32.BF16 R12, R20, R38, R12 ;  /* 0x00000026140c723c */ /* 0x000fde000004180c */
[----:B------:R-:W-:-:S04]  /*667b0*/  NOP ;  /* 0x0000000000007918 */ /* 0x000fc80000000000 */
[----:B------:R0:W-:Y:S01]  /*667c0*/  STL.64 [R1+0xc00], R12 ;  /* 0x000c000c01007387 */ /* 0x0001e20000100a00 */
[----:B------:R-:W-:-:S03]  /*667d0*/  IMAD.MOV.U32 R36, RZ, RZ, R15 ;  /* 0x000000ffff247224 */ /* 0x000fc600078e000f */
[----:B------:R1:W-:Y:S04]  /*667e0*/  STL [R1+0xc08], R14 ;  /* 0x000c080e01007387 */ /* 0x0003e80000100800 */
[----:B0-----:R-:W4:Y:S04]  /*667f0*/  LDL.LU R12, [R1+0x2c0] ;  /* 0x0002c000010c7983 */ /* 0x001f280000300800 */
[----:B------:R-:W4:Y:S04]  /*66800*/  LDL.LU R13, [R1+0x2c4] ;  /* 0x0002c400010d7983 */ /* 0x000f280000300800 */
[----:B-1----:R-:W4:Y:S04]  /*66810*/  LDL.LU R14, [R1+0x2c8] ;  /* 0x0002c800010e7983 */ /* 0x002f280000300800 */
[----:B------:R-:W4:Y:S04]  /*66820*/  LDL.LU R15, [R1+0x2cc] ;  /* 0x0002cc00010f7983 */ /* 0x000f280000300800 */
[----:B------:R-:W-:Y:S01]  /*66830*/  STL [R1+0x5298], R36 ;  /* 0x0052982401007387 */ /* 0x000fe20000100800 */
        /* <DEDUP_REMOVED lines=9> */
[----:B----4-:R-:W-:Y:S03]  /*668d0*/  HMMA.16816.F32.BF16 R16, R20, R30, R16 ;  /* 0x0000001e1410723c */ /* 0x010fe60000041810 */
[----:B------:R-:W-:Y:S04]  /*668e0*/  STL.64 [R1+0x5770], R42 ;  /* 0x0057702a01007387 */ /* 0x000fe80000100a00 */
[----:B------:R-:W-:-:S12]  /*668f0*/  STL.64 [R1+0x5768], R40 ;  /* 0x0057682801007387 */ /* 0x000fd80000100a00 */
[----:B------:R-:W-:Y:S04]  /*66900*/  STL [R1+0xbe0], R16 ;  /* 0x000be01001007387 */ /* 0x000fe80000100800 */
[----:B------:R-:W-:Y:S04]  /*66910*/  STL.64 [R1+0x5760], R30 ;  /* 0x0057601e01007387 */ /* 0x000fe80000100a00 */
[----:B------:R-:W-:Y:S04]  /*66920*/  STL.64 [R1+0x5758], R34 ;  /* 0x0057582201007387 */ /* 0x000fe80000100a00 */
[----:B------:R-:W-:Y:S04]  /*66930*/  STL.64 [R1+0xbd0], R4 ;  /* 0x000bd00401007387 */ /* 0x000fe80000100a00 */
[----:B------:R-:W-:Y:S04]  /*66940*/  STL.64 [R1+0xbd8], R6 ;  /* 0x000bd80601007387 */ /* 0x000fe80000100a00 */
[----:B------:R-:W0:Y:S01]  /*66950*/  LDSM.16.MT88.4 R4, [R37+UR5+0x6080] ;  /* 0x006080052504783b */ /* 0x000e220008004200 */
[----:B------:R-:W-:-:S02]  /*66960*/  IMAD.MOV.U32 R33, RZ, RZ, R18 ;  /* 0x000000ffff217224 */ /* 0x000fc400078e0012 */
[----:B------:R-:W-:-:S05]  /*66970*/  IMAD.MOV.U32 R32, RZ, RZ, R19 ;  /* 0x000000ffff207224 */ /* 0x000fca00078e0013 */
        /* <DEDUP_REMOVED lines=13> */
[----:B------:R-:W-:Y:S05]  /*66a50*/  STL.64 [R1+0x5738], R50 ;  /* 0x0057383201007387 */ /* 0x000fea0000100a00 */
[----:B------:R-:W-:Y:S04]  /*66a60*/  STL.64 [R1+0xbb0], R4 ;  /* 0x000bb00401007387 */ /* 0x000fe80000100a00 */
[----:B------:R2:W-:Y:S04]  /*66a70*/  STL.64 [R1+0xbb8], R6 ;  /* 0x000bb80601007387 */ /* 0x0005e80000100a00 */
[----:B-1----:R-:W-:Y:S04]  /*66a80*/  STL.64 [R1+0x5698], R14 ;  /* 0x0056980e01007387 */ /* 0x002fe80000100a00 */
[----:B------:R0:W-:Y:S04]  /*66a90*/  STL.64 [R1+0x5690], R12 ;  /* 0x0056900c01007387 */ /* 0x0001e80000100a00 */
[----:B------:R-:W-:Y:S01]  /*66aa0*/  STL.64 [R1+0x5730], R26 ;  /* 0x0057301a01007387 */ /* 0x000fe20000100a00 */
[----:B--2---:R-:W-:Y:S03]  /*66ab0*/  HMMA.16816.F32.BF16 R4, R20, R26, R56 ;  /* 0x0000001a1404723c */ /* 0x004fe60000041838 */
[----:B------:R-:W2:-:S15]  /*66ac0*/  LDL.LU R56, [R1+0x1c0] ;  /* 0x0001c00001387983 */ /* 0x000e9e0000300800 */
[----:B------:R-:W-:Y:S01]  /*66ad0*/  NOP ;  /* 0x0000000000007918 */ /* 0x000fe20000000000 */
        /* <DEDUP_REMOVED lines=24> */
[----:B--2---:R-:W-:Y:S04]  /*66c60*/  STL.64 [R1+0x56d0], R12 ;  /* 0x0056d00c01007387 */ /* 0x004fe80000100a00 */
        /* <DEDUP_REMOVED lines=19> */
[----:B------:R-:W2:Y:S01]  /*66da0*/  LDL.LU R11, [R1+0x34c] ;  /* 0x00034c00010b7983 */ /* 0x000ea20000300800 */
[----:B------:R-:W0:Y:S01]  /*66db0*/  S2R R45, SR_TID.X ;  /* 0x00000000002d7919 */ /* 0x000e220000002100 */
[----:B------:R-:W-:Y:S01]  /*66dc0*/  IMAD.MOV.U32 R36, RZ, RZ, R17 ;  /* 0x000000ffff247224 */ /* 0x000fe200078e0011 */
[C---:B0-----:R-:W-:Y:S01]  /*66dd0*/  LOP3.LUT R44, R45.reuse, 0x7, RZ, 0xc0, !PT ;  /* 0x000000072d2c7812 */ /* 0x041fe200078ec0ff */
[----:B------:R-:W-:-:S04]  /*66de0*/  IMAD.SHL.U32 R2, R45, 0x2, RZ ;  /* 0x000000022d027824 */ /* 0x000fc800078e00ff */
[----:B------:R-:W-:Y:S02]  /*66df0*/  IMAD R0, R44, 0x210, RZ ;  /* 0x000002102c007824 */ /* 0x000fe400078e02ff */
[----:B------:R-:W-:Y:S01]  /*66e00*/  IMAD.SHL.U32 R44, R45, 0x100, RZ ;  /* 0x000001002d2c7824 */ /* 0x000fe200078e00ff */
[----:B--2---:R-:W-:Y:S04]  /*66e10*/  STL.64 [R1+0x5728], R10 ;  /* 0x0057280a01007387 */ /* 0x004fe80000100a00 */
[----:B----4-:R0:W-:Y:S04]  /*66e20*/  STL.64 [R1+0x5720], R8 ;  /* 0x0057200801007387 */ /* 0x0101e80000100a00 */
        /* <DEDUP_REMOVED lines=15> */
[----:B------:R-:W2:Y:S01]  /*66f20*/  LDL.LU R7, [R1+0x3cc] ;  /* 0x0003cc0001077983 */ /* 0x000ea20000300800 */
[----:B------:R-:W-:-:S03]  /*66f30*/  LOP3.LUT R45, R0, 0x10, R2, 0x78, !PT ;  /* 0x00000010002d7812 */ /* 0x000fc600078e7802 */
[----:B------:R-:W4:Y:S04]  /*66f40*/  LDL.LU R32, [R1+0x440] ;  /* 0x0004400001207983 */ /* 0x000f280000300800 */
[----:B------:R-:W4:Y:S04]  /*66f50*/  LDL.LU R33, [R1+0x444] ;  /* 0x0004440001217983 */ /* 0x000f280000300800 */
[----:B------:R-:W4:Y:S01]  /*66f60*/  LDL.LU R34, [R1+0x448] ;  /* 0x0004480001227983 */ /* 0x000f220000300800 */
[----:B------:R-:W-:-:S03]  /*66f70*/  LOP3.LUT R45, R45, 0x1000, R44, 0xf8, !PT ;  /* 0x000010002d2d7812 */ /* 0x000fc600078ef82c */
[----:B------:R-:W4:Y:S04]  /*66f80*/  LDL.LU R35, [R1+0x44c] ;  /* 0x00044c0001237983 */ /* 0x000f280000300800 */
[----:B------:R-:W4:Y:S04]  /*66f90*/  LDL.LU R40, [R1+0x460] ;  /* 0x0004600001287983 */ /* 0x000f280000300800 */
[----:B------:R-:W4:Y:S01]  /*66fa0*/  LDL.LU R41, [R1+0x464] ;  /* 0x0004640001297983 */ /* 0x000f220000300800 */
[----:B------:R-:W-:-:S03]  /*66fb0*/  LOP3.LUT R45, R45, 0x40, RZ, 0x3c, !PT ;  /* 0x000000402d2d7812 */ /* 0x000fc600078e3cff */
[----:B------:R-:W4:Y:S04]  /*66fc0*/  LDL.LU R42, [R1+0x468] ;  /* 0x00046800012a7983 */ /* 0x000f280000300800 */
[----:B------:R-:W4:Y:S04]  /*66fd0*/  LDL.LU R43, [R1+0x46c] ;  /* 0x00046c00012b7983 */ /* 0x000f280000300800 */
[----:B------:R-:W4:Y:S04]  /*66fe0*/  LDL.LU R28, [R1+0x450] ;  /* 0x00045000011c7983 */ /* 0x000f280000300800 */
[----:B------:R-:W4:Y:S04]  /*66ff0*/  LDL.LU R29, [R1+0x454] ;  /* 0x00045400011d7983 */ /* 0x000f280000300800 */
[----:B------:R-:W0:Y:S04]  /*67000*/  LDSM.16.MT88.4 R16, [R45+UR5+0x6000] ;  /* 0x006000052d10783b */ /* 0x000e280008004200 */
[----:B------:R-:W4:Y:S04]  /*67010*/  LDL.LU R30, [R1+0x458] ;  /* 0x00045800011e7983 */ /* 0x000f280000300800 */
[----:B------:R-:W4:Y:S04]  /*67020*/  LDL.LU R31, [R1+0x45c] ;  /* 0x00045c00011f7983 */ /* 0x000f280000300800 */
[----:B------:R-:W4:Y:S04]  /*67030*/  LDL.LU R24, [R1+0x410] ;  /* 0x0004100001187983 */ /* 0x000f280000300800 */
[----:B------:R-:W4:Y:S04]  /*67040*/  LDL.LU R25, [R1+0x414] ;  /* 0x0004140001197983 */ /* 0x000f280000300800 */
[----:B------:R-:W4:Y:S04]  /*67050*/  LDL.LU R26, [R1+0x418] ;  /* 0x00041800011a7983 */ /* 0x000f280000300800 */
[----:B------:R-:W4:Y:S04]  /*67060*/  LDL.LU R27, [R1+0x41c] ;  /* 0x00041c00011b7983 */ /* 0x000f280000300800 */
[----:B---3--:R-:W-:Y:S04]  /*67070*/  STL.64 [R1+0x5708], R58 ;  /* 0x0057083a01007387 */ /* 0x008fe80000100a00 */
[----:B------:R1:W-:Y:S04]  /*67080*/  STL.64 [R1+0x5700], R56 ;  /* 0x0057003801007387 */ /* 0x0003e80000100a00 */
[----:B-1----:R-:W3:Y:S04]  /*67090*/  LDL.LU R56, [R1+0x330] ;  /* 0x0003300001387983 */ /* 0x002ee80000300800 */
[----:B------:R-:W3:Y:S04]  /*670a0*/  LDL.LU R57, [R1+0x334] ;  /* 0x0003340001397983 */ /* 0x000ee80000300800 */
[----:B------:R-:W3:Y:S04]  /*670b0*/  LDL.LU R58, [R1+0x338] ;  /* 0x00033800013a7983 */ /* 0x000ee80000300800 */
[----:B------:R-:W3:Y:S04]  /*670c0*/  LDL.LU R59, [R1+0x33c] ;  /* 0x00033c00013b7983 */ /* 0x000ee80000300800 */
[----:B------:R-:W3:Y:S04]  /*670d0*/  LDL.LU R12, [R1+0x300] ;  /* 0x00030000010c7983 */ /* 0x000ee80000300800 */
[----:B------:R-:W3:Y:S04]  /*670e0*/  LDL.LU R13, [R1+0x304] ;  /* 0x00030400010d7983 */ /* 0x000ee80000300800 */
[----:B------:R-:W3:Y:S04]  /*670f0*/  LDL.LU R14, [R1+0x308] ;  /* 0x00030800010e7983 */ /* 0x000ee80000300800 */
[----:B------:R-:W3:Y:S04]  /*67100*/  LDL.LU R15, [R1+0x30c] ;  /* 0x00030c00010f7983 */ /* 0x000ee80000300800 */
[----:B0-----:R-:W-:Y:S04]  /*67110*/  STL.64 [R1+0x5678], R18 ;  /* 0x0056781201007387 */ /* 0x001fe80000100a00 */
[----:B------:R0:W-:Y:S04]  /*67120*/  STL.64 [R1+0x5670], R16 ;  /* 0x0056701001007387 */ /* 0x0001e80000100a00 */
[----:B0-----:R-:W3:Y:S04]  /*67130*/  LDL.LU R16, [R1+0x1d0] ;  /* 0x0001d00001107983 */ /* 0x001ee80000300800 */
[----:B------:R-:W3:Y:S04]  /*67140*/  LDL.LU R17, [R1+0x1d4] ;  /* 0x0001d40001117983 */ /* 0x000ee80000300800 */
[----:B------:R-:W3:Y:S04]  /*67150*/  LDL.LU R18, [R1+0x1d8] ;  /* 0x0001d80001127983 */ /* 0x000ee80000300800 */
[----:B------:R-:W3:Y:S01]  /*67160*/  LDL.LU R19, [R1+0x1dc] ;  /* 0x0001dc0001137983 */ /* 0x000ee20000300800 */
[----:B--2---:R-:W-:Y:S03]  /*67170*/  HMMA.16816.F32.BF16 R20, R20, R46, R4 ;  /* 0x0000002e1414723c */ /* 0x004fe60000041804 */
[----:B------:R-:W4:Y:S04]  /*67180*/  LDL.LU.64 R6, [R1+0x5780] ;  /* 0x0057800001067983 */ /* 0x000f280000300a00 */
[----:B------:R-:W4:-:S12]  /*67190*/  LDL.LU.64 R4, [R1+0x5778] ;  /* 0x0057780001047983 */ /* 0x000f180000300a00 */
[----:B------:R-:W-:Y:S04]  /*671a0*/  STL.64 [R1+0xaa0], R20 ;  /* 0x000aa01401007387 */ /* 0x000fe80000100a00 */
[----:B------:R-:W-:Y:S04]  /*671b0*/  STL.64 [R1+0xaa8], R22 ;  /* 0x000aa81601007387 */ /* 0x000fe80000100a00 */
[----:B------:R-:W0:Y:S04]  /*671c0*/  LDSM.16.MT88.4 R20, [R45+UR5+0x6080] ;  /* 0x006080052d14783b */ /* 0x000e280008004200 */
[----:B0-----:R-:W-:Y:S04]  /*671d0*/  STL.64 [R1+0x5638], R22 ;  /* 0x0056381601007387 */ /* 0x001fe80000100a00 */
[----:B------:R0:W-:Y:S04]  /*671e0*/  STL.64 [R1+0x5630], R20 ;  /* 0x0056301401007387 */ /* 0x0001e80000100a00 */
[----:B0-----:R-:W2:Y:S04]  /*671f0*/  LDL.LU R20, [R1+0x1e0] ;  /* 0x0001e00001147983 */ /* 0x001ea80000300800 */
[----:B------:R-:W2:Y:S04]  /*67200*/  LDL.LU R21, [R1+0x1e4] ;  /* 0x0001e40001157983 */ /* 0x000ea80000300800 */
[----:B------:R-:W2:Y:S04]  /*67210*/  LDL.LU R22, [R1+0x1e8] ;  /* 0x0001e80001167983 */ /* 0x000ea80000300800 */
[----:B------:R-:W2:Y:S01]  /*67220*/  LDL.LU R23, [R1+0x1ec] ;  /* 0x0001ec0001177983 */ /* 0x000ea20000300800 */
[----:B----4-:R-:W-:-:S15]  /*67230*/  HMMA.16816.F32.BF16 R40, R4, R38, R40 ;  /* 0x000000260428723c */ /* 0x010fde0000041828 */
[----:B------:R-:W-:-:S04]  /*67240*/  NOP ;  /* 0x0000000000007918 */ /* 0x000fc80000000000 */
        /* <DEDUP_REMOVED lines=8> */
[----:B0-----:R-:W4:Y:S02]  /*672d0*/  LDL.LU.64 R30, [R1+0x5760] ;  /* 0x00576000011e7983 */ /* 0x001f240000300a00 */
        /* <DEDUP_REMOVED lines=27> */
[----:B------:R-:W4:Y:S02]  /*67490*/  LDL.LU.64 R8, [R1+0x5720] ;  /* 0x0057200001087983 */ /* 0x000f240000300a00 */
[----:B----4-:R-:W-:Y:S02]  /*674a0*/  HMMA.16816.F32.BF16 R4, R4, R46, R8 ;  /* 0x0000002e0404723c */ /* 0x010fe40000041808 */
[----:B------:R-:W3:Y:S04]  /*674b0*/  LDL.LU.64 R10, [R1+0x5718] ;  /* 0x00571800010a7983 */ /* 0x000ee80000300a00 */
[----:B------:R-:W3:-:S13]  /*674c0*/  LDL.LU.64 R8, [R1+0x5710] ;  /* 0x0057100001087983 */ /* 0x000eda0000300a00 */
[----:B------:R0:W-:Y:S04]  /*674d0*/  STL.64 [R1+0x940], R4 ;  /* 0x0009400401007387 */ /* 0x0001e80000100a00 */
[----:B------:R1:W-:Y:S04]  /*674e0*/  STL.64 [R1+0x948], R6 ;  /* 0x0009480601007387 */ /* 0x0003e80000100a00 */
[----:B0-----:R-:W4:Y:S04]  /*674f0*/  LDL.LU R4, [R1+0x1f0] ;  /* 0x0001f00001047983 */ /* 0x001f280000300800 */
[----:B------:R-:W4:Y:S04]  /*67500*/  LDL.LU R5, [R1+0x1f4] ;  /* 0x0001f40001057983 */ /* 0x000f280000300800 */
[----:B-1----:R-:W4:Y:S04]  /*67510*/  LDL.LU R6, [R1+0x1f8] ;  /* 0x0001f80001067983 */ /* 0x002f280000300800 */
[----:B------:R-:W4:Y:S01]  /*67520*/  LDL.LU R7, [R1+0x1fc] ;  /* 0x0001fc0001077983 */ /* 0x000f220000300800 */
        /* <DEDUP_REMOVED lines=33> */
[C---:B--2---:R-:W-:Y:S08]  /*67740*/  HMMA.16816.F32.BF16 R56, R8.reuse, R26, R56 ;  /* 0x0000001a0838723c */ /* 0x044ff00000041838 */
[----:B---3--:R-:W-:Y:S11]  /*67750*/  HMMA.16816.F32.BF16 R8, R8, R46, R12 ;  /* 0x0000002e0808723c */ /* 0x008ff6000004180c */
[----:B------:R-:W-:Y:S04]  /*67760*/  STL.64 [R1+0x8d0], R56 ;  /* 0x0008d03801007387 */ /* 0x000fe80000100a00 */
[----:B------:R0:W-:Y:S04]  /*67770*/  STL.64 [R1+0x8d8], R58 ;  /* 0x0008d83a01007387 */ /* 0x0001e80000100a00 */
[----:B0-----:R-:W2:Y:S04]  /*67780*/  LDL.LU.64 R58, [R1+0x56a8] ;  /* 0x0056a800013a7983 */ /* 0x001ea80000300a00 */
[----:B------:R-:W2:Y:S04]  /*67790*/  LDL.LU.64 R56, [R1+0x56a0] ;  /* 0x0056a00001387983 */ /* 0x000ea80000300a00 */
[----:B------:R-:W4:Y:S04]  /*677a0*/  LDL.LU.64 R14, [R1+0x5698] ;  /* 0x00569800010e7983 */ /* 0x000f280000300a00 */
[----:B------:R-:W4:Y:S04]  /*677b0*/  LDL.LU.64 R12, [R1+0x5690] ;  /* 0x00569000010c7983 */ /* 0x000f280000300a00 */
[----:B------:R0:W-:Y:S04]  /*677c0*/  STL.64 [R1+0x870], R8 ;  /* 0x0008700801007387 */ /* 0x0001e80000100a00 */
[----:B------:R1:W-:Y:S04]  /*677d0*/  STL.64 [R1+0x878], R10 ;  /* 0x0008780a01007387 */ /* 0x0003e80000100a00 */
[----:B0-----:R-:W3:Y:S04]  /*677e0*/  LDL.LU R8, [R1+0x200] ;  /* 0x0002000001087983 */ /* 0x001ee80000300800 */
[----:B------:R-:W3:Y:S04]  /*677f0*/  LDL.LU R9, [R1+0x204] ;  /* 0x0002040001097983 */ /* 0x000ee80000300800 */
[----:B-1----:R-:W3:Y:S04]  /*67800*/  LDL.LU R10, [R1+0x208] ;  /* 0x00020800010a7983 */ /* 0x002ee80000300800 */
[----:B------:R-:W3:Y:S04]  /*67810*/  LDL.LU R11, [R1+0x20c] ;  /* 0x00020c00010b7983 */ /* 0x000ee80000300800 */
[----:B------:R-:W-:Y:S04]  /*67820*/  STL.64 [R1+0x5688], R46 ;  /* 0x0056882e01007387 */ /* 0x000fe80000100a00 */
[----:B------:R0:W-:Y:S04]  /*67830*/  STL.64 [R1+0x5680], R44 ;  /* 0x0056802c01007387 */ /* 0x0001e80000100a00 */
[----:B0-----:R-:W2:Y:S04]  /*67840*/  LDL.LU R44, [R1+0x210] ;  /* 0x00021000012c7983 */ /* 0x001ea80000300800 */
[----:B------:R-:W2:Y:S04]  /*67850*/  LDL.LU R45, [R1+0x214] ;  /* 0x00021400012d7983 */ /* 0x000ea80000300800 */
[----:B------:R-:W2:Y:S04]  /*67860*/  LDL.LU R46, [R1+0x218] ;  /* 0x00021800012e7983 */ /* 0x000ea80000300800 */
[----:B------:R-:W2:Y:S01]  /*67870*/  LDL.LU R47, [R1+0x21c] ;  /* 0x00021c00012f7983 */ /* 0x000ea20000300800 */
[C---:B----4-:R-:W-:Y:S08]  /*67880*/  HMMA.16816.F32.BF16 R4, R12.reuse, R30, R4 ;  /* 0x0000001e0c04723c */ /* 0x050ff00000041804 */
[C---:B---3--:R-:W-:Y:S08]  /*67890*/  HMMA.16816.F32.BF16 R8, R12.reuse, R42, R8 ;  /* 0x0000002a0c08723c */ /* 0x048ff00000041808 */
[C---:B--2---:R-:W-:Y:S08]  /*678a0*/  HMMA.16816.F32.BF16 R44, R12.reuse, R38, R44 ;  /* 0x000000260c2c723c */ /* 0x044ff0000004182c */
[C---:B------:R-:W-:Y:S11]  /*678b0*/  HMMA.16816.F32.BF16 R20, R12.reuse, R34, R20 ;  /* 0x000000220c14723c */ /* 0x040ff60000041814 */
[----:B------:R-:W-:Y:S04]  /*678c0*/  STL.64 [R1+0x840], R44 ;  /* 0x0008402c01007387 */ /* 0x000fe80000100a00 */
[----:B------:R-:W-:Y:S04]  /*678d0*/  STL.64 [R1+0x848], R46 ;  /* 0x0008482e01007387 */ /* 0x000fe80000100a00 */
[----:B------:R-:W-:Y:S04]  /*678e0*/  STL.64 [R1+0x5668], R30 ;  /* 0x0056681e01007387 */ /* 0x000fe80000100a00 */
[----:B------:R-:W-:Y:S04]  /*678f0*/  STL.64 [R1+0x830], R8 ;  /* 0x0008300801007387 */ /* 0x000fe80000100a00 */
[----:B------:R0:W-:Y:S04]  /*67900*/  STL.64 [R1+0x838], R10 ;  /* 0x0008380a01007387 */ /* 0x0001e80000100a00 */
[----:B------:R-:W-:Y:S04]  /*67910*/  STL.64 [R1+0x550], R4 ;  /* 0x0005500401007387 */ /* 0x000fe80000100a00 */
[----:B------:R1:W-:Y:S01]  /*67920*/  STL.64 [R1+0x558], R6 ;  /* 0x0005580601007387 */ /* 0x0003e20000100a00 */
[C---:B0-----:R-:W-:Y:S08]  /*67930*/  HMMA.16816.F32.BF16 R8, R12.reuse, R54, R16 ;  /* 0x000000360c08723c */ /* 0x041ff00000041810 */
[C---:B-1----:R-:W-:Y:S01]  /*67940*/  HMMA.16816.F32.BF16 R4, R12.reuse, R50, R56 ;  /* 0x000000320c04723c */ /* 0x042fe20000041838 */
[----:B------:R0:W-:Y:S04]  /*67950*/  STL.64 [R1+0x530], R20 ;  /* 0x0005301401007387 */ /* 0x0001e80000100a00 */
[----:B------:R1:W-:Y:S04]  /*67960*/  STL.64 [R1+0x538], R22 ;  /* 0x0005381601007387 */ /* 0x0003e80000100a00 */
[----:B------:R-:W-:Y:S04]  /*67970*/  STL.64 [R1+0x5660], R50 ;  /* 0x0056603201007387 */ /* 0x000fe80000100a00 */
[----:B------:R-:W-:Y:S04]  /*67980*/  STL.64 [R1+0x520], R8 ;  /* 0x0005200801007387 */ /* 0x000fe80000100a00 */
[----:B------:R-:W-:Y:S04]  /*67990*/  STL.64 [R1+0x528], R10 ;  /* 0x0005280a01007387 */ /* 0x000fe80000100a00 */
[----:B0-----:R-:W2:Y:S04]  /*679a0*/  LDL.LU R20, [R1+0x40] ;  /* 0x0000400001147983 */ /* 0x001ea80000300800 */
[----:B------:R-:W-:Y:S04]  /*679b0*/  STL.64 [R1+0x510], R4 ;  /* 0x0005100401007387 */ /* 0x000fe80000100a00 */
[----:B------:R-:W-:Y:S04]  /*679c0*/  STL.64 [R1+0x518], R6 ;  /* 0x0005180601007387 */ /* 0x000fe80000100a00 */
[----:B------:R-:W2:Y:S04]  /*679d0*/  LDL.LU R21, [R1+0x44] ;  /* 0x0000440001157983 */ /* 0x000ea80000300800 */
[----:B-1----:R-:W3:Y:S04]  /*679e0*/  LDL.LU R22, [R1+0x48] ;  /* 0x0000480001167983 */ /* 0x002ee80000300800 */
        /* <DEDUP_REMOVED lines=35> */
[----:B------:R-:W2:Y:S04]  /*67c20*/  LDL.LU R22, [R1+0x148] ;  /* 0x0001480001167983 */ /* 0x000ea80000300800 */
[----:B------:R-:W2:Y:S04]  /*67c30*/  LDL.LU R23, [R1+0x14c] ;  /* 0x00014c0001177983 */ /* 0x000ea80000300800 */
[----:B------:R-:W3:Y:S04]  /*67c40*/  LDL.LU R4, [R1] ;  /* 0x0000000001047983 */ /* 0x000ee80000300800 */
[----:B------:R-:W3:Y:S04]  /*67c50*/  LDL.LU R5, [R1+0x4] ;  /* 0x0000040001057983 */ /* 0x000ee80000300800 */
[----:B------:R-:W2:Y:S04]  /*67c60*/  LDL.LU R6, [R1+0x8] ;  /* 0x0000080001067983 */ /* 0x000ea80000300800 */
[----:B------:R-:W2:Y:S01]  /*67c70*/  LDL.LU R7, [R1+0xc] ;  /* 0x00000c0001077983 */ /* 0x000ea20000300800 */
[C---:B----4-:R-:W-:Y:S03]  /*67c80*/  HMMA.16816.F32.BF16 R44, R12.reuse, R26, R44 ;  /* 0x0000001a0c2c723c */ /* 0x050fe6000004182c */
[----:B--2---:R-:W-:Y:S04]  /*67c90*/  STL.64 [R1+0x5628], R6 ;  /* 0x0056280601007387 */ /* 0x004fe80000100a00 */
[----:B---3--:R0:W-:Y:S04]  /*67ca0*/  STL.64 [R1+0x5620], R4 ;  /* 0x0056200401007387 */ /* 0x0081e80000100a00 */
[----:B0-----:R-:W2:Y:S04]  /*67cb0*/  LDL.LU R4, [R1+0x30] ;  /* 0x0000300001047983 */ /* 0x001ea80000300800 */
[----:B------:R-:W2:Y:S04]  /*67cc0*/  LDL.LU R5, [R1+0x34] ;  /* 0x0000340001057983 */ /* 0x000ea80000300800 */
[----:B------:R-:W2:Y:S04]  /*67cd0*/  LDL.LU R6, [R1+0x38] ;  /* 0x0000380001067983 */ /* 0x000ea80000300800 */
[----:B------:R-:W2:Y:S04]  /*67ce0*/  LDL.LU R7, [R1+0x3c] ;  /* 0x00003c0001077983 */ /* 0x000ea80000300800 */
[----:B------:R-:W-:Y:S04]  /*67cf0*/  STL.64 [R1+0x500], R44 ;  /* 0x0005002c01007387 */ /* 0x000fe80000100a00 */
[----:B------:R0:W-:Y:S04]  /*67d00*/  STL.64 [R1+0x508], R46 ;  /* 0x0005082e01007387 */ /* 0x0001e80000100a00 */
[----:B0-----:R-:W3:Y:S04]  /*67d10*/  LDL.LU.64 R46, [R1+0x5688] ;  /* 0x00568800012e7983 */ /* 0x001ee80000300a00 */
[----:B------:R-:W4:Y:S01]  /*67d20*/  LDL.LU.64 R44, [R1+0x5680] ;  /* 0x00568000012c7983 */ /* 0x000f220000300a00 */
        /* <DEDUP_REMOVED lines=19> */
[----:B0-----:R-:W2:Y:S01]  /*67e60*/  LDL.LU.64 R30, [R1+0x5668] ;  /* 0x00566800011e7983 */ /* 0x001ea20000300a00 */
[C---:B------:R-:W-:Y:S08]  /*67e70*/  HMMA.16816.F32.BF16 R56, R16.reuse, R34, R56 ;  /* 0x000000221038723c */ /* 0x040ff00000041838 */
        /* <DEDUP_REMOVED lines=17> */
[----:B0-----:R-:W2:Y:S02]  /*67f90*/  LDL.LU.64 R50, [R1+0x5660] ;  /* 0x0056600001327983 */ /* 0x001ea40000300a00 */
        /* <DEDUP_REMOVED lines=29> */
[----:B0-----:R-:W2:Y:S04]  /*68170*/  LDL.LU R36, [R1+0x20] ;  /* 0x0000200001247983 */ /* 0x001ea80000300800 */
[----:B------:R-:W2:Y:S04]  /*68180*/  LDL.LU R37, [R1+0x24] ;  /* 0x0000240001257983 */ /* 0x000ea80000300800 */
[----:B------:R-:W2:Y:S04]  /*68190*/  LDL.LU R38, [R1+0x28] ;  /* 0x0000280001267983 */ /* 0x000ea80000300800 */
[----:B------:R-:W2:Y:S01]  /*681a0*/  LDL.LU R39, [R1+0x2c] ;  /* 0x00002c0001277983 */ /* 0x000ea20000300800 */
[C---:B---3--:R-:W-:Y:S08]  /*681b0*/  HMMA.16816.F32.BF16 R16, R20.reuse, R30, R16 ;  /* 0x0000001e1410723c */ /* 0x048ff00000041810 */
[----:B------:R-:W-:Y:S01]  /*681c0*/  HMMA.16816.F32.BF16 R8, R20, R54, R8 ;  /* 0x000000361408723c */ /* 0x000fe20000041808 */
[----:B------:R-:W-:Y:S04]  /*681d0*/  STL.64 [R1+0x5608], R42 ;  /* 0x0056082a01007387 */ /* 0x000fe80000100a00 */
[----:B------:R-:W-:Y:S01]  /*681e0*/  STL.64 [R1+0x5600], R40 ;  /* 0x0056002801007387 */ /* 0x000fe20000100a00 */
[----:B------:R-:W-:-:S04]  /*681f0*/  LOP3.LUT R0, R0, 0x10, R2, 0x78, !PT ;  /* 0x0000001000007812 */ /* 0x000fc800078e7802 */
[----:B----4-:R-:W-:-:S04]  /*68200*/  LOP3.LUT R0, R0, 0x1000, R44, 0xf8, !PT ;  /* 0x0000100000007812 */ /* 0x010fc800078ef82c */
[----:B------:R-:W-:Y:S01]  /*68210*/  LOP3.LUT R0, R0, 0x60, RZ, 0x3c, !PT ;  /* 0x0000006000007812 */ /* 0x000fe200078e3cff */
[C---:B--2---:R-:W-:Y:S08]  /*68220*/  HMMA.16816.F32.BF16 R4, R20.reuse, R34, R4 ;  /* 0x000000221404723c */ /* 0x044ff00000041804 */
[----:B------:R-:W-:-:S15]  /*68230*/  HMMA.16816.F32.BF16 R36, R20, R42, R36 ;  /* 0x0000002a1424723c */ /* 0x000fde0000041824 */
        /* <DEDUP_REMOVED lines=16> */
[----:B------:R-:W-:Y:S04]  /*68340*/  LDSM.16.MT88.4 R4, [R45+UR5+0x6100] ;  /* 0x006100052d04783b */ /* 0x000fe80008004200 */
[----:B0-----:R-:W-:Y:S04]  /*68350*/  STL.64 [R1+0x55b0], R10 ;  /* 0x0055b00a01007387 */ /* 0x001fe80000100a00 */
[----:B------:R0:W-:Y:S02]  /*68360*/  STL.64 [R1+0x55a8], R8 ;  /* 0x0055a80801007387 */ /* 0x0001e40000100a00 */
[----:B0-----:R-:W-:Y:S02]  /*68370*/  HMMA.16816.F32.BF16 R8, R20, R50, R12 ;  /* 0x000000321408723c */ /* 0x001fe4000004180c */
[----:B------:R-:W0:Y:S04]  /*68380*/  LDSM.16.MT88.4 R12, [R0+UR5+0x6000] ;  /* 0x00600005000c783b */ /* 0x000e280008004200 */
[----:B------:R-:W-:-:S13]  /*68390*/  STL.64 [R1+0x55d0], R50 ;  /* 0x0055d03201007387 */ /* 0x000fda0000100a00 */
[----:B------:R-:W-:Y:S04]  /*683a0*/  STL.64 [R1+0x470], R8 ;  /* 0x0004700801007387 */ /* 0x000fe80000100a00 */
[----:B------:R1:W-:Y:S02]  /*683b0*/  STL.64 [R1+0x478], R10 ;  /* 0x0004780a01007387 */ /* 0x0003e40000100a00 */
[C---:B-1----:R-:W-:Y:S02]  /*683c0*/  HMMA.16816.F32.BF16 R8, R20.reuse, R26, R56 ;  /* 0x0000001a1408723c */ /* 0x042fe40000041838 */
[----:B0-----:R-:W-:Y:S04]  /*683d0*/  STL.64 [R1+0x5540], R14 ;  /* 0x0055400e01007387 */ /* 0x001fe80000100a00 */
[----:B------:R0:W-:Y:S04]  /*683e0*/  STL.64 [R1+0x5538], R12 ;  /* 0x0055380c01007387 */ /* 0x0001e80000100a00 */
[----:B------:R-:W-:Y:S04]  /*683f0*/  STL.64 [R1+0x55c8], R26 ;  /* 0x0055c81a01007387 */ /* 0x000fe80000100a00 */
[----:B------:R-:W2:Y:S05]  /*68400*/  LDL.LU R56, [R1+0x730] ;  /* 0x0007300001387983 */ /* 0x000eaa0000300800 */
[----:B------:R-:W-:Y:S04]  /*68410*/  STL.64 [R1+0x460], R8 ;  /* 0x0004600801007387 */ /* 0x000fe80000100a00 */
[----:B------:R-:W-:Y:S04]  /*68420*/  STL.64 [R1+0x468], R10 ;  /* 0x0004680a01007387 */ /* 0x000fe80000100a00 */
[----:B------:R-:W2:Y:S04]  /*68430*/  LDL.LU R57, [R1+0x734] ;  /* 0x0007340001397983 */ /* 0x000ea80000300800 */
[----:B------:R-:W3:Y:S04]  /*68440*/  LDL.LU R58, [R1+0x738] ;  /* 0x00073800013a7983 */ /* 0x000ee80000300800 */
[----:B------:R-:W3:Y:S04]  /*68450*/  LDL.LU R59, [R1+0x73c] ;  /* 0x00073c00013b7983 */ /* 0x000ee80000300800 */
[----:B---3--:R-:W-:Y:S04]  /*68460*/  STL.64 [R1+0x5550], R58 ;  /* 0x0055503a01007387 */ /* 0x008fe80000100a00 */
[----:B--2---:R-:W-:Y:S04]  /*68470*/  STL.64 [R1+0x5548], R56 ;  /* 0x0055483801007387 */ /* 0x004fe80000100a00 */
        /* <DEDUP_REMOVED lines=64> */
[----:B------:R-:W2:Y:S04]  /*68880*/  LDL.LU R10, [R1+0x678] ;  /* 0x00067800010a7983 */ /* 0x000ea80000300800 */
[----:B------:R-:W2:Y:S04]  /*68890*/  LDL.LU R11, [R1+0x67c] ;  /* 0x00067c00010b7983 */ /* 0x000ea80000300800 */
[----:B---3--:R-:W-:Y:S01]  /*688a0*/  STL.64 [R1+0x55a0], R14 ;  /* 0x0055a00e01007387 */ /* 0x008fe20000100a00 */
[----:B------:R-:W-:Y:S03]  /*688b0*/  HMMA.16816.F32.BF16 R36, R20, R46, R36 ;  /* 0x0000002e1424723c */ /* 0x000fe60000041824 */
        /* <DEDUP_REMOVED lines=11> */
[----:B0-----:R-:W2:Y:S04]  /*68970*/  LDL.LU R16, [R1+0x720] ;  /* 0x0007200001107983 */ /* 0x001ea80000300800 */
[----:B------:R-:W2:Y:S04]  /*68980*/  LDL.LU R17, [R1+0x724] ;  /* 0x0007240001117983 */ /* 0x000ea80000300800 */
[----:B------:R-:W2:Y:S04]  /*68990*/  LDL.LU R18, [R1+0x728] ;  /* 0x0007280001127983 */ /* 0x000ea80000300800 */
[----:B------:R-:W2:Y:S04]  /*689a0*/  LDL.LU R19, [R1+0x72c] ;  /* 0x00072c0001137983 */ /* 0x000ea80000300800 */
[----:B------:R-:W2:Y:S04]  /*689b0*/  LDL.LU R20, [R1+0x710] ;  /* 0x0007100001147983 */ /* 0x000ea80000300800 */
[----:B------:R-:W-:Y:S04]  /*689c0*/  STL.64 [R1+0x3e0], R36 ;  /* 0x0003e02401007387 */ /* 0x000fe80000100a00 */
[----:B------:R-:W-:Y:S04]  /*689d0*/  STL.64 [R1+0x3e8], R38 ;  /* 0x0003e82601007387 */ /* 0x000fe80000100a00 */
[----:B------:R-:W0:Y:S04]  /*689e0*/  LDSM.16.MT88.4 R36, [R0+UR5+0x6100] ;  /* 0x006100050024783b */ /* 0x000e280008004200 */
[----:B------:R-:W2:Y:S04]  /*689f0*/  LDL.LU R21, [R1+0x714] ;  /* 0x0007140001157983 */ /* 0x000ea80000300800 */
[----:B------:R-:W2:Y:S04]  /*68a00*/  LDL.LU R22, [R1+0x718] ;  /* 0x0007180001167983 */ /* 0x000ea80000300800 */
[----:B------:R-:W2:Y:S04]  /*68a10*/  LDL.LU R23, [R1+0x71c] ;  /* 0x00071c0001177983 */ /* 0x000ea80000300800 */
[----:B0-----:R-:W-:Y:S04]  /*68a20*/  STL.64 [R1+0x10], R36 ;  /* 0x0000102401007387 */ /* 0x001fe80000100a00 */
        /* <DEDUP_REMOVED lines=86> */
[----:B------:R-:W4:Y:S04]  /*68f90*/  LDL.LU.64 R56, [R1+0x5548] ;  /* 0x0055480001387983 */ /* 0x000f280000300a00 */
[----:B------:R0:W-:Y:S04]  /*68fa0*/  STL.64 [R1+0x5530], R50 ;  /* 0x0055303201007387 */ /* 0x0001e80000100a00 */
[----:B------:R-:W2:Y:S04]  /*68fb0*/  LDL.LU R48, [R1+0x6e0] ;  /* 0x0006e00001307983 */ /* 0x000ea80000300800 */
[----:B------:R-:W2:Y:S04]  /*68fc0*/  LDL.LU R49, [R1+0x6e4] ;  /* 0x0006e40001317983 */ /* 0x000ea80000300800 */
[----:B0-----:R-:W2:Y:S04]  /*68fd0*/  LDL.LU R50, [R1+0x6e8] ;  /* 0x0006e80001327983 */ /* 0x001ea80000300800 */
[----:B------:R-:W2:Y:S01]  /*68fe0*/  LDL.LU R51, [R1+0x6ec] ;  /* 0x0006ec0001337983 */ /* 0x000ea20000300800 */
[----:B---3--:R-:W-:-:S15]  /*68ff0*/  HMMA.16816.F32.BF16 R12, R8, R26, R12 ;  /* 0x0000001a080c723c */ /* 0x008fde000004180c */
[----:B------:R-:W-:-:S04]  /*69000*/  NOP ;  /* 0x0000000000007918 */ /* 0x000fc80000000000 */
[----:B------:R-:W-:Y:S04]  /*69010*/  STL.64 [R1+0x2b0], R12 ;  /* 0x0002b00c01007387 */ /* 0x000fe80000100a00 */
[----:B------:R0:W-:Y:S04]  /*69020*/  STL.64 [R1+0x2b8], R14 ;  /* 0x0002b80e01007387 */ /* 0x0001e80000100a00 */
[----:B0-----:R-:W3:Y:S04]  /*69030*/  LDL.LU.64 R14, [R1+0x5540] ;  /* 0x00554000010e7983 */ /* 0x001ee80000300a00 */
[----:B------:R-:W3:Y:S04]  /*69040*/  LDL.LU.64 R12, [R1+0x5538] ;  /* 0x00553800010c7983 */ /* 0x000ee80000300a00 */
[----:B------:R2:W-:Y:S02]  /*69050*/  STL.64 [R1+0x5528], R26 ;  /* 0x0055281a01007387 */ /* 0x0005e40000100a00 */
[----:B--2---:R-:W-:Y:S02]  /*69060*/  HMMA.16816.F32.BF16 R24, R8, R46, R48 ;  /* 0x0000002e0818723c */ /* 0x004fe40000041830 */
[----:B------:R-:W-:-:S15]  /*69070*/  STL.64 [R1+0x5520], R46 ;  /* 0x0055202e01007387 */ /* 0x000fde0000100a00 */
[----:B------:R-:W-:Y:S02]  /*69080*/  NOP ;  /* 0x0000000000007918 */ /* 0x000fe40000000000 */
[----:B------:R-:W-:Y:S04]  /*69090*/  STL.64 [R1+0x210], R24 ;  /* 0x0002101801007387 */ /* 0x000fe80000100a00 */
[----:B------:R-:W-:Y:S04]  /*690a0*/  STL.64 [R1+0x218], R26 ;  /* 0x0002181a01007387 */ /* 0x000fe80000100a00 */
[----:B------:R-:W-:Y:S01]  /*690b0*/  STL.64 [R1+0x5508], R42 ;  /* 0x0055082a01007387 */ /* 0x000fe20000100a00 */
[C---:B---3--:R-:W-:Y:S08]  /*690c0*/  HMMA.16816.F32.BF16 R8, R12.reuse, R38, R4 ;  /* 0x000000260c08723c */ /* 0x048ff00000041804 */
[C---:B------:R-:W-:Y:S11]  /*690d0*/  HMMA.16816.F32.BF16 R4, R12.reuse, R42, R20 ;  /* 0x0000002a0c04723c */ /* 0x040ff60000041814 */
[----:B------:R-:W-:Y:S04]  /*690e0*/  STL.64 [R1+0x290], R8 ;  /* 0x0002900801007387 */ /* 0x000fe80000100a00 */
[----:B------:R0:W-:Y:S04]  /*690f0*/  STL.64 [R1+0x298], R10 ;  /* 0x0002980a01007387 */ /* 0x0001e80000100a00 */
[----:B------:R-:W-:Y:S04]  /*69100*/  STL.64 [R1+0x5500], R40 ;  /* 0x0055002801007387 */ /* 0x000fe80000100a00 */
[----:B------:R-:W-:Y:S04]  /*69110*/  STL.64 [R1+0x280], R4 ;  /* 0x0002800401007387 */ /* 0x000fe80000100a00 */
[----:B------:R4:W-:Y:S01]  /*69120*/  STL.64 [R1+0x288], R6 ;  /* 0x0002880601007387 */ /* 0x0009e20000100a00 */
[C---:B0-----:R-:W-:Y:S08]  /*69130*/  HMMA.16816.F32.BF16 R8, R12.reuse, R30, R16 ;  /* 0x0000001e0c08723c */ /* 0x041ff00000041810 */
[C---:B----4-:R-:W-:Y:S01]  /*69140*/  HMMA.16816.F32.BF16 R4, R12.reuse, R34, R56 ;  /* 0x000000220c04723c */ /* 0x050fe20000041838 */
[----:B------:R-:W-:Y:S10]  /*69150*/  STL.64 [R1+0x54f8], R30 ;  /* 0x0054f81e01007387 */ /* 0x000ff40000100a00 */
[----:B------:R-:W-:Y:S04]  /*69160*/  STL.64 [R1+0x270], R8 ;  /* 0x0002700801007387 */ /* 0x000fe80000100a00 */
[----:B------:R-:W-:Y:S04]  /*69170*/  STL.64 [R1+0x278], R10 ;  /* 0x0002780a01007387 */ /* 0x000fe80000100a00 */
[----:B------:R-:W-:Y:S04]  /*69180*/  STL.64 [R1+0x54f0], R34 ;  /* 0x0054f02201007387 */ /* 0x000fe80000100a00 */
[----:B------:R-:W-:Y:S04]  /*69190*/  STL.64 [R1+0x54e8], R32 ;  /* 0x0054e82001007387 */ /* 0x000fe80000100a00 */
[----:B------:R0:W-:Y:S04]  /*691a0*/  STL.64 [R1+0x260], R4 ;  /* 0x0002600401007387 */ /* 0x0001e80000100a00 */
[----:B------:R1:W-:Y:S04]  /*691b0*/  STL.64 [R1+0x268], R6 ;  /* 0x0002680601007387 */ /* 0x0003e80000100a00 */
[----:B0-----:R-:W2:Y:S04]  /*691c0*/  LDL.LU R4, [R1+0x5a0] ;  /* 0x0005a00001047983 */ /* 0x001ea80000300800 */
        /* <DEDUP_REMOVED lines=51> */
[----:B------:R-:W3:Y:S04]  /*69500*/  LDL.LU R6, [R1+0x7e8] ;  /* 0x0007e80001067983 */ /* 0x000ee80000300800 */
[----:B------:R-:W3:Y:S01]  /*69510*/  LDL.LU R7, [R1+0x7ec] ;  /* 0x0007ec0001077983 */ /* 0x000ee20000300800 */
[C---:B--2---:R-:W-:Y:S03]  /*69520*/  HMMA.16816.F32.BF16 R48, R12.reuse, R54, R48 ;  /* 0x000000360c30723c */ /* 0x044fe60000041830 */
[----:B---3--:R-:W-:Y:S04]  /*69530*/  STL.64 [R1+0x54d0], R6 ;  /* 0x0054d00601007387 */ /* 0x008fe80000100a00 */
        /* <DEDUP_REMOVED lines=9> */
[----:B------:R-:W2:Y:S04]  /*695d0*/  LDL.LU R20, [R1+0x590] ;  /* 0x0005900001147983 */ /* 0x000ea80000300800 */
[----:B------:R-:W2:Y:S04]  /*695e0*/  LDL.LU R21, [R1+0x594] ;  /* 0x0005940001157983 */ /* 0x000ea80000300800 */
[----:B------:R-:W2:Y:S04]  /*695f0*/  LDL.LU R22, [R1+0x598] ;  /* 0x0005980001167983 */ /* 0x000ea80000300800 */
        /* <DEDUP_REMOVED lines=13> */
[----:B0-----:R-:W2:Y:S02]  /*696d0*/  LDL.LU.64 R46, [R1+0x5520] ;  /* 0x00552000012e7983 */ /* 0x001ea40000300a00 */
        /* <DEDUP_REMOVED lines=47> */
[----:B------:R0:W-:Y:S01]  /*699d0*/  STL.64 [R1+0x3d8], R6 ;  /* 0x0003d80601007387 */ /* 0x0001e20000100a00 */
[----:B------:R-:W-:Y:S02]  /*699e0*/  IMAD.MOV.U32 R44, RZ, RZ, R4 ;  /* 0x000000ffff2c7224 */ /* 0x000fe400078e0004 */
[----:B------:R-:W-:Y:S01]  /*699f0*/  IMAD.MOV.U32 R45, RZ, RZ, R5 ;  /* 0x000000ffff2d7224 */ /* 0x000fe200078e0005 */
[----:B0-----:R-:W2:Y:S04]  /*69a00*/  LDL.LU.64 R6, [R1+0x54c0] ;  /* 0x0054c00001067983 */ /* 0x001ea80000300a00 */
[----:B------:R-:W2:Y:S02]  /*69a10*/  LDL.LU.64 R4, [R1+0x54b8] ;  /* 0x0054b80001047983 */ /* 0x000ea40000300a00 */
[----:B--2---:R-:W-:Y:S02]  /*69a20*/  HMMA.16816.F32.BF16 R16, R16, R46, R4 ;  /* 0x0000002e1010723c */ /* 0x004fe40000041804 */
[----:B------:R-:W2:Y:S04]  /*69a30*/  LDL.LU.64 R6, [R1+0x54b0] ;  /* 0x0054b00001067983 */ /* 0x000ea80000300a00 */
[----:B------:R-:W2:-:S13]  /*69a40*/  LDL.LU.64 R4, [R1+0x54a8] ;  /* 0x0054a80001047983 */ /* 0x000e9a0000300a00 */
[----:B------:R0:W-:Y:S04]  /*69a50*/  STL.64 [R1+0x3c0], R16 ;  /* 0x0003c01001007387 */ /* 0x0001e80000100a00 */
[----:B------:R1:W-:Y:S04]  /*69a60*/  STL.64 [R1+0x3c8], R18 ;  /* 0x0003c81201007387 */ /* 0x0003e80000100a00 */
[----:B0-----:R-:W4:Y:S04]  /*69a70*/  LDL.LU.64 R16, [R1+0x10] ;  /* 0x0000100001107983 */ /* 0x001f280000300a00 */
[----:B-1----:R-:W4:Y:S04]  /*69a80*/  LDL.LU.64 R18, [R1+0x18] ;  /* 0x0000180001127983 */ /* 0x002f280000300a00 */
[----:B------:R-:W-:Y:S04]  /*69a90*/  STL.64 [R1+0x5498], R46 ;  /* 0x0054982e01007387 */ /* 0x000fe80000100a00 */
[----:B------:R4:W-:Y:S01]  /*69aa0*/  STL.64 [R1+0x5490], R44 ;  /* 0x0054902c01007387 */ /* 0x0009e20000100a00 */
[----:B------:R-:W-:-:S05]  /*69ab0*/  LOP3.LUT R53, R53, 0x7, RZ, 0xc0, !PT ;  /* 0x0000000735357812 */ /* 0x000fca00078ec0ff */
[----:B------:R-:W-:Y:S01]  /*69ac0*/  IMAD R53, R53, 0x110, RZ ;  /* 0x0000011035357824 */ /* 0x000fe200078e02ff */
[----:B----4-:R-:W-:Y:S01]  /*69ad0*/  HMMA.16816.F32.BF16 R44, R16, R38, R12 ;  /* 0x00000026102c723c */ /* 0x010fe2000004180c */
[----:B------:R-:W-:Y:S02]  /*69ae0*/  IMAD.MOV.U32 R13, RZ, RZ, R16 ;  /* 0x000000ffff0d7224 */ /* 0x000fe400078e0010 */
[----:B------:R-:W-:Y:S02]  /*69af0*/  IMAD.MOV.U32 R12, RZ, RZ, R17 ;  /* 0x000000ffff0c7224 */ /* 0x000fe400078e0011 */
[----:B------:R-:W-:Y:S02]  /*69b00*/  IMAD.MOV.U32 R3, RZ, RZ, R18 ;  /* 0x000000ffff037224 */ /* 0x000fe400078e0012 */
[----:B------:R-:W-:-:S12]  /*69b10*/  IMAD.MOV.U32 R2, RZ, RZ, R19 ;  /* 0x000000ffff027224 */ /* 0x000fd800078e0013 */
[----:B------:R-:W-:Y:S04]  /*69b20*/  STL.64 [R1+0x450], R44 ;  /* 0x0004502c01007387 */ /* 0x000fe80000100a00 */
[----:B------:R-:W-:Y:S04]  /*69b30*/  STL.64 [R1+0x458], R46 ;  /* 0x0004582e01007387 */ /* 0x000fe80000100a00 */
[----:B------:R0:W-:Y:S04]  /*69b40*/  STL.64 [R1+0x5470], R38 ;  /* 0x0054702601007387 */ /* 0x0001e80000100a00 */
[----:B------:R1:W-:Y:S01]  /*69b50*/  STL.64 [R1+0x5468], R36 ;  /* 0x0054682401007387 */ /* 0x0003e20000100a00 */
[----:B0-----:R-:W-:-:S02]  /*69b60*/  IMAD.MOV.U32 R38, RZ, RZ, R3 ;  /* 0x000000ffff267224 */ /* 0x001fc400078e0003 */
[----:B-1----:R-:W-:Y:S02]  /*69b70*/  IMAD.MOV.U32 R36, RZ, RZ, R13 ;  /* 0x000000ffff247224 */ /* 0x002fe400078e000d */
[----:B------:R-:W-:Y:S02]  /*69b80*/  IMAD.MOV.U32 R37, RZ, RZ, R12 ;  /* 0x000000ffff257224 */ /* 0x000fe400078e000c */
[----:B------:R-:W-:-:S07]  /*69b90*/  IMAD.MOV.U32 R39, RZ, RZ, R2 ;  /* 0x000000ffff277224 */ /* 0x000fce00078e0002 */
[C---:B---3--:R-:W-:Y:S08]  /*69ba0*/  HMMA.16816.F32.BF16 R12, R36.reuse, R42, R8 ;  /* 0x0000002a240c723c */ /* 0x048ff00000041808 */
[C---:B--2---:R-:W-:Y:S08]  /*69bb0*/  HMMA.16816.F32.BF16 R8, R36.reuse, R30, R4 ;  /* 0x0000001e2408723c */ /* 0x044ff00000041804 */
[----:B------:R-:W-:Y:S03]  /*69bc0*/  HMMA.16816.F32.BF16 R4, R36, R34, R20 ;  /* 0x000000222404723c */ /* 0x000fe60000041814 */
        /* <DEDUP_REMOVED lines=8> */
[----:B------:R0:W1:Y:S04]  /*69c50*/  LDSM.16.MT88.4 R32, [R0+UR5+0x6180] ;  /* 0x006180050020783b */ /* 0x0000680008004200 */
[----:B------:R-:W2:Y:S01]  /*69c60*/  LDSM.16.MT88.4 R4, [R41+UR5+0x8000] ;  /* 0x008000052904783b */ /* 0x000ea20008004200 */
[----:B0-----:R-:W-:-:S05]  /*69c70*/  LOP3.LUT R0, R53, 0x30, R52, 0x78, !PT ;  /* 0x0000003035007812 */ /* 0x001fca00078e7834 */
[----:B------:R-:W-:Y:S04]  /*69c80*/  LDSM.16.M88.4 R16, [R0+UR5+0x12080] ;  /* 0x012080050010783b */ /* 0x000fe80008000200 */
[----:B------:R-:W-:Y:S04]  /*69c90*/  LDSM.16.M88.4 R8, [R0+UR5+0x12880] ;  /* 0x012880050008783b */ /* 0x000fe80008000200 */
[----:B------:R-:W-:Y:S04]  /*69ca0*/  LDSM.16.M88.4 R20, [R0+UR5+0x13080] ;  /* 0x013080050014783b */ /* 0x000fe80008000200 */
[----:B------:R-:W-:Y:S04]  /*69cb0*/  LDSM.16.M88.4 R12, [R0+UR5+0x13880] ;  /* 0x01388005000c783b */ /* 0x000fe80008000200 */
[----:B-1----:R-:W-:Y:S04]  /*69cc0*/  STL.64 [R1+0x5480], R34 ;  /* 0x0054802201007387 */ /* 0x002fe80000100a00 */
[----:B------:R-:W-:Y:S04]  /*69cd0*/  STL.64 [R1+0x5478], R32 ;  /* 0x0054782001007387 */ /* 0x000fe80000100a00 */
[----:B--2---:R-:W-:Y:S04]  /*69ce0*/  STL.64 [R1+0x50], R4 ;  /* 0x0000500401007387 */ /* 0x004fe80000100a00 */
[----:B------:R-:W-:Y:S01]  /*69cf0*/  STL [R1+0x58], R6 ;  /* 0x0000580601007387 */ /* 0x000fe20000100800 */
[----:B------:R-:W-:-:S03]  /*69d00*/  IMAD.MOV.U32 R25, RZ, RZ, R7 ;  /* 0x000000ffff197224 */ /* 0x000fc600078e0007 */
[----:B------:R-:W0:Y:S04]  /*69d10*/  LDSM.16.M88.4 R4, [R0+UR5+0x10080] ;  /* 0x010080050004783b */ /* 0x000e280008000200 */
[----:B0-----:R-:W-:Y:S01]  /*69d20*/  STL.64 [R1+0x60], R4 ;  /* 0x0000600401007387 */ /* 0x001fe20000100a00 */
[----:B------:R-:W-:-:S03]  /*69d30*/  IMAD.MOV.U32 R29, RZ, RZ, R4 ;  /* 0x000000ffff1d7224 */ /* 0x000fc600078e0004 */
[----:B------:R0:W-:Y:S01]  /*69d40*/  STL.64 [R1+0x68], R6 ;  /* 0x0000680601007387 */ /* 0x0001e20000100a00 */
[----:B------:R-:W-:Y:S02]  /*69d50*/  IMAD.MOV.U32 R28, RZ, RZ, R5 ;  /* 0x000000ffff1c7224 */ /* 0x000fe400078e0005 */
[----:B0-----:R-:W-:Y:S01]  /*69d60*/  HMMA.16816.F32.BF16 R4, R36, R54, R56 ;  /* 0x000000362404723c */ /* 0x001fe20000041838 */
[----:B------:R-:W-:Y:S04]  /*69d70*/  STL.64 [R1+0x5460], R30 ;  /* 0x0054601e01007387 */ /* 0x000fe80000100a00 */
[----:B------:R0:W-:Y:S04]  /*69d80*/  STL.64 [R1+0x5458], R28 ;  /* 0x0054581c01007387 */ /* 0x0001e80000100a00 */
[----:B------:R-:W-:Y:S04]  /*69d90*/  LDSM.16.M88.4 R56, [R0+UR5+0x11080] ;  /* 0x011080050038783b */ /* 0x000fe80008000200 */
[----:B0-----:R-:W2:Y:S06]  /*69da0*/  LDL.LU R28, [R1+0x9e0] ;  /* 0x0009e000011c7983 */ /* 0x001eac0000300800 */
[----:B------:R-:W-:Y:S04]  /*69db0*/  STL.64 [R1+0x410], R4 ;  /* 0x0004100401007387 */ /* 0x000fe80000100a00 */
[----:B------:R-:W-:Y:S04]  /*69dc0*/  STL.64 [R1+0x418], R6 ;  /* 0x0004180601007387 */ /* 0x000fe80000100a00 */
[----:B------:R-:W2:Y:S04]  /*69dd0*/  LDL.LU R29, [R1+0x9e4] ;  /* 0x0009e400011d7983 */ /* 0x000ea80000300800 */
[----:B------:R-:W2:Y:S04]  /*69de0*/  LDL.LU R30, [R1+0x9e8] ;  /* 0x0009e800011e7983 */ /* 0x000ea80000300800 */
[----:B------:R-:W2:Y:S04]  /*69df0*/  LDL.LU R31, [R1+0x9ec] ;  /* 0x0009ec00011f7983 */ /* 0x000ea80000300800 */
[----:B------:R-:W3:Y:S04]  /*69e00*/  LDL.LU R44, [R1+0xb40] ;  /* 0x000b4000012c7983 */ /* 0x000ee80000300800 */
[----:B------:R-:W3:Y:S04]  /*69e10*/  LDL.LU R45, [R1+0xb44] ;  /* 0x000b4400012d7983 */ /* 0x000ee80000300800 */
[----:B------:R-:W3:Y:S04]  /*69e20*/  LDL.LU R46, [R1+0xb48] ;  /* 0x000b4800012e7983 */ /* 0x000ee80000300800 */
[----:B------:R-:W3:Y:S04]  /*69e30*/  LDL.LU R47, [R1+0xb4c] ;  /* 0x000b4c00012f7983 */ /* 0x000ee80000300800 */
[----:B------:R-:W0:Y:S04]  /*69e40*/  LDSM.16.M88.4 R4, [R0+UR5+0x10880] ;  /* 0x010880050004783b */ /* 0x000e280008000200 */
[----:B0-----:R-:W-:Y:S01]  /*69e50*/  STL.64 [R1], R4 ;  /* 0x0000000401007387 */ /* 0x001fe20000100a00 */
[----:B------:R-:W-:-:S03]  /*69e60*/  IMAD.MOV.U32 R52, RZ, RZ, R4 ;  /* 0x000000ffff347224 */ /* 0x000fc600078e0004 */
[----:B------:R-:W-:Y:S01]  /*69e70*/  STL.64 [R1+0x8], R6 ;  /* 0x0000080601007387 */ /* 0x000fe20000100a00 */
[----:B------:R-:W-:-:S03]  /*69e80*/  IMAD.MOV.U32 R53, RZ, RZ, R5 ;  /* 0x000000ffff357224 */ /* 0x000fc600078e0005 */
[----:B------:R-:W0:Y:S04]  /*69e90*/  LDSM.16.M88.4 R4, [R0+UR5+0x11880] ;  /* 0x011880050004783b */ /* 0x000e280008000200 */
[----:B------:R-:W-:Y:S04]  /*69ea0*/  STL [R1+0x4e74], R58 ;  /* 0x004e743a01007387 */ /* 0x000fe80000100800 */
[----:B------:R-:W-:Y:S04]  /*69eb0*/  STL [R1+0x4e70], R59 ;  /* 0x004e703b01007387 */ /* 0x000fe80000100800 */
[----:B0-----:R-:W-:Y:S04]  /*69ec0*/  STL [R1+0x4edc], R6 ;  /* 0x004edc0601007387 */ /* 0x001fe80000100800 */
[----:B------:R-:W-:Y:S04]  /*69ed0*/  STL [R1+0x4ed8], R7 ;  /* 0x004ed80701007387 */ /* 0x000fe80000100800 */
[----:B------:R-:W-:Y:S04]  /*69ee0*/  STL.64 [R1+0x5430], R4 ;  /* 0x0054300401007387 */ /* 0x000fe80000100a00 */
[----:B------:R-:W0:Y:S04]  /*69ef0*/  LDSM.16.MT88.4 R4, [R41+UR5+0x8080] ;  /* 0x008080052904783b */ /* 0x000e280008004200 */
[----:B------:R-:W-:Y:S04]  /*69f00*/  STL [R1+0x4ee0], R18 ;  /* 0x004ee01201007387 */ /* 0x000fe80000100800 */
[----:B------:R-:W-:Y:S04]  /*69f10*/  STL [R1+0x4e94], R19 ;  /* 0x004e941301007387 */ /* 0x000fe80000100800 */
[----:B------:R-:W-:Y:S04]  /*69f20*/  STL [R1+0x4ee4], R10 ;  /* 0x004ee40a01007387 */ /* 0x000fe80000100800 */
[----:B------:R-:W-:Y:S04]  /*69f30*/  STL [R1+0x4e90], R11 ;  /* 0x004e900b01007387 */ /* 0x000fe80000100800 */
[----:B------:R-:W-:Y:S04]  /*69f40*/  STL [R1+0x4e8c], R22 ;  /* 0x004e8c1601007387 */ /* 0x000fe80000100800 */
[----:B------:R-:W-:Y:S04]  /*69f50*/  STL [R1+0x4e88], R23 ;  /* 0x004e881701007387 */ /* 0x000fe80000100800 */
[----:B------:R-:W4:Y:S04]  /*69f60*/  LDL.LU R32, [R1+0xb30] ;  /* 0x000b300001207983 */ /* 0x000f280000300800 */
[----:B------:R-:W4:Y:S04]  /*69f70*/  LDL.LU R33, [R1+0xb34] ;  /* 0x000b340001217983 */ /* 0x000f280000300800 */
[----:B------:R-:W4:Y:S04]  /*69f80*/  LDL.LU R34, [R1+0xb38] ;  /* 0x000b380001227983 */ /* 0x000f280000300800 */
[----:B------:R-:W4:Y:S04]  /*69f90*/  LDL.LU R35, [R1+0xb3c] ;  /* 0x000b3c0001237983 */ /* 0x000f280000300800 */
[----:B------:R-:W-:Y:S04]  /*69fa0*/  STL.64 [R1+0x5398], R14 ;  /* 0x0053980e01007387 */ /* 0x000fe80000100a00 */
[----:B------:R2:W-:Y:S01]  /*69fb0*/  STL.64 [R1+0x5390], R12 ;  /* 0x0053900c01007387 */ /* 0x0005e20000100a00 */
[----:B0-----:R-:W-:-:S02]  /*69fc0*/  IMAD.MOV.U32 R0, RZ, RZ, R4 ;  /* 0x000000ffff007224 */ /* 0x001fc400078e0004 */
[----:B------:R-:W-:Y:S02]  /*69fd0*/  IMAD.MOV.U32 R2, RZ, RZ, R5 ;  /* 0x000000ffff027224 */ /* 0x000fe400078e0005 */
[----:B------:R-:W-:Y:S02]  /*69fe0*/  IMAD.MOV.U32 R3, RZ, RZ, R6 ;  /* 0x000000ffff037224 */ /* 0x000fe400078e0006 */
[----:B------:R-:W-:Y:S02]  /*69ff0*/  IMAD.MOV.U32 R60, RZ, RZ, R7 ;  /* 0x000000ffff3c7224 */ /* 0x000fe400078e0007 */
[C---:B---3--:R-:W-:Y:S01]  /*6a000*/  HMMA.16816.F32.BF16 R4, R36.reuse, R26, R44 ;  /* 0x0000001a2404723c */ /* 0x048fe2000004182c */
[----:B------:R-:W0:Y:S07]  /*6a010*/  LDSM.16.MT88.4 R44, [R41+UR5+0x8100] ;  /* 0x00810005292c783b */ /* 0x000e2e0008004200 */
[----:B--2---:R-:W-:-:S15]  /*6a020*/  HMMA.16816.F32.BF16 R12, R36, R50, R28 ;  /* 0x00000032240c723c */ /* 0x004fde000004181c */
[----:B------:R-:W-:-:S04]  /*6a030*/  NOP ;  /* 0x0000000000007918 */ /* 0x000fc80000000000 */
[----:B------:R1:W-:Y:S04]  /*6a040*/  STL.64 [R1+0x400], R12 ;  /* 0x0004000c01007387 */ /* 0x0003e80000100a00 */
[----:B------:R2:W-:Y:S04]  /*6a050*/  STL.64 [R1+0x408], R14 ;  /* 0x0004080e01007387 */ /* 0x0005e80000100a00 */
[----:B------:R-:W3:Y:S04]  /*6a060*/  LDL.LU R28, [R1+0xc70] ;  /* 0x000c7000011c7983 */ /* 0x000ee80000300800 */
[----:B------:R0:W-:Y:S04]  /*6a070*/  STL.64 [R1+0x3f0], R4 ;  /* 0x0003f00401007387 */ /* 0x0001e80000100a00 */
[----:B------:R0:W-:Y:S04]  /*6a080*/  STL.64 [R1+0x3f8], R6 ;  /* 0x0003f80601007387 */ /* 0x0001e80000100a00 */
[----:B------:R-:W3:Y:S04]  /*6a090*/  LDL.LU R29, [R1+0xc74] ;  /* 0x000c7400011d7983 */ /* 0x000ee80000300800 */
[----:B------:R-:W3:Y:S04]  /*6a0a0*/  LDL.LU R30, [R1+0xc78] ;  /* 0x000c7800011e7983 */ /* 0x000ee80000300800 */
[----:B------:R-:W3:Y:S04]  /*6a0b0*/  LDL.LU R31, [R1+0xc7c] ;  /* 0x000c7c00011f7983 */ /* 0x000ee80000300800 */
[----:B-1----:R-:W3:Y:S04]  /*6a0c0*/  LDL.LU R12, [R1+0xc40] ;  /* 0x000c4000010c7983 */ /* 0x002ee80000300800 */
[----:B------:R-:W3:Y:S04]  /*6a0d0*/  LDL.LU R13, [R1+0xc44] ;  /* 0x000c4400010d7983 */ /* 0x000ee80000300800 */
[----:B--2---:R-:W2:Y:S04]  /*6a0e0*/  LDL.LU R14, [R1+0xc48] ;  /* 0x000c4800010e7983 */ /* 0x004ea80000300800 */
[----:B------:R-:W2:Y:S04]  /*6a0f0*/  LDL.LU R15, [R1+0xc4c] ;  /* 0x000c4c00010f7983 */ /* 0x000ea80000300800 */
[----:B0-----:R-:W2:Y:S04]  /*6a100*/  LDL.LU R4, [R1+0xc30] ;  /* 0x000c300001047983 */ /* 0x001ea80000300800 */
[----:B------:R-:W2:Y:S04]  /*6a110*/  LDL.LU R5, [R1+0xc34] ;  /* 0x000c340001057983 */ /* 0x000ea80000300800 */
[----:B------:R-:W2:Y:S01]  /*6a120*/  LDL.LU R6, [R1+0xc38] ;  /* 0x000c380001067983 */ /* 0x000ea20000300800 */
[----:B------:R-:W-:-:S02]  /*6a130*/  IMAD.MOV.U32 R7, RZ, RZ, R40 ;  /* 0x000000ffff077224 */ /* 0x000fc400078e0028 */
[----:B------:R-:W-:Y:S01]  /*6a140*/  IMAD.MOV.U32 R59, RZ, RZ, R46 ;  /* 0x000000ffff3b7224 */ /* 0x000fe200078e002e */
[----:B------:R-:W2:Y:S01]  /*6a150*/  LDL.LU R40, [R1+0x54a0] ;  /* 0x0054a00001287983 */ /* 0x000ea20000300800 */
[----:B------:R-:W-:-:S03]  /*6a160*/  IMAD.MOV.U32 R58, RZ, RZ, R47 ;  /* 0x000000ffff3a7224 */ /* 0x000fc600078e002f */
[----:B------:R-:W4:Y:S01]  /*6a170*/  LDL.LU.64 R46, [R1+0x5498] ;  /* 0x00549800012e7983 */ /* 0x000f220000300a00 */
[----:B------:R-:W-:Y:S02]  /*6a180*/  IMAD.MOV.U32 R48, RZ, RZ, R44 ;  /* 0x000000ffff307224 */ /* 0x000fe400078e002c */
[----:B------:R-:W-:Y:S02]  /*6a190*/  IMAD.MOV.U32 R61, RZ, RZ, R45 ;  /* 0x000000ffff3d7224 */ /* 0x000fe400078e002d */
[----:B------:R-:W3:Y:S04]  /*6a1a0*/  LDL.LU.64 R44, [R1+0x5490] ;  /* 0x00549000012c7983 */ /* 0x000ee80000300a00 */
[----:B------:R-:W-:Y:S04]  /*6a1b0*/  STL.64 [R1+0x53e8], R58 ;  /* 0x0053e83a01007387 */ /* 0x000fe80000100a00 */
[----:B------:R0:W-:Y:S04]  /*6a1c0*/  STL.64 [R1+0x53e0], R56 ;  /* 0x0053e03801007387 */ /* 0x0001e80000100a00 */
[----:B0-----:R-:W3:Y:S04]  /*6a1d0*/  LDL.LU R56, [R1+0xc50] ;  /* 0x000c500001387983 */ /* 0x001ee80000300800 */
[----:B------:R-:W3:Y:S04]  /*6a1e0*/  LDL.LU R57, [R1+0xc54] ;  /* 0x000c540001397983 */ /* 0x000ee80000300800 */
[----:B------:R-:W3:Y:S01]  /*6a1f0*/  LDL.LU R58, [R1+0xc58] ;  /* 0x000c5800013a7983 */ /* 0x000ee20000300800 */
[----:B----4-:R-:W-:Y:S01]  /*6a200*/  HMMA.16816.F32.BF16 R36, R36, R46, R32 ;  /* 0x0000002e2424723c */ /* 0x010fe20000041820 */
[----:B--2---:R-:W-:-:S02]  /*6a210*/  IMAD.MOV.U32 R59, RZ, RZ, R40 ;  /* 0x000000ffff3b7224 */ /* 0x004fc400078e0028 */
[----:B------:R-:W2:Y:S04]  /*6a220*/  LDL.LU R40, [R1+0x5488] ;  /* 0x0054880001287983 */ /* 0x000ea80000300800 */
[----:B------:R-:W4:Y:S04]  /*6a230*/  LDL.LU.64 R34, [R1+0x5480] ;  /* 0x0054800001227983 */ /* 0x000f280000300a00 */
[----:B------:R-:W4:Y:S04]  /*6a240*/  LDL.LU.64 R32, [R1+0x5478] ;  /* 0x0054780001207983 */ /* 0x000f280000300a00 */
[----:B------:R-:W-:Y:S04]  /*6a250*/  STL.64 [R1+0x5428], R46 ;  /* 0x0054282e01007387 */ /* 0x000fe80000100a00 */
[----:B---3--:R0:W-:Y:S04]  /*6a260*/  STL.64 [R1+0x5420], R44 ;  /* 0x0054202c01007387 */ /* 0x0081e80000100a00 */
[----:B------:R-:W-:Y:S04]  /*6a270*/  STL.64 [R1+0x340], R36 ;  /* 0x0003402401007387 */ /* 0x000fe80000100a00 */
[----:B------:R-:W-:Y:S04]  /*6a280*/  STL.64 [R1+0x348], R38 ;  /* 0x0003482601007387 */ /* 0x000fe80000100a00 */
[----:B------:R-:W1:Y:S04]  /*6a290*/  LDSM.16.MT88.4 R36, [R41+UR5+0x8180] ;  /* 0x008180052924783b */ /* 0x000e680008004200 */
[----:B0-----:R-:W3:Y:S04]  /*6a2a0*/  LDL.LU R44, [R1+0xc60] ;  /* 0x000c6000012c7983 */ /* 0x001ee80000300800 */
[----:B------:R-:W3:Y:S04]  /*6a2b0*/  LDL.LU R45, [R1+0xc64] ;  /* 0x000c6400012d7983 */ /* 0x000ee80000300800 */
[----:B------:R-:W3:Y:S01]  /*6a2c0*/  LDL.LU R46, [R1+0xc68] ;  /* 0x000c6800012e7983 */ /* 0x000ee20000300800 */
[----:B-1----:R-:W-:-:S02]  /*6a2d0*/  IMAD.MOV.U32 R24, RZ, RZ, R38 ;  /* 0x000000ffff187224 */ /* 0x002fc400078e0026 */
[----:B------:R-:W-:Y:S02]  /*6a2e0*/  IMAD.MOV.U32 R49, RZ, RZ, R39 ;  /* 0x000000ffff317224 */ /* 0x000fe400078e0027 */
[----:B------:R-:W4:Y:S01]  /*6a2f0*/  LDL.LU.64 R38, [R1+0x5470] ;  /* 0x0054700001267983 */ /* 0x000f220000300a00 */
[----:B------:R-:W-:Y:S02]  /*6a300*/  IMAD.MOV.U32 R41, RZ, RZ, R37 ;  /* 0x000000ffff297224 */ /* 0x000fe400078e0025 */
[----:B--2---:R-:W-:Y:S02]  /*6a310*/  IMAD.MOV.U32 R47, RZ, RZ, R40 ;  /* 0x000000ffff2f7224 */ /* 0x004fe400078e0028 */
[----:B------:R-:W-:Y:S02]  /*6a320*/  IMAD.MOV.U32 R40, RZ, RZ, R36 ;  /* 0x000000ffff287224 */ /* 0x000fe400078e0024 */
[----:B------:R-:W2:Y:S01]  /*6a330*/  LDL.LU.64 R36, [R1+0x5468] ;  /* 0x0054680001247983 */ /* 0x000ea20000300a00 */
[----:B----4-:R-:W-:-:S15]  /*6a340*/  HMMA.16816.F32.BF16 R28, R32, R38, R28 ;  /* 0x00000026201c723c */ /* 0x010fde000004181c */
[----:B------:R-:W-:-:S04]  /*6a350*/  NOP ;  /* 0x0000000000007918 */ /* 0x000fc80000000000 */
[----:B------:R-:W-:Y:S04]  /*6a360*/  STL.64 [R1+0x2a0], R28 ;  /* 0x0002a01c01007387 */ /* 0x000fe80000100a00 */
[----:B------:R0:W-:Y:S04]  /*6a370*/  STL.64 [R1+0x2a8], R30 ;  /* 0x0002a81e01007387 */ /* 0x0001e80000100a00 */
[----:B0-----:R-:W4:Y:S04]  /*6a380*/  LDL.LU.64 R30, [R1+0x5460] ;  /* 0x00546000011e7983 */ /* 0x001f280000300a00 */
[----:B------:R-:W3:Y:S01]  /*6a390*/  LDL.LU.64 R28, [R1+0x5458] ;  /* 0x00545800011c7983 */ /* 0x000ee20000300a00 */
[----:B------:R-:W-:-:S02]  /*6a3a0*/  IMAD.MOV.U32 R11, RZ, RZ, R34 ;  /* 0x000000ffff0b7224 */ /* 0x000fc400078e0022 */
[----:B------:R-:W-:Y:S02]  /*6a3b0*/  IMAD.MOV.U32 R10, RZ, RZ, R35 ;  /* 0x000000ffff0a7224 */ /* 0x000fe400078e0023 */
[----:B------:R-:W4:Y:S01]  /*6a3c0*/  LDL.LU.64 R34, [R1+0x5450] ;  /* 0x0054500001227983 */ /* 0x000f220000300a00 */
[----:B------:R-:W-:Y:S02]  /*6a3d0*/  IMAD.MOV.U32 R19, RZ, RZ, R32 ;  /* 0x000000ffff137224 */ /* 0x000fe400078e0020 */
[----:B------:R-:W-:Y:S02]  /*6a3e0*/  IMAD.MOV.U32 R18, RZ, RZ, R33 ;  /* 0x000000ffff127224 */ /* 0x000fe400078e0021 */
[----:B------:R-:W4:Y:S04]  /*6a3f0*/  LDL.LU.64 R32, [R1+0x5448] ;  /* 0x0054480001207983 */ /* 0x000f280000300a00 */
[----:B--2---:R3:W-:Y:S02]  /*6a400*/  STL.64 [R1+0x52a0], R36 ;  /* 0x0052a02401007387 */ /* 0x0047e40000100a00 */
[----:B---3--:R-:W-:-:S02]  /*6a410*/  IMAD.MOV.U32 R36, RZ, RZ, R29 ;  /* 0x000000ffff247224 */ /* 0x008fc400078e001d */
[----:B------:R-:W-:Y:S01]  /*6a420*/  IMAD.MOV.U32 R37, RZ, RZ, R28 ;  /* 0x000000ffff257224 */ /* 0x000fe200078e001c */
[----:B------:R-:W2:Y:S04]  /*6a430*/  LDL.LU R29, [R1+0x5440] ;  /* 0x00544000011d7983 */ /* 0x000ea80000300800 */
[----:B------:R-:W2:Y:S01]  /*6a440*/  LDL.LU R28, [R1+0x543c] ;  /* 0x00543c00011c7983 */ /* 0x000ea20000300800 */
[----:B------:R-:W-:Y:S02]  /*6a450*/  IMAD.MOV.U32 R38, RZ, RZ, R11 ;  /* 0x000000ffff267224 */ /* 0x000fe400078e000b */
[----:B------:R-:W-:Y:S01]  /*6a460*/  IMAD.MOV.U32 R39, RZ, RZ, R10 ;  /* 0x000000ffff277224 */ /* 0x000fe200078e000a */
[----:B------:R0:W-:Y:S04]  /*6a470*/  STL.64 [R1+0x5408], R36 ;  /* 0x0054082401007387 */ /* 0x0001e80000100a00 */
[----:B------:R4:W-:Y:S01]  /*6a480*/  STL.64 [R1+0x5348], R40 ;  /* 0x0053482801007387 */ /* 0x0009e20000100a00 */
[----:B0-----:R-:W-:-:S02]  /*6a490*/  IMAD.MOV.U32 R36, RZ, RZ, R19 ;  /* 0x000000ffff247224 */ /* 0x001fc400078e0013 */
[----:B------:R-:W-:-:S07]  /*6a4a0*/  IMAD.MOV.U32 R37, RZ, RZ, R18 ;  /* 0x000000ffff257224 */ /* 0x000fce00078e0012 */
[C---:B------:R-:W-:Y:S08]  /*6a4b0*/  HMMA.16816.F32.BF16 R44, R36.reuse, R42, R44 ;  /* 0x0000002a242c723c */ /* 0x040ff0000004182c */
[C---:B----4-:R-:W-:Y:S08]  /*6a4c0*/  HMMA.16816.F32.BF16 R40, R36.reuse, R30, R56 ;  /* 0x0000001e2428723c */ /* 0x050ff00000041838 */
[C---:B------:R-:W-:Y:S08]  /*6a4d0*/  HMMA.16816.F32.BF16 R12, R36.reuse, R34, R12 ;  /* 0x00000022240c723c */ /* 0x040ff0000004180c */
[----:B------:R-:W-:Y:S01]  /*6a4e0*/  HMMA.16816.F32.BF16 R4, R36, R54, R4 ;  /* 0x000000362404723c */ /* 0x000fe20000041804 */
[----:B------:R-:W-:Y:S04]  /*6a4f0*/  STL.64 [R1+0x200], R44 ;  /* 0x0002002c01007387 */ /* 0x000fe80000100a00 */
[----:B------:R-:W-:Y:S04]  /*6a500*/  STL.64 [R1+0x208], R46 ;  /* 0x0002082e01007387 */ /* 0x000fe80000100a00 */
[----:B--2---:R-:W-:Y:S04]  /*6a510*/  STL.64 [R1+0x5330], R28 ;  /* 0x0053301c01007387 */ /* 0x004fe80000100a00 */
[----:B------:R-:W-:Y:S04]  /*6a520*/  STL.64 [R1+0x1a0], R40 ;  /* 0x0001a02801007387 */ /* 0x000fe80000100a00 */
[----:B------:R-:W-:Y:S04]  /*6a530*/  STL.64 [R1+0x1a8], R42 ;  /* 0x0001a82a01007387 */ /* 0x000fe80000100a00 */
[----:B------:R0:W-:Y:S04]  /*6a540*/  STL.64 [R1+0x52a8], R32 ;  /* 0x0052a82001007387 */ /* 0x0001e80000100a00 */
[----:B------:R-:W-:Y:S04]  /*6a550*/  STL.64 [R1+0x190], R12 ;  /* 0x0001900c01007387 */ /* 0x000fe80000100a00 */
[----:B------:R-:W-:Y:S04]  /*6a560*/  STL.64 [R1+0x198], R14 ;  /* 0x0001980e01007387 */ /* 0x000fe80000100a00 */
[----:B------:R-:W-:Y:S04]  /*6a570*/  STL.64 [R1+0x180], R4 ;  /* 0x0001800401007387 */ /* 0x000fe80000100a00 */
[----:B------:R-:W-:Y:S04]  /*6a580*/  STL.64 [R1+0x188], R6 ;  /* 0x0001880601007387 */ /* 0x000fe80000100a00 */
[----:B------:R-:W-:Y:S04]  /*6a590*/  STL.64 [R1+0x53f0], R52 ;  /* 0x0053f03401007387 */ /* 0x000fe80000100a00 */
        /* <DEDUP_REMOVED lines=20> */
[----:B------:R-:W3:Y:S01]  /*6a6e0*/  LDL.LU R34, [R1+0x58] ;  /* 0x0000580001227983 */ /* 0x000ee20000300800 */
[----:B------:R-:W-:-:S03]  /*6a6f0*/  IMAD.MOV.U32 R35, RZ, RZ, R25 ;  /* 0x000000ffff237224 */ /* 0x000fc600078e0019 */
[----:B------:R-:W4:Y:S04]  /*6a700*/  LDL.LU R25, [R1+0x5438] ;  /* 0x0054380001197983 */ /* 0x000f280000300800 */
[----:B---3--:R-:W-:Y:S04]  /*6a710*/  STL.64 [R1+0x5418], R34 ;  /* 0x0054182201007387 */ /* 0x008fe80000100a00 */
[----:B--2---:R-:W-:Y:S04]  /*6a720*/  STL.64 [R1+0x5410], R32 ;  /* 0x0054102001007387 */ /* 0x004fe80000100a00 */
[----:B------:R-:W2:Y:S04]  /*6a730*/  LDL.LU R28, [R1+0x990] ;  /* 0x00099000011c7983 */ /* 0x000ea80000300800 */
[----:B------:R-:W2:Y:S04]  /*6a740*/  LDL.LU R29, [R1+0x994] ;  /* 0x00099400011d7983 */ /* 0x000ea80000300800 */
[----:B------:R-:W3:Y:S04]  /*6a750*/  LDL.LU R30, [R1+0x998] ;  /* 0x00099800011e7983 */ /* 0x000ee80000300800 */
[----:B------:R-:W3:Y:S04]  /*6a760*/  LDL.LU R31, [R1+0x99c] ;  /* 0x00099c00011f7983 */ /* 0x000ee80000300800 */
        /* <DEDUP_REMOVED lines=42> */
[----:B--2---:R-:W-:Y:S01]  /*6aa10*/  STL.64 [R1+0x53d8], R14 ;  /* 0x0053d80e01007387 */ /* 0x004fe20000100a00 */
[C---:B---3--:R-:W-:Y:S08]  /*6aa20*/  HMMA.16816.F32.BF16 R4, R36.reuse, R50, R4 ;  /* 0x000000322404723c */ /* 0x048ff00000041804 */
[----:B----4-:R-:W-:Y:S01]  /*6aa30*/  HMMA.16816.F32.BF16 R44, R36, R26, R44 ;  /* 0x0000001a242c723c */ /* 0x010fe2000004182c */
[----:B------:R0:W-:Y:S04]  /*6aa40*/  STL.64 [R1+0x53d0], R12 ;  /* 0x0053d00c01007387 */ /* 0x0001e80000100a00 */
[----:B0-----:R-:W2:Y:S04]  /*6aa50*/  LDL.LU R12, [R1+0xaf0] ;  /* 0x000af000010c7983 */ /* 0x001ea80000300800 */
[----:B------:R-:W2:Y:S04]  /*6aa60*/  LDL.LU R13, [R1+0xaf4] ;  /* 0x000af400010d7983 */ /* 0x000ea80000300800 */
[----:B------:R-:W2:Y:S04]  /*6aa70*/  LDL.LU R14, [R1+0xaf8] ;  /* 0x000af800010e7983 */ /* 0x000ea80000300800 */
[----:B------:R-:W2:Y:S04]  /*6aa80*/  LDL.LU R15, [R1+0xafc] ;  /* 0x000afc00010f7983 */ /* 0x000ea80000300800 */
[----:B------:R-:W-:Y:S04]  /*6aa90*/  STL.64 [R1+0x5388], R30 ;  /* 0x0053881e01007387 */ /* 0x000fe80000100a00 */
[----:B------:R0:W-:Y:S01]  /*6aaa0*/  STL.64 [R1+0x5380], R28 ;  /* 0x0053801c01007387 */ /* 0x0001e20000100a00 */
[----:B------:R-:W-:-:S02]  /*6aab0*/  IMAD.MOV.U32 R19, RZ, RZ, R4 ;  /* 0x000000ffff137224 */ /* 0x000fc400078e0004 */
[----:B------:R-:W-:Y:S02]  /*6aac0*/  IMAD.MOV.U32 R11, RZ, RZ, R5 ;  /* 0x000000ffff0b7224 */ /* 0x000fe400078e0005 */
[----:B------:R-:W-:Y:S02]  /*6aad0*/  IMAD.MOV.U32 R22, RZ, RZ, R6 ;  /* 0x000000ffff167224 */ /* 0x000fe400078e0006 */
[----:B------:R-:W-:Y:S01]  /*6aae0*/  IMAD.MOV.U32 R23, RZ, RZ, R7 ;  /* 0x000000ffff177224 */ /* 0x000fe200078e0007 */
        /* <DEDUP_REMOVED lines=8> */
[----:B------:R-:W2:Y:S01]  /*6ab70*/  LDL.LU.64 R4, [R1+0x5430] ;  /* 0x0054300001047983 */ /* 0x000ea20000300a00 */
[----:B------:R-:W-:-:S02]  /*6ab80*/  IMAD.MOV.U32 R6, RZ, RZ, R46 ;  /* 0x000000ffff067224 */ /* 0x000fc400078e002e */
[----:B------:R-:W-:Y:S02]  /*6ab90*/  IMAD.MOV.U32 R7, RZ, RZ, R47 ;  /* 0x000000ffff077224 */ /* 0x000fe400078e002f */
[----:B------:R-:W2:Y:S01]  /*6aba0*/  LDL.LU.64 R46, [R1+0x5428] ;  /* 0x00542800012e7983 */ /* 0x000ea20000300a00 */
[----:B------:R-:W-:Y:S02]  /*6abb0*/  IMAD.MOV.U32 R10, RZ, RZ, R44 ;  /* 0x000000ffff0a7224 */ /* 0x000fe400078e002c */
[----:B------:R-:W-:Y:S02]  /*6abc0*/  IMAD.MOV.U32 R18, RZ, RZ, R45 ;  /* 0x000000ffff127224 */ /* 0x000fe400078e002d */
[----:B------:R-:W3:Y:S01]  /*6abd0*/  LDL.LU.64 R44, [R1+0x5420] ;  /* 0x00542000012c7983 */ /* 0x000ee20000300a00 */
[----:B--2---:R-:W-:Y:S03]  /*6abe0*/  HMMA.16816.F32.BF16 R36, R36, R46, R32 ;  /* 0x0000002e2424723c */ /* 0x004fe60000041820 */
[----:B------:R-:W2:Y:S04]  /*6abf0*/  LDL.LU.64 R34, [R1+0x5418] ;  /* 0x0054180001227983 */ /* 0x000ea80000300a00 */
[----:B------:R-:W2:-:S12]  /*6ac00*/  LDL.LU.64 R32, [R1+0x5410] ;  /* 0x0054100001207983 */ /* 0x000e980000300a00 */
[----:B------:R0:W-:Y:S04]  /*6ac10*/  STL.64 [R1+0x150], R36 ;  /* 0x0001502401007387 */ /* 0x0001e80000100a00 */
[----:B------:R-:W-:Y:S04]  /*6ac20*/  STL.64 [R1+0x158], R38 ;  /* 0x0001582601007387 */ /* 0x000fe80000100a00 */
[----:B0-----:R-:W2:Y:S04]  /*6ac30*/  LDL.LU.64 R36, [R1+0x5408] ;  /* 0x0054080001247983 */ /* 0x001ea80000300a00 */
[----:B---3--:R0:W-:Y:S01]  /*6ac40*/  STL.64 [R1+0x4f88], R44 ;  /* 0x004f882c01007387 */ /* 0x0081e20000100a00 */
[----:B------:R-:W-:-:S02]  /*6ac50*/  IMAD.MOV.U32 R46, RZ, RZ, R3 ;  /* 0x000000ffff2e7224 */ /* 0x000fc400078e0003 */
[----:B------:R-:W-:Y:S02]  /*6ac60*/  IMAD.MOV.U32 R47, RZ, RZ, R60 ;  /* 0x000000ffff2f7224 */ /* 0x000fe400078e003c */
[----:B0-----:R-:W-:Y:S02]  /*6ac70*/  IMAD.MOV.U32 R44, RZ, RZ, R0 ;  /* 0x000000ffff2c7224 */ /* 0x001fe400078e0000 */
[----:B------:R-:W-:Y:S01]  /*6ac80*/  IMAD.MOV.U32 R45, RZ, RZ, R2 ;  /* 0x000000ffff2d7224 */ /* 0x000fe200078e0002 */
[----:B------:R-:W3:Y:S04]  /*6ac90*/  LDL.LU R0, [R1+0x5404] ;  /* 0x0054040001007983 */ /* 0x000ee80000300800 */
[----:B------:R-:W3:Y:S04]  /*6aca0*/  LDL.LU R2, [R1+0x5400] ;  /* 0x0054000001027983 */ /* 0x000ee80000300800 */
[----:B------:R-:W3:Y:S04]  /*6acb0*/  LDL.LU R3, [R1+0x53fc] ;  /* 0x0053fc0001037983 */ /* 0x000ee80000300800 */
[----:B------:R-:W3:Y:S01]  /*6acc0*/  LDL.LU R60, [R1+0x53f8] ;  /* 0x0053f800013c7983 */ /* 0x000ee20000300800 */
[----:B--2---:R-:W-:-:S15]  /*6acd0*/  HMMA.16816.F32.BF16 R52, R32, R36, R52 ;  /* 0x000000242034723c */ /* 0x004fde0000041834 */
[----:B------:R-:W-:-:S04]  /*6ace0*/  NOP ;  /* 0x0000000000007918 */ /* 0x000fc80000000000 */
[----:B------:R0:W-:Y:S04]  /*6acf0*/  STL.64 [R1+0x140], R52 ;  /* 0x0001403401007387 */ /* 0x0001e80000100a00 */
[----:B------:R-:W-:Y:S04]  /*6ad00*/  STL.64 [R1+0x148], R54 ;  /* 0x0001483601007387 */ /* 0x000fe80000100a00 */
        /* <DEDUP_REMOVED lines=51> */
[C---:B----4-:R-:W-:Y:S08]  /*6b040*/  HMMA.16816.F32.BF16 R40, R44.reuse, R4, R40 ;  /* 0x000000042c28723c */ /* 0x050ff00000041828 */
[----:B--2---:R-:W-:-:S15]  /*6b050*/  HMMA.16816.F32.BF16 R32, R44, R52, R32 ;  /* 0x000000342c20723c */ /* 0x004fde0000041820 */
[----:B------:R-:W-:-:S04]  /*6b060*/  NOP ;  /* 0x0000000000007918 */ /* 0x000fc80000000000 */
[----:B------:R-:W-:Y:S04]  /*6b070*/  STL.64 [R1+0xb0], R32 ;  /* 0x0000b02001007387 */ /* 0x000fe80000100a00 */
[----:B------:R0:W-:Y:S04]  /*6b080*/  STL.64 [R1+0xb8], R34 ;  /* 0x0000b82201007387 */ /* 0x0001e80000100a00 */
[----:B0-----:R-:W2:Y:S04]  /*6b090*/  LDL.LU.64 R34, [R1+0x5358] ;  /* 0x0053580001227983 */ /* 0x001ea80000300a00 */
[----:B------:R-:W2:Y:S04]  /*6b0a0*/  LDL.LU.64 R32, [R1+0x5350] ;  /* 0x0053500001207983 */ /* 0x000ea80000300a00 */
[----:B------:R-:W-:Y:S04]  /*6b0b0*/  STL.64 [R1+0xa0], R28 ;  /* 0x0000a01c01007387 */ /* 0x000fe80000100a00 */
[----:B------:R-:W-:Y:S04]  /*6b0c0*/  STL.64 [R1+0xa8], R30 ;  /* 0x0000a81e01007387 */ /* 0x000fe80000100a00 */
[----:B------:R0:W-:Y:S04]  /*6b0d0*/  STL.64 [R1+0x90], R40 ;  /* 0x0000902801007387 */ /* 0x0001e80000100a00 */
[----:B------:R1:W-:Y:S04]  /*6b0e0*/  STL.64 [R1+0x98], R42 ;  /* 0x0000982a01007387 */ /* 0x0003e80000100a00 */
[----:B0-----:R-:W4:Y:S01]  /*6b0f0*/  LDL.LU.64 R40, [R1+0x5348] ;  /* 0x0053480001287983 */ /* 0x001f220000300a00 */
[----:B---3--:R-:W-:-:S02]  /*6b100*/  IMAD.MOV.U32 R28, RZ, RZ, R60 ;  /* 0x000000ffff1c7224 */ /* 0x008fc400078e003c */
[----:B------:R-:W-:Y:S02]  /*6b110*/  IMAD.MOV.U32 R29, RZ, RZ, R3 ;  /* 0x000000ffff1d7224 */ /* 0x000fe400078e0003 */
[----:B------:R-:W-:Y:S02]  /*6b120*/  IMAD.MOV.U32 R30, RZ, RZ, R2 ;  /* 0x000000ffff1e7224 */ /* 0x000fe400078e0002 */
[----:B------:R-:W-:Y:S02]  /*6b130*/  IMAD.MOV.U32 R31, RZ, RZ, R0 ;  /* 0x000000ffff1f7224 */ /* 0x000fe400078e0000 */
[----:B-1----:R-:W-:Y:S02]  /*6b140*/  IMAD.MOV.U32 R42, RZ, RZ, R24 ;  /* 0x000000ffff2a7224 */ /* 0x002fe400078e0018 */
[----:B------:R-:W-:-:S03]  /*6b150*/  IMAD.MOV.U32 R43, RZ, RZ, R49 ;  /* 0x000000ffff2b7224 */ /* 0x000fc600078e0031 */
[C---:B------:R-:W-:Y:S08]  /*6b160*/  HMMA.16816.F32.BF16 R28, R44.reuse, R8, R28 ;  /* 0x000000082c1c723c */ /* 0x040ff0000004181c */
[----:B--2---:R-:W-:-:S15]  /*6b170*/  HMMA.16816.F32.BF16 R32, R44, R16, R32 ;  /* 0x000000102c20723c */ /* 0x004fde0000041820 */
[----:B------:R-:W-:-:S04]  /*6b180*/  NOP ;  /* 0x0000000000007918 */ /* 0x000fc80000000000 */
[----:B------:R-:W-:Y:S02]  /*6b190*/  IMAD.MOV.U32 R60, RZ, RZ, R32 ;  /* 0x000000ffff3c7224 */ /* 0x000fe400078e0020 */
[----:B------:R-:W-:Y:S01]  /*6b1a0*/  IMAD.MOV.U32 R3, RZ, RZ, R33 ;  /* 0x000000ffff037224 */ /* 0x000fe200078e0021 */
[----:B------:R-:W2:Y:S01]  /*6b1b0*/  LDL.LU R32, [R1+0x8a0] ;  /* 0x0008a00001207983 */ /* 0x000ea20000300800 */
[----:B------:R-:W-:-:S03]  /*6b1c0*/  IMAD.MOV.U32 R2, RZ, RZ, R34 ;  /* 0x000000ffff027224 */ /* 0x000fc600078e0022 */
[----:B------:R-:W2:Y:S01]  /*6b1d0*/  LDL.LU R33, [R1+0x8a4] ;  /* 0x0008a40001217983 */ /* 0x000ea20000300800 */
[----:B------:R-:W-:-:S03]  /*6b1e0*/  IMAD.MOV.U32 R0, RZ, RZ, R35 ;  /* 0x000000ffff007224 */ /* 0x000fc600078e0023 */
        /* <DEDUP_REMOVED lines=8> */
[----:B------:R-:W2:Y:S04]  /*6b270*/  LDL.LU R24, [R1+0x5344] ;  /* 0x0053440001187983 */ /* 0x000ea80000300800 */
[----:B------:R-:W2:Y:S04]  /*6b280*/  LDL.LU R49, [R1+0x5340] ;  /* 0x0053400001317983 */ /* 0x000ea80000300800 */
[----:B------:R-:W-:Y:S04]  /*6b290*/  STL.64 [R1+0x52c8], R42 ;  /* 0x0052c82a01007387 */ /* 0x000fe80000100a00 */
[----:B----4-:R0:W-:Y:S02]  /*6b2a0*/  STL.64 [R1+0x52c0], R40 ;  /* 0x0052c02801007387 */ /* 0x0101e40000100a00 */
[----:B0-----:R-:W-:-:S02]  /*6b2b0*/  IMAD.MOV.U32 R40, RZ, RZ, R48 ;  /* 0x000000ffff287224 */ /* 0x001fc400078e0030 */
[----:B------:R-:W-:Y:S01]  /*6b2c0*/  IMAD.MOV.U32 R41, RZ, RZ, R61 ;  /* 0x000000ffff297224 */ /* 0x000fe200078e003d */
[----:B------:R-:W4:Y:S04]  /*6b2d0*/  LDL.LU R48, [R1+0x533c] ;  /* 0x00533c0001307983 */ /* 0x000f280000300800 */
[----:B------:R-:W2:Y:S04]  /*6b2e0*/  LDL.LU R61, [R1+0x5338] ;  /* 0x00533800013d7983 */ /* 0x000ea80000300800 */
[----:B------:R-:W-:Y:S04]  /*6b2f0*/  STL [R1+0x4e6c], R0 ;  /* 0x004e6c0001007387 */ /* 0x000fe80000100800 */
[----:B------:R-:W-:Y:S04]  /*6b300*/  STL [R1+0x4e68], R2 ;  /* 0x004e680201007387 */ /* 0x000fe80000100800 */
[----:B------:R-:W-:Y:S04]  /*6b310*/  STL [R1+0x4e64], R3 ;  /* 0x004e640301007387 */ /* 0x000fe80000100800 */
[----:B------:R-:W-:Y:S01]  /*6b320*/  STL [R1+0x4e60], R60 ;  /* 0x004e603c01007387 */ /* 0x000fe20000100800 */
[----:B------:R-:W-:-:S03]  /*6b330*/  IMAD.MOV.U32 R43, RZ, RZ, R58 ;  /* 0x000000ffff2b7224 */ /* 0x000fc600078e003a */
[----:B------:R0:W-:Y:S01]  /*6b340*/  STL [R1+0x70], R28 ;  /* 0x0000701c01007387 */ /* 0x0001e20000100800 */
[----:B------:R-:W-:-:S03]  /*6b350*/  IMAD.MOV.U32 R58, RZ, RZ, R29 ;  /* 0x000000ffff3a7224 */ /* 0x000fc600078e001d */
[----:B------:R-:W-:Y:S04]  /*6b360*/  STL [R1+0x7c], R31 ;  /* 0x00007c1f01007387 */ /* 0x000fe80000100800 */
[----:B0-----:R-:W3:Y:S04]  /*6b370*/  LDL.LU.64 R28, [R1+0x5330] ;  /* 0x00533000011c7983 */ /* 0x001ee80000300a00 */
[----:B------:R-:W-:Y:S04]  /*6b380*/  STL.64 [R1+0x5308], R10 ;  /* 0x0053080a01007387 */ /* 0x000fe80000100a00 */
[----:B------:R0:W-:Y:S04]  /*6b390*/  STL.64 [R1+0x5300], R8 ;  /* 0x0053000801007387 */ /* 0x0001e80000100a00 */
[----:B0-----:R-:W3:Y:S04]  /*6b3a0*/  LDL.LU R8, [R1+0x950] ;  /* 0x0009500001087983 */ /* 0x001ee80000300800 */
[----:B------:R-:W3:Y:S04]  /*6b3b0*/  LDL.LU R9, [R1+0x954] ;  /* 0x0009540001097983 */ /* 0x000ee80000300800 */
[----:B------:R-:W3:Y:S04]  /*6b3c0*/  LDL.LU R10, [R1+0x958] ;  /* 0x00095800010a7983 */ /* 0x000ee80000300800 */
[----:B------:R-:W-:Y:S04]  /*6b3d0*/  STL.64 [R1+0x52f8], R22 ;  /* 0x0052f81601007387 */ /* 0x000fe80000100a00 */
[----:B------:R-:W-:Y:S01]  /*6b3e0*/  STL.64 [R1+0x52f0], R20 ;  /* 0x0052f01401007387 */ /* 0x000fe20000100a00 */
[----:B------:R-:W-:-:S02]  /*6b3f0*/  IMAD.MOV.U32 R42, RZ, RZ, R59 ;  /* 0x000000ffff2a7224 */ /* 0x000fc400078e003b */
[----:B--2---:R-:W-:-:S07]  /*6b400*/  IMAD.MOV.U32 R11, RZ, RZ, R61 ;  /* 0x000000ffff0b7224 */ /* 0x004fce00078e003d */
[----:B---3--:R-:W-:-:S15]  /*6b410*/  HMMA.16816.F32.BF16 R8, R44, R20, R8 ;  /* 0x000000142c08723c */ /* 0x008fde0000041808 */
[----:B------:R-:W-:-:S04]  /*6b420*/  NOP ;  /* 0x0000000000007918 */ /* 0x000fc80000000000 */
        /* <DEDUP_REMOVED lines=10> */
[----:B------:R0:W-:-:S15]  /*6b4d0*/  STL.64 [R1+0x52e0], R12 ;  /* 0x0052e00c01007387 */ /* 0x0001de0000100a00 */
[----:B------:R-:W-:-:S03]  /*6b4e0*/  NOP ;  /* 0x0000000000007918 */ /* 0x000fc60000000000 */
[----:B------:R1:W-:Y:S04]  /*6b4f0*/  STL.64 [R1+0x20], R8 ;  /* 0x0000200801007387 */ /* 0x0003e80000100a00 */
[----:B------:R2:W-:Y:S04]  /*6b500*/  STL [R1+0x28], R10 ;  /* 0x0000280a01007387 */ /* 0x0005e80000100800 */
[----:B------:R-:W3:Y:S04]  /*6b510*/  LDL.LU R26, [R1+0x7f8] ;  /* 0x0007f800011a7983 */ /* 0x000ee80000300800 */
[----:B------:R-:W3:Y:S01]  /*6b520*/  LDL.LU R27, [R1+0x7fc] ;  /* 0x0007fc00011b7983 */ /* 0x000ee20000300800 */
[----:B----4-:R-:W-:-:S02]  /*6b530*/  IMAD.MOV.U32 R38, RZ, RZ, R48 ;  /* 0x000000ffff267224 */ /* 0x010fc400078e0030 */
[----:B------:R-:W-:Y:S01]  /*6b540*/  IMAD.MOV.U32 R39, RZ, RZ, R49 ;  /* 0x000000ffff277224 */ /* 0x000fe200078e0031 */
[----:B---3--:R-:W-:Y:S04]  /*6b550*/  STL.64 [R1+0x52b8], R26 ;  /* 0x0052b81a01007387 */ /* 0x008fe80000100a00 */
[----:B------:R-:W-:Y:S04]  /*6b560*/  STL.64 [R1+0x52b0], R24 ;  /* 0x0052b01801007387 */ /* 0x000fe80000100a00 */
[----:B------:R-:W3:Y:S04]  /*6b570*/  LDL.LU R36, [R1+0x800] ;  /* 0x0008000001247983 */ /* 0x000ee80000300800 */
[----:B------:R-:W3:Y:S04]  /*6b580*/  LDL.LU R37, [R1+0x804] ;  /* 0x0008040001257983 */ /* 0x000ee80000300800 */
[----:B------:R-:W4:Y:S04]  /*6b590*/  LDL.LU R48, [R1+0x532c] ;  /* 0x00532c0001307983 */ /* 0x000f280000300800 */
[----:B------:R-:W2:Y:S04]  /*6b5a0*/  LDL.LU R49, [R1+0x5328] ;  /* 0x0053280001317983 */ /* 0x000ea80000300800 */
[----:B0-----:R-:W3:Y:S04]  /*6b5b0*/  LDL.LU R12, [R1+0x560] ;  /* 0x00056000010c7983 */ /* 0x001ee80000300800 */
[----:B------:R-:W3:Y:S04]  /*6b5c0*/  LDL.LU R13, [R1+0x564] ;  /* 0x00056400010d7983 */ /* 0x000ee80000300800 */
[----:B------:R-:W3:Y:S04]  /*6b5d0*/  LDL.LU R14, [R1+0x568] ;  /* 0x00056800010e7983 */ /* 0x000ee80000300800 */
[----:B------:R-:W3:Y:S04]  /*6b5e0*/  LDL.LU R15, [R1+0x56c] ;  /* 0x00056c00010f7983 */ /* 0x000ee80000300800 */
[----:B------:R-:W3:Y:S04]  /*6b5f0*/  LDL.LU R20, [R1+0x540] ;  /* 0x0005400001147983 */ /* 0x000ee80000300800 */
[----:B------:R-:W3:Y:S01]  /*6b600*/  LDL.LU R21, [R1+0x544] ;  /* 0x0005440001157983 */ /* 0x000ee20000300800 */
[----:B------:R-:W-:-:S02]  /*6b610*/  IMAD.MOV.U32 R61, RZ, RZ, R11 ;  /* 0x000000ffff3d7224 */ /* 0x000fc400078e000b */
[----:B----4-:R-:W-:Y:S02]  /*6b620*/  IMAD.MOV.U32 R23, RZ, RZ, R48 ;  /* 0x000000ffff177224 */ /* 0x010fe400078e0030 */
[----:B--2---:R-:W-:Y:S02]  /*6b630*/  IMAD.MOV.U32 R22, RZ, RZ, R49 ;  /* 0x000000ffff167224 */ /* 0x004fe400078e0031 */
[----:B------:R-:W2:Y:S04]  /*6b640*/  LDL.LU R49, [R1+0x5324] ;  /* 0x0053240001317983 */ /* 0x000ea80000300800 */
[----:B------:R-:W2:Y:S04]  /*6b650*/  LDL.LU R48, [R1+0x5320] ;  /* 0x0053200001307983 */ /* 0x000ea80000300800 */
[----:B------:R-:W4:Y:S04]  /*6b660*/  LDL.LU R44, [R1+0x890] ;  /* 0x00089000012c7983 */ /* 0x000f280000300800 */
[----:B------:R-:W4:Y:S04]  /*6b670*/  LDL.LU R45, [R1+0x894] ;  /* 0x00089400012d7983 */ /* 0x000f280000300800 */
[----:B------:R-:W4:Y:S04]  /*6b680*/  LDL.LU R46, [R1+0x898] ;  /* 0x00089800012e7983 */ /* 0x000f280000300800 */
[----:B------:R-:W4:Y:S04]  /*6b690*/  LDL.LU R47, [R1+0x89c] ;  /* 0x00089c00012f7983 */ /* 0x000f280000300800 */
[----:B-1----:R-:W2:Y:S04]  /*6b6a0*/  LDL.LU R8, [R1+0x4e0] ;  /* 0x0004e00001087983 */ /* 0x002ea80000300800 */
        /* <DEDUP_REMOVED lines=9> */
[----:B------:R-:W-:Y:S04]  /*6b740*/  STL.64 [R1+0x52d8], R38 ;  /* 0x0052d82601007387 */ /* 0x000fe80000100a00 */
[----:B---3--:R0:W-:Y:S01]  /*6b750*/  STL.64 [R1+0x52d0], R36 ;  /* 0x0052d02401007387 */ /* 0x0081e20000100a00 */
[----:B------:R-:W-:-:S03]  /*6b760*/  IMAD.MOV.U32 R59, RZ, RZ, R30 ;  /* 0x000000ffff3b7224 */ /* 0x000fc600078e001e */
        /* <DEDUP_REMOVED lines=14> */
[C---:B----4-:R-:W-:Y:S08]  /*6b850*/  HMMA.16816.F32.BF16 R52, R40.reuse, R52, R44 ;  /* 0x000000342834723c */ /* 0x050ff0000004182c */
[C---:B--2---:R-:W-:Y:S01]  /*6b860*/  HMMA.16816.F32.BF16 R48, R40.reuse, R56, R48 ;  /* 0x000000382830723c */ /* 0x044fe20000041830 */
[----:B------:R-:W2:Y:S04]  /*6b870*/  LDL.LU R44, [R1+0x8c0] ;  /* 0x0008c000012c7983 */ /* 0x000ea80000300800 */
[----:B------:R-:W2:Y:S04]  /*6b880*/  LDL.LU R45, [R1+0x8c4] ;  /* 0x0008c400012d7983 */ /* 0x000ea80000300800 */
[----:B------:R-:W2:Y:S04]  /*6b890*/  LDL.LU R46, [R1+0x8c8] ;  /* 0x0008c800012e7983 */ /* 0x000ea80000300800 */
[----:B------:R-:W2:Y:S01]  /*6b8a0*/  LDL.LU R47, [R1+0x8cc] ;  /* 0x0008cc00012f7983 */ /* 0x000ea20000300800 */
[C---:B------:R-:W-:Y:S03]  /*6b8b0*/  HMMA.16816.F32.BF16 R16, R40.reuse, R4, R16 ;  /* 0x000000042810723c */ /* 0x040fe60000041810 */
[----:B------:R-:W-:Y:S04]  /*6b8c0*/  STL.64 [R1+0x4dd0], R54 ;  /* 0x004dd03601007387 */ /* 0x000fe80000100a00 */
[----:B------:R0:W-:Y:S04]  /*6b8d0*/  STL.64 [R1+0x4dc8], R52 ;  /* 0x004dc83401007387 */ /* 0x0001e80000100a00 */
[----:B0-----:R-:W4:Y:S04]  /*6b8e0*/  LDL.LU.64 R52, [R1+0x60] ;  /* 0x0000600001347983 */ /* 0x001f280000300a00 */
[----:B------:R-:W2:Y:S04]  /*6b8f0*/  LDL.64 R54, [R1+0x68] ;  /* 0x0000680001367983 */ /* 0x000ea80000100a00 */
[----:B------:R-:W-:Y:S04]  /*6b900*/  STL.64 [R1+0x4de0], R50 ;  /* 0x004de03201007387 */ /* 0x000fe80000100a00 */
[----:B------:R0:W-:Y:S04]  /*6b910*/  STL.64 [R1+0x4dd8], R48 ;  /* 0x004dd83001007387 */ /* 0x0001e80000100a00 */
[----:B0-----:R-:W2:Y:S04]  /*6b920*/  LDL.LU.64 R48, [R1] ;  /* 0x0000000001307983 */ /* 0x001ea80000300a00 */
[----:B------:R-:W2:Y:S04]  /*6b930*/  LDL.64 R50, [R1+0x8] ;  /* 0x0000080001327983 */ /* 0x000ea80000100a00 */
        /* <DEDUP_REMOVED lines=25> */
[----:B------:R-:W-:Y:S04]  /*6bad0*/  STL.64 [R1+0x30], R40 ;  /* 0x0000302801007387 */ /* 0x000fe80000100a00 */
[----:B------:R0:W-:Y:S04]  /*6bae0*/  STL.64 [R1+0x38], R42 ;  /* 0x0000382a01007387 */ /* 0x0001e80000100a00 */
[----:B0-----:R-:W4:Y:S04]  /*6baf0*/  LDL.LU.64 R42, [R1+0x52c8] ;  /* 0x0052c800012a7983 */ /* 0x001f280000300a00 */
[----:B------:R-:W4:Y:S04]  /*6bb00*/  LDL.LU.64 R40, [R1+0x52c0] ;  /* 0x0052c00001287983 */ /* 0x000f280000300a00 */
[----:B--2---:R-:W-:Y:S04]  /*6bb10*/  STL.64 [R1+0x5290], R14 ;  /* 0x0052900e01007387 */ /* 0x004fe80000100a00 */
[----:B------:R0:W-:Y:S04]  /*6bb20*/  STL.64 [R1+0x5288], R12 ;  /* 0x0052880c01007387 */ /* 0x0001e80000100a00 */
[----:B0-----:R-:W2:Y:S04]  /*6bb30*/  LDL.LU R12, [R1+0xa00] ;  /* 0x000a0000010c7983 */ /* 0x001ea80000300800 */
[----:B------:R-:W2:Y:S04]  /*6bb40*/  LDL.LU R13, [R1+0xa04] ;  /* 0x000a0400010d7983 */ /* 0x000ea80000300800 */
[----:B------:R-:W2:Y:S04]  /*6bb50*/  LDL.LU R14, [R1+0xa08] ;  /* 0x000a0800010e7983 */ /* 0x000ea80000300800 */
[----:B------:R-:W2:Y:S01]  /*6bb60*/  LDL.LU R15, [R1+0xa0c] ;  /* 0x000a0c00010f7983 */ /* 0x000ea20000300800 */
[C---:B----4-:R-:W-:Y:S08]  /*6bb70*/  HMMA.16816.F32.BF16 R24, R40.reuse, R52, R24 ;  /* 0x000000342818723c */ /* 0x050ff00000041818 */
[C---:B------:R-:W-:Y:S08]  /*6bb80*/  HMMA.16816.F32.BF16 R32, R40.reuse, R48, R32 ;  /* 0x000000302820723c */ /* 0x040ff00000041820 */
[C---:B---3--:R-:W-:Y:S03]  /*6bb90*/  HMMA.16816.F32.BF16 R36, R40.reuse, R56, R36 ;  /* 0x000000382824723c */ /* 0x048fe60000041824 */
[----:B------:R-:W-:Y:S04]  /*6bba0*/  STL.64 [R1+0x570], R24 ;  /* 0x0005701801007387 */ /* 0x000fe80000100a00 */
[----:B------:R0:W-:Y:S04]  /*6bbb0*/  STL.64 [R1+0x578], R26 ;  /* 0x0005781a01007387 */ /* 0x0001e80000100a00 */
[----:B0-----:R-:W3:Y:S04]  /*6bbc0*/  LDL.LU.64 R26, [R1+0x52b8] ;  /* 0x0052b800011a7983 */ /* 0x001ee80000300a00 */
[----:B------:R-:W3:Y:S04]  /*6bbd0*/  LDL.LU.64 R24, [R1+0x52b0] ;  /* 0x0052b00001187983 */ /* 0x000ee80000300a00 */
[----:B------:R0:W-:Y:S04]  /*6bbe0*/  STL.64 [R1+0x580], R32 ;  /* 0x0005802001007387 */ /* 0x0001e80000100a00 */
[----:B------:R-:W-:Y:S04]  /*6bbf0*/  STL.64 [R1+0x588], R34 ;  /* 0x0005882201007387 */ /* 0x000fe80000100a00 */
[----:B0-----:R-:W4:Y:S04]  /*6bc00*/  LDL.LU.64 R32, [R1+0x52a8] ;  /* 0x0052a80001207983 */ /* 0x001f280000300a00 */
[----:B------:R0:W-:Y:S04]  /*6bc10*/  STL.64 [R1+0x590], R36 ;  /* 0x0005902401007387 */ /* 0x0001e80000100a00 */
[----:B------:R1:W-:Y:S04]  /*6bc20*/  STL.64 [R1+0x598], R38 ;  /* 0x0005982601007387 */ /* 0x0003e80000100a00 */
[----:B0-----:R-:W2:Y:S01]  /*6bc30*/  LDL.LU.64 R36, [R1+0x52a0] ;  /* 0x0052a00001247983 */ /* 0x001ea20000300a00 */
[C---:B------:R-:W-:Y:S08]  /*6bc40*/  HMMA.16816.F32.BF16 R28, R40.reuse, R16, R28 ;  /* 0x00000010281c723c */ /* 0x040ff0000004181c */
[C---:B------:R-:W-:Y:S08]  /*6bc50*/  HMMA.16816.F32.BF16 R44, R40.reuse, R8, R44 ;  /* 0x00000008282c723c */ /* 0x040ff0000004182c */
[----:B---3--:R-:W-:-:S15]  /*6bc60*/  HMMA.16816.F32.BF16 R24, R40, R4, R24 ;  /* 0x000000042818723c */ /* 0x008fde0000041818 */
[----:B------:R-:W-:-:S04]  /*6bc70*/  NOP ;  /* 0x0000000000007918 */ /* 0x000fc80000000000 */
[----:B------:R-:W-:Y:S04]  /*6bc80*/  STL.64 [R1+0x5a0], R24 ;  /* 0x0005a01801007387 */ /* 0x000fe80000100a00 */
[----:B------:R-:W-:Y:S04]  /*6bc90*/  STL.64 [R1+0x5a8], R26 ;  /* 0x0005a81a01007387 */ /* 0x000fe80000100a00 */
[----:B------:R-:W-:Y:S04]  /*6bca0*/  STL.64 [R1+0x5b0], R28 ;  /* 0x0005b01c01007387 */ /* 0x000fe80000100a00 */
[----:B------:R-:W-:Y:S04]  /*6bcb0*/  STL.64 [R1+0x5b8], R30 ;  /* 0x0005b81e01007387 */ /* 0x000fe80000100a00 */
[----:B--2---:R-:W0:Y:S01]  /*6bcc0*/  LDSM.16.MT88.4 R28, [R37+UR5+0x8080] ;  /* 0x00808005251c783b */ /* 0x004e220008004200 */
[----:B-1----:R-:W1:Y:S01]  /*6bcd0*/  S2R R39, SR_TID.X ;  /* 0x0000000000277919 */ /* 0x002e620000002100 */
[----:B------:R-:W-:Y:S02]  /*6bce0*/  HMMA.16816.F32.BF16 R12, R40, R20, R12 ;  /* 0x00000014280c723c */ /* 0x000fe4000004180c */
[----:B------:R-:W-:Y:S04]  /*6bcf0*/  LDSM.16.MT88.4 R24, [R37+UR5+0x8000] ;  /* 0x008000052518783b */ /* 0x000fe80008004200 */
        /* <DEDUP_REMOVED lines=8> */
[----:B------:R-:W-:Y:S04]  /*6bd80*/  STL.64 [R1+0x5c0], R44 ;  /* 0x0005c02c01007387 */ /* 0x000fe80000100a00 */
[----:B------:R3:W-:Y:S04]  /*6bd90*/  STL.64 [R1+0x5c8], R46 ;  /* 0x0005c82e01007387 */ /* 0x0007e80000100a00 */
[----:B0-----:R-:W2:Y:S01]  /*6bda0*/  LDL.LU R8, [R1+0xbe0] ;  /* 0x000be00001087983 */ /* 0x001ea20000300800 */
[----:B------:R-:W-:-:S03]  /*6bdb0*/  IMAD.MOV.U32 R9, RZ, RZ, R36 ;  /* 0x000000ffff097224 */ /* 0x000fc600078e0024 */
[----:B------:R-:W2:Y:S01]  /*6bdc0*/  LDL.LU R36, [R1+0x5298] ;  /* 0x0052980001247983 */ /* 0x000ea20000300800 */
[----:B----4-:R-:W-:Y:S02]  /*6bdd0*/  IMAD.MOV.U32 R10, RZ, RZ, R33 ;  /* 0x000000ffff0a7224 */ /* 0x010fe400078e0021 */
[----:B------:R-:W-:Y:S02]  /*6bde0*/  IMAD.MOV.U32 R11, RZ, RZ, R32 ;  /* 0x000000ffff0b7224 */ /* 0x000fe400078e0020 */
[----:B------:R-:W0:Y:S01]  /*6bdf0*/  LDSM.16.MT88.4 R32, [R37+UR5+0x8100] ;  /* 0x008100052520783b */ /* 0x000e220008004200 */
[C---:B-1----:R-:W-:Y:S01]  /*6be00*/  LOP3.LUT R38, R39.reuse, 0x7, RZ, 0xc0, !PT ;  /* 0x0000000727267812 */ /* 0x042fe200078ec0ff */
[----:B---3--:R-:W-:-:S04]  /*6be10*/  IMAD.SHL.U32 R47, R39, 0x2, RZ ;  /* 0x00000002272f7824 */ /* 0x008fc800078e00ff */
[----:B------:R-:W-:Y:S02]  /*6be20*/  IMAD R38, R38, 0x210, RZ ;  /* 0x0000021026267824 */ /* 0x000fe400078e02ff */
[----:B------:R-:W-:-:S03]  /*6be30*/  IMAD.SHL.U32 R39, R39, 0x100, RZ ;  /* 0x0000010027277824 */ /* 0x000fc600078e00ff */
[----:B------:R-:W-:-:S04]  /*6be40*/  LOP3.LUT R45, R38, 0x10, R47, 0x78, !PT ;  /* 0x00000010262d7812 */ /* 0x000fc800078e782f */
[----:B------:R-:W-:Y:S01]  /*6be50*/  LOP3.LUT R45, R45, 0x1000, R39, 0xf8, !PT ;  /* 0x000010002d2d7812 */ /* 0x000fe200078ef827 */
[----:B0-----:R-:W-:Y:S04]  /*6be60*/  STL.64 [R1+0x51d0], R34 ;  /* 0x0051d02201007387 */ /* 0x001fe80000100a00 */
        /* <DEDUP_REMOVED lines=8> */
[----:B------:R-:W3:Y:S04]  /*6bef0*/  LDL.LU.64 R12, [R1+0x5288] ;  /* 0x00528800010c7983 */ /* 0x000ee80000300a00 */
[----:B------:R-:W-:Y:S04]  /*6bf00*/  STL.64 [R1+0x5270], R22 ;  /* 0x0052701601007387 */ /* 0x000fe80000100a00 */
[----:B------:R0:W-:Y:S04]  /*6bf10*/  STL.64 [R1+0x5268], R20 ;  /* 0x0052681401007387 */ /* 0x0001e80000100a00 */
[----:B0-----:R-:W3:Y:S04]  /*6bf20*/  LDL.LU R20, [R1+0xc00] ;  /* 0x000c000001147983 */ /* 0x001ee80000300800 */
[----:B------:R-:W3:Y:S04]  /*6bf30*/  LDL.LU R21, [R1+0xc04] ;  /* 0x000c040001157983 */ /* 0x000ee80000300800 */
[----:B------:R-:W3:Y:S01]  /*6bf40*/  LDL.LU R22, [R1+0xc08] ;  /* 0x000c080001167983 */ /* 0x000ee20000300800 */
[----:B--2---:R-:W-:-:S03]  /*6bf50*/  IMAD.MOV.U32 R23, RZ, RZ, R36 ;  /* 0x000000ffff177224 */ /* 0x004fc600078e0024 */
[----:B------:R-:W0:Y:S04]  /*6bf60*/  LDSM.16.MT88.4 R36, [R37+UR5+0x8180] ;  /* 0x008180052524783b */ /* 0x000e280008004200 */
[----:B0-----:R-:W-:Y:S04]  /*6bf70*/  STL.64 [R1+0x5190], R38 ;  /* 0x0051902601007387 */ /* 0x001fe80000100a00 */
[----:B------:R0:W-:Y:S04]  /*6bf80*/  STL.64 [R1+0x5188], R36 ;  /* 0x0051882401007387 */ /* 0x0001e80000100a00 */
[----:B0-----:R-:W2:Y:S04]  /*6bf90*/  LDL.LU R36, [R1+0x9f0] ;  /* 0x0009f00001247983 */ /* 0x001ea80000300800 */
[----:B------:R-:W2:Y:S04]  /*6bfa0*/  LDL.LU R37, [R1+0x9f4] ;  /* 0x0009f40001257983 */ /* 0x000ea80000300800 */
[----:B------:R-:W2:Y:S04]  /*6bfb0*/  LDL.LU R38, [R1+0x9f8] ;  /* 0x0009f80001267983 */ /* 0x000ea80000300800 */
[----:B------:R-:W2:Y:S01]  /*6bfc0*/  LDL.LU R39, [R1+0x9fc] ;  /* 0x0009fc0001277983 */ /* 0x000ea20000300800 */
[----:B------:R-:W-:Y:S01]  /*6bfd0*/  LOP3.LUT R45, R45, 0x40, RZ, 0x3c, !PT ;  /* 0x000000402d2d7812 */ /* 0x000fe200078e3cff */
[C---:B------:R-:W-:Y:S02]  /*6bfe0*/  HMMA.16816.F32.BF16 R8, R24.reuse, R56, R8 ;  /* 0x000000381808723c */ /* 0x040fe40000041808 */
[----:B----4-:R-:W-:Y:S04]  /*6bff0*/  STL.64 [R1+0x5260], R14 ;  /* 0x0052600e01007387 */ /* 0x010fe80000100a00 */
[----:B---3--:R0:W-:Y:S02]  /*6c000*/  STL.64 [R1+0x5258], R12 ;  /* 0x0052580c01007387 */ /* 0x0081e40000100a00 */
[----:B------:R-:W-:Y:S08]  /*6c010*/  HMMA.16816.F32.BF16 R20, R24, R52, R20 ;  /* 0x000000341814723c */ /* 0x000ff00000041814 */
[----:B--2---:R-:W-:Y:S01]  /*6c020*/  HMMA.16816.F32.BF16 R36, R40, R12, R36 ;  /* 0x0000000c2824723c */ /* 0x004fe20000041824 */
[----:B------:R-:W1:Y:S07]  /*6c030*/  LDSM.16.MT88.4 R40, [R45+UR5+0x8000] ;  /* 0x008000052d28783b */ /* 0x000e6e0008004200 */
[C---:B0-----:R-:W-:Y:S11]  /*6c040*/  HMMA.16816.F32.BF16 R12, R24.reuse, R48, R32 ;  /* 0x00000030180c723c */ /* 0x041ff60000041820 */
[----:B------:R-:W-:Y:S04]  /*6c050*/  STL.64 [R1+0x10], R36 ;  /* 0x0000102401007387 */ /* 0x000fe80000100a00 */
[----:B------:R-:W-:Y:S04]  /*6c060*/  STL.64 [R1+0x18], R38 ;  /* 0x0000182601007387 */ /* 0x000fe80000100a00 */
[----:B-1----:R-:W-:Y:S04]  /*6c070*/  STL.64 [R1+0x5130], R42 ;  /* 0x0051302a01007387 */ /* 0x002fe80000100a00 */
[----:B------:R-:W-:Y:S04]  /*6c080*/  STL.64 [R1+0x5128], R40 ;  /* 0x0051282801007387 */ /* 0x000fe80000100a00 */
[----:B------:R-:W-:Y:S04]  /*6c090*/  STL [R1+0x5100], R45 ;  /* 0x0051002d01007387 */ /* 0x000fe80000100800 */
        /* <DEDUP_REMOVED lines=111> */
[----:B------:R-:W4:Y:S02]  /*6c790*/  LDL.LU.64 R20, [R1+0x5268] ;  /* 0x0052680001147983 */ /* 0x000f240000300a00 */
[----:B----4-:R-:W-:-:S15]  /*6c7a0*/  HMMA.16816.F32.BF16 R12, R24, R20, R12 ;  /* 0x00000014180c723c */ /* 0x010fde000004180c */
[----:B------:R-:W-:-:S04]  /*6c7b0*/  NOP ;  /* 0x0000000000007918 */ /* 0x000fc80000000000 */
[----:B------:R-:W-:Y:S04]  /*6c7c0*/  STL.64 [R1+0x680], R12 ;  /* 0x0006800c01007387 */ /* 0x000fe80000100a00 */
[----:B------:R0:W-:Y:S04]  /*6c7d0*/  STL.64 [R1+0x688], R14 ;  /* 0x0006880e01007387 */ /* 0x0001e80000100a00 */
[----:B0-----:R-:W4:Y:S04]  /*6c7e0*/  LDL.LU.64 R14, [R1+0x5260] ;  /* 0x00526000010e7983 */ /* 0x001f280000300a00 */
        /* <DEDUP_REMOVED lines=88> */
[----:B0-----:R-:W2:Y:S04]  /*6cd70*/  LDL.LU.64 R38, [R1+0x5190] ;  /* 0x0051900001267983 */ /* 0x001ea80000300a00 */
[----:B------:R-:W2:Y:S04]  /*6cd80*/  LDL.LU.64 R36, [R1+0x5188] ;  /* 0x0051880001247983 */ /* 0x000ea80000300a00 */
[----:B------:R-:W-:Y:S04]  /*6cd90*/  STL.64 [R1+0x5170], R6 ;  /* 0x0051700601007387 */ /* 0x000fe80000100a00 */
[----:B------:R0:W-:Y:S02]  /*6cda0*/  STL.64 [R1+0x5168], R4 ;  /* 0x0051680401007387 */ /* 0x0001e40000100a00 */
[C---:B0-----:R-:W-:Y:S02]  /*6cdb0*/  HMMA.16816.F32.BF16 R4, R32.reuse, R8, R28 ;  /* 0x000000082004723c */ /* 0x041fe4000004181c */
[----:B------:R-:W-:Y:S06]  /*6cdc0*/  STL.64 [R1+0x5160], R10 ;  /* 0x0051600a01007387 */ /* 0x000fec0000100a00 */
[----:B---3--:R-:W-:-:S15]  /*6cdd0*/  HMMA.16816.F32.BF16 R56, R32, R16, R56 ;  /* 0x000000102038723c */ /* 0x008fde0000041838 */
[----:B------:R-:W-:-:S04]  /*6cde0*/  NOP ;  /* 0x0000000000007918 */ /* 0x000fc80000000000 */
        /* <DEDUP_REMOVED lines=9> */
[----:B------:R2:W-:Y:S02]  /*6ce80*/  STL.64 [R1+0x7b8], R6 ;  /* 0x0007b80601007387 */ /* 0x0005e40000100a00 */
[----:B--2---:R-:W-:Y:S02]  /*6ce90*/  HMMA.16816.F32.BF16 R4, R32, R12, R44 ;  /* 0x0000000c2004723c */ /* 0x004fe4000004182c */
[----:B----4-:R-:W-:Y:S04]  /*6cea0*/  STL.64 [R1+0x5140], R14 ;  /* 0x0051400e01007387 */ /* 0x010fe80000100a00 */
[----:B------:R-:W-:-:S13]  /*6ceb0*/  STL.64 [R1+0x5138], R12 ;  /* 0x0051380c01007387 */ /* 0x000fda0000100a00 */
[----:B------:R-:W-:Y:S04]  /*6cec0*/  STL.64 [R1+0x7a0], R4 ;  /* 0x0007a00401007387 */ /* 0x000fe80000100a00 */
[----:B------:R0:W-:Y:S04]  /*6ced0*/  STL.64 [R1+0x7a8], R6 ;  /* 0x0007a80601007387 */ /* 0x0001e80000100a00 */
[----:B------:R-:W2:Y:S01]  /*6cee0*/  LDL.LU R44, [R1+0x4b0] ;  /* 0x0004b000012c7983 */ /* 0x000ea20000300800 */
[----:B0-----:R-:W-:-:S15]  /*6cef0*/  HMMA.16816.F32.BF16 R4, R36, R52, R40 ;  /* 0x000000342404723c */ /* 0x001fde0000041828 */
[----:B------:R-:W-:-:S04]  /*6cf00*/  NOP ;  /* 0x0000000000007918 */ /* 0x000fc80000000000 */
[----:B------:R0:W-:Y:S04]  /*6cf10*/  STL.64 [R1+0x7c0], R4 ;  /* 0x0007c00401007387 */ /* 0x0001e80000100a00 */
[----:B------:R1:W-:Y:S04]  /*6cf20*/  STL.64 [R1+0x7c8], R6 ;  /* 0x0007c80601007387 */ /* 0x0003e80000100a00 */
        /* <DEDUP_REMOVED lines=113> */
[----:B------:R-:W3:Y:S01]  /*6d640*/  LDL.LU R51, [R1+0xa8c] ;  /* 0x000a8c0001337983 */ /* 0x000ee20000300800 */
[----:B--2---:R-:W-:-:S15]  /*6d650*/  HMMA.16816.F32.BF16 R44, R40, R56, R44 ;  /* 0x00000038282c723c */ /* 0x004fde000004182c */
[----:B------:R-:W-:-:S04]  /*6d660*/  NOP ;  /* 0x0000000000007918 */ /* 0x000fc80000000000 */
[----:B------:R0:W-:Y:S04]  /*6d670*/  STL.64 [R1+0x880], R44 ;  /* 0x0008802c01007387 */ /* 0x0001e80000100a00 */
[----:B------:R1:W-:Y:S04]  /*6d680*/  STL.64 [R1+0x888], R46 ;  /* 0x0008882e01007387 */ /* 0x0003e80000100a00 */
[----:B0-----:R-:W2:Y:S01]  /*6d690*/  LDL.LU R45, [R1+0x5100] ;  /* 0x00510000012d7983 */ /* 0x001ea20000300800 */
[----:B-1----:R-:W0:Y:S03]  /*6d6a0*/  S2R R47, SR_TID.X ;  /* 0x00000000002f7919 */ /* 0x002e260000002100 */
[----:B------:R-:W-:Y:S04]  /*6d6b0*/  STL.64 [R1+0x50e8], R58 ;  /* 0x0050e83a01007387 */ /* 0x000fe80000100a00 */
[----:B------:R-:W-:Y:S01]  /*6d6c0*/  STL.64 [R1+0x50e0], R56 ;  /* 0x0050e03801007387 */ /* 0x000fe20000100a00 */
[----:B------:R-:W1:Y:S03]  /*6d6d0*/  S2R R46, SR_TID.X ;  /* 0x00000000002e7919 */ /* 0x000e660000002100 */
[----:B------:R-:W-:Y:S01]  /*6d6e0*/  STL.64 [R1+0x50d8], R6 ;  /* 0x0050d80601007387 */ /* 0x000fe20000100a00 */
[C---:B---3--:R-:W-:Y:S03]  /*6d6f0*/  HMMA.16816.F32.BF16 R24, R40.reuse, R4, R24 ;  /* 0x000000042818723c */ /* 0x048fe60000041818 */
[----:B------:R4:W-:Y:S05]  /*6d700*/  STL.64 [R1+0x50d0], R4 ;  /* 0x0050d00401007387 */ /* 0x0009ea0000100a00 */
[----:B----4-:R-:W-:Y:S11]  /*6d710*/  HMMA.16816.F32.BF16 R4, R40, R16, R28 ;  /* 0x000000102804723c */ /* 0x010ff6000004181c */
[----:B------:R-:W-:Y:S04]  /*6d720*/  STL.64 [R1+0x870], R24 ;  /* 0x0008701801007387 */ /* 0x000fe80000100a00 */
[----:B------:R-:W-:Y:S04]  /*6d730*/  STL.64 [R1+0x878], R26 ;  /* 0x0008781a01007387 */ /* 0x000fe80000100a00 */
[----:B------:R-:W-:Y:S04]  /*6d740*/  STL.64 [R1+0x50c8], R18 ;  /* 0x0050c81201007387 */ /* 0x000fe80000100a00 */
[----:B------:R-:W-:Y:S01]  /*6d750*/  STL.64 [R1+0x50c0], R16 ;  /* 0x0050c01001007387 */ /* 0x000fe20000100a00 */
[----:B0-----:R-:W-:-:S03]  /*6d760*/  LOP3.LUT R47, R47, 0x7, RZ, 0xc0, !PT ;  /* 0x000000072f2f7812 */ /* 0x001fc600078ec0ff */
[----:B------:R-:W-:Y:S04]  /*6d770*/  STL.64 [R1+0x860], R4 ;  /* 0x0008600401007387 */ /* 0x000fe80000100a00 */
[----:B------:R0:W-:Y:S01]  /*6d780*/  STL.64 [R1+0x868], R6 ;  /* 0x0008680601007387 */ /* 0x0001e20000100a00 */
[----:B------:R-:W-:Y:S01]  /*6d790*/  IMAD R47, R47, 0x210, RZ ;  /* 0x000002102f2f7824 */ /* 0x000fe200078e02ff */
[----:B0-----:R-:W-:Y:S02]  /*6d7a0*/  HMMA.16816.F32.BF16 R4, R40, R8, R32 ;  /* 0x000000082804723c */ /* 0x001fe40000041820 */
[----:B--2---:R-:W0:Y:S04]  /*6d7b0*/  LDSM.16.MT88.4 R28, [R45+UR5+0x8100] ;  /* 0x008100052d1c783b */ /* 0x004e280008004200 */
[----:B------:R-:W2:Y:S04]  /*6d7c0*/  LDSM.16.MT88.4 R32, [R45+UR5+0x8180] ;  /* 0x008180052d20783b */ /* 0x000ea80008004200 */
[----:B------:R1:W-:Y:S02]  /*6d7d0*/  LDSM.16.MT88.4 R24, [R45+UR5+0x8080] ;  /* 0x008080052d18783b */ /* 0x0003e40008004200 */
[----:B-1----:R-:W-:-:S02]  /*6d7e0*/  IMAD.SHL.U32 R45, R46, 0x2, RZ ;  /* 0x000000022e2d7824 */ /* 0x002fc400078e00ff */
[----:B------:R-:W-:-:S03]  /*6d7f0*/  IMAD.SHL.U32 R46, R46, 0x100, RZ ;  /* 0x000001002e2e7824 */ /* 0x000fc600078e00ff */
[----:B------:R-:W-:-:S04]  /*6d800*/  LOP3.LUT R47, R47, 0x10, R45, 0x78, !PT ;  /* 0x000000102f2f7812 */ /* 0x000fc800078e782d */
[----:B------:R-:W-:-:S04]  /*6d810*/  LOP3.LUT R47, R47, 0x1000, R46, 0xf8, !PT ;  /* 0x000010002f2f7812 */ /* 0x000fc800078ef82e */
[----:B------:R-:W-:Y:S01]  /*6d820*/  LOP3.LUT R47, R47, 0x60, RZ, 0x3c, !PT ;  /* 0x000000602f2f7812 */ /* 0x000fe200078e3cff */
[----:B0-----:R-:W-:Y:S04]  /*6d830*/  STL.64 [R1+0x5088], R30 ;  /* 0x0050881e01007387 */ /* 0x001fe80000100a00 */
[----:B------:R-:W-:Y:S04]  /*6d840*/  STL.64 [R1+0x5080], R28 ;  /* 0x0050801c01007387 */ /* 0x000fe80000100a00 */
[----:B------:R-:W-:Y:S04]  /*6d850*/  STL.64 [R1+0x50b8], R10 ;  /* 0x0050b80a01007387 */ /* 0x000fe80000100a00 */
[----:B------:R-:W-:Y:S04]  /*6d860*/  STL.64 [R1+0x8c0], R4 ;  /* 0x0008c00401007387 */ /* 0x000fe80000100a00 */
[----:B------:R0:W-:Y:S02]  /*6d870*/  STL.64 [R1+0x8c8], R6 ;  /* 0x0008c80601007387 */ /* 0x0001e40000100a00 */
[C---:B0-----:R-:W-:Y:S02]  /*6d880*/  HMMA.16816.F32.BF16 R4, R40.reuse, R20, R36 ;  /* 0x000000142804723c */ /* 0x041fe40000041824 */
[----:B------:R-:W0:Y:S04]  /*6d890*/  LDSM.16.MT88.4 R36, [R47+UR5+0x8000] ;  /* 0x008000052f24783b */ /* 0x000e280008004200 */
[----:B------:R-:W-:Y:S04]  /*6d8a0*/  STL.64 [R1+0x50b0], R8 ;  /* 0x0050b00801007387 */ /* 0x000fe80000100a00 */
[----:B--2---:R-:W-:Y:S04]  /*6d8b0*/  STL.64 [R1+0x5028], R34 ;  /* 0x0050282201007387 */ /* 0x004fe80000100a00 */
[----:B------:R-:W-:Y:S04]  /*6d8c0*/  STL.64 [R1+0x5020], R32 ;  /* 0x0050202001007387 */ /* 0x000fe80000100a00 */
[----:B------:R-:W-:Y:S04]  /*6d8d0*/  STL.64 [R1+0x50a8], R22 ;  /* 0x0050a81601007387 */ /* 0x000fe80000100a00 */
[----:B------:R-:W-:Y:S04]  /*6d8e0*/  STL.64 [R1+0x50a0], R20 ;  /* 0x0050a01401007387 */ /* 0x000fe80000100a00 */
[----:B------:R-:W-:Y:S04]  /*6d8f0*/  STL.64 [R1+0x8f0], R4 ;  /* 0x0008f00401007387 */ /* 0x000fe80000100a00 */
[----:B------:R1:W-:Y:S02]  /*6d900*/  STL.64 [R1+0x8f8], R6 ;  /* 0x0008f80601007387 */ /* 0x0003e40000100a00 */
[----:B-1----:R-:W-:Y:S02]  /*6d910*/  HMMA.16816.F32.BF16 R4, R40, R12, R48 ;  /* 0x0000000c2804723c */ /* 0x002fe40000041830 */
[----:B------:R-:W1:Y:S04]  /*6d920*/  LDSM.16.MT88.4 R40, [R47+UR5+0x8080] ;  /* 0x008080052f28783b */ /* 0x000e680008004200 */
[----:B0-----:R-:W-:Y:S04]  /*6d930*/  STL.64 [R1+0x4fd8], R38 ;  /* 0x004fd82601007387 */ /* 0x001fe80000100a00 */
[----:B------:R0:W-:Y:S04]  /*6d940*/  STL.64 [R1+0x4fd0], R36 ;  /* 0x004fd02401007387 */ /* 0x0001e80000100a00 */
        /* <DEDUP_REMOVED lines=79> */
[----:B-1----:R-:W-:Y:S04]  /*6de40*/  STL.64 [R1+0x4f80], R42 ;  /* 0x004f802a01007387 */ /* 0x002fe80000100a00 */
        /* <DEDUP_REMOVED lines=96> */
[----:B------:R3:W-:Y:S04]  /*6e450*/  STL.64 [R1+0x5000], R8 ;  /* 0x0050000801007387 */ /* 0x0007e80000100a00 */
[----:B------:R-:W-:Y:S04]  /*6e460*/  STL.64 [R1+0x4ff8], R22 ;  /* 0x004ff81601007387 */ /* 0x000fe80000100a00 */
[----:B------:R-:W-:Y:S01]  /*6e470*/  STL.64 [R1+0x4ff0], R20 ;  /* 0x004ff01401007387 */ /* 0x000fe20000100a00 */
[----:B---3--:R-:W-:-:S15]  /*6e480*/  HMMA.16816.F32.BF16 R8, R28, R20, R16 ;  /* 0x000000141c08723c */ /* 0x008fde0000041810 */
[----:B------:R-:W-:-:S04]  /*6e490*/  NOP ;  /* 0x0000000000007918 */ /* 0x000fc80000000000 */
[----:B------:R-:W-:Y:S04]  /*6e4a0*/  STL.64 [R1+0x9e0], R8 ;  /* 0x0009e00801007387 */ /* 0x000fe80000100a00 */
[----:B------:R0:W-:Y:S02]  /*6e4b0*/  STL.64 [R1+0x9e8], R10 ;  /* 0x0009e80a01007387 */ /* 0x0001e40000100a00 */
[----:B0-----:R-:W-:Y:S02]  /*6e4c0*/  HMMA.16816.F32.BF16 R8, R28, R12, R24 ;  /* 0x0000000c1c08723c */ /* 0x001fe40000041818 */
[----:B------:R-:W-:Y:S04]  /*6e4d0*/  STL.64 [R1+0x4fe8], R14 ;  /* 0x004fe80e01007387 */ /* 0x000fe80000100a00 */
[----:B------:R2:W-:Y:S02]  /*6e4e0*/  STL.64 [R1+0x4fe0], R12 ;  /* 0x004fe00c01007387 */ /* 0x0005e40000100a00 */
        /* <DEDUP_REMOVED lines=9> */
[----:B------:R4:W-:Y:S02]  /*6e580*/  STL.64 [R1+0x9a8], R10 ;  /* 0x0009a80a01007387 */ /* 0x0009e40000100a00 */
[----:B----4-:R-:W-:Y:S02]  /*6e590*/  HMMA.16816.F32.BF16 R8, R32, R56, R44 ;  /* 0x000000382008723c */ /* 0x010fe4000004182c */
        /* <DEDUP_REMOVED lines=59> */
[----:B------:R-:W4:Y:S01]  /*6e950*/  LDL.LU R43, [R1+0x1fc] ;  /* 0x0001fc00012b7983 */ /* 0x000f220000300800 */
[C---:B--2---:R-:W-:Y:S03]  /*6e960*/  HMMA.16816.F32.BF16 R16, R32.reuse, R4, R16 ;  /* 0x000000042010723c */ /* 0x044fe60000041810 */
[----:B---3--:R-:W-:Y:S04]  /*6e970*/  STL.64 [R1+0x4f70], R26 ;  /* 0x004f701a01007387 */ /* 0x008fe80000100a00 */
[----:B------:R0:W-:Y:S04]  /*6e980*/  STL.64 [R1+0x4f68], R24 ;  /* 0x004f681801007387 */ /* 0x0001e80000100a00 */
[----:B0-----:R-:W2:Y:S04]  /*6e990*/  LDL.LU R24, [R1+0x1e0] ;  /* 0x0001e00001187983 */ /* 0x001ea80000300800 */
[----:B------:R-:W2:Y:S04]  /*6e9a0*/  LDL.LU R25, [R1+0x1e4] ;  /* 0x0001e40001197983 */ /* 0x000ea80000300800 */
[----:B------:R-:W2:Y:S04]  /*6e9b0*/  LDL.LU R26, [R1+0x1e8] ;  /* 0x0001e800011a7983 */ /* 0x000ea80000300800 */
[----:B------:R-:W2:Y:S04]  /*6e9c0*/  LDL.LU R27, [R1+0x1ec] ;  /* 0x0001ec00011b7983 */ /* 0x000ea80000300800 */
[----:B------:R-:W-:Y:S04]  /*6e9d0*/  STL.64 [R1+0x980], R16 ;  /* 0x0009801001007387 */ /* 0x000fe80000100a00 */
[----:B------:R0:W-:Y:S04]  /*6e9e0*/  STL.64 [R1+0x988], R18 ;  /* 0x0009881201007387 */ /* 0x0001e80000100a00 */
[----:B0-----:R-:W3:Y:S04]  /*6e9f0*/  LDL.LU.64 R18, [R1+0x5018] ;  /* 0x0050180001127983 */ /* 0x001ee80000300a00 */
        /* <DEDUP_REMOVED lines=65> */
[----:B------:R-:W2:Y:S02]  /*6ee10*/  LDL.LU.64 R44, [R1+0x4f90] ;  /* 0x004f9000012c7983 */ /* 0x000ea40000300a00 */
[C---:B--2---:R-:W-:Y:S08]  /*6ee20*/  HMMA.16816.F32.BF16 R44, R36.reuse, R20, R44 ;  /* 0x00000014242c723c */ /* 0x044ff0000004182c */
[----:B------:R-:W-:Y:S11]  /*6ee30*/  HMMA.16816.F32.BF16 R36, R36, R12, R40 ;  /* 0x0000000c2424723c */ /* 0x000ff60000041828 */
[----:B------:R0:W-:Y:S04]  /*6ee40*/  STL.64 [R1+0xa90], R44 ;  /* 0x000a902c01007387 */ /* 0x0001e80000100a00 */
[----:B------:R1:W-:Y:S04]  /*6ee50*/  STL.64 [R1+0xa98], R46 ;  /* 0x000a982e01007387 */ /* 0x0003e80000100a00 */
[----:B0-----:R-:W2:Y:S04]  /*6ee60*/  LDL.LU.64 R44, [R1+0x4f88] ;  /* 0x004f8800012c7983 */ /* 0x001ea80000300a00 */
[----:B-1----:R-:W2:Y:S04]  /*6ee70*/  LDL.LU R46, [R1+0x3d8] ;  /* 0x0003d800012e7983 */ /* 0x002ea80000300800 */
[----:B------:R-:W2:Y:S04]  /*6ee80*/  LDL.LU R47, [R1+0x3dc] ;  /* 0x0003dc00012f7983 */ /* 0x000ea80000300800 */
[----:B------:R-:W2:Y:S04]  /*6ee90*/  LDL.LU.64 R42, [R1+0x4f80] ;  /* 0x004f8000012a7983 */ /* 0x000ea80000300a00 */
[----:B------:R-:W2:Y:S04]  /*6eea0*/  LDL.LU.64 R40, [R1+0x4f78] ;  /* 0x004f780001287983 */ /* 0x000ea80000300a00 */
        /* <DEDUP_REMOVED lines=13> */
[----:B------:R0:W-:Y:S01]  /*6ef80*/  STL.64 [R1+0x4f58], R48 ;  /* 0x004f583001007387 */ /* 0x0001e20000100a00 */
[----:B--2---:R-:W-:-:S15]  /*6ef90*/  HMMA.16816.F32.BF16 R24, R40, R48, R24 ;  /* 0x000000302818723c */ /* 0x004fde0000041818 */
[----:B------:R-:W-:-:S04]  /*6efa0*/  NOP ;  /* 0x0000000000007918 */ /* 0x000fc80000000000 */
[----:B------:R-:W-:Y:S04]  /*6efb0*/  STL.64 [R1+0xb50], R24 ;  /* 0x000b501801007387 */ /* 0x000fe80000100a00 */
[----:B------:R1:W-:Y:S04]  /*6efc0*/  STL.64 [R1+0xb58], R26 ;  /* 0x000b581a01007387 */ /* 0x0003e80000100a00 */
[----:B0-----:R-:W2:Y:S04]  /*6efd0*/  LDL.LU R48, [R1+0x1c0] ;  /* 0x0001c00001307983 */ /* 0x001ea80000300800 */
[----:B------:R-:W2:Y:S04]  /*6efe0*/  LDL.LU R49, [R1+0x1c4] ;  /* 0x0001c40001317983 */ /* 0x000ea80000300800 */
[----:B------:R-:W2:Y:S04]  /*6eff0*/  LDL.LU R50, [R1+0x1c8] ;  /* 0x0001c80001327983 */ /* 0x000ea80000300800 */
[----:B------:R-:W2:Y:S01]  /*6f000*/  LDL.LU R51, [R1+0x1cc] ;  /* 0x0001cc0001337983 */ /* 0x000ea20000300800 */
[----:B-1----:R-:W0:Y:S01]  /*6f010*/  S2R R27, SR_TID.X ;  /* 0x00000000001b7919 */ /* 0x002e220000002100 */
[----:B------:R-:W-:Y:S01]  /*6f020*/  HMMA.16816.F32.BF16 R28, R40, R4, R28 ;  /* 0x00000004281c723c */ /* 0x000fe2000004181c */
[C---:B0-----:R-:W-:Y:S01]  /*6f030*/  LOP3.LUT R26, R27.reuse, 0x7, RZ, 0xc0, !PT ;  /* 0x000000071b1a7812 */ /* 0x041fe200078ec0ff */
[----:B------:R-:W-:-:S04]  /*6f040*/  IMAD.SHL.U32 R25, R27, 0x2, RZ ;  /* 0x000000021b197824 */ /* 0x000fc800078e00ff */
[----:B------:R-:W-:Y:S02]  /*6f050*/  IMAD R26, R26, 0x210, RZ ;  /* 0x000002101a1a7824 */ /* 0x000fe400078e02ff */
[----:B------:R-:W-:-:S03]  /*6f060*/  IMAD.SHL.U32 R27, R27, 0x100, RZ ;  /* 0x000001001b1b7824 */ /* 0x000fc600078e00ff */
[----:B------:R-:W-:-:S04]  /*6f070*/  LOP3.LUT R25, R26, 0x10, R25, 0x78, !PT ;  /* 0x000000101a197812 */ /* 0x000fc800078e7819 */
[----:B------:R-:W-:Y:S02]  /*6f080*/  LOP3.LUT R25, R25, 0x1000, R27, 0xf8, !PT ;  /* 0x0000100019197812 */ /* 0x000fe400078ef81b */
[----:B------:R-:W0:Y:S01]  /*6f090*/  S2R R27, SR_TID.X ;  /* 0x00000000001b7919 */ /* 0x000e220000002100 */
[----:B------:R-:W1:Y:S01]  /*6f0a0*/  S2R R26, SR_TID.X ;  /* 0x00000000001a7919 */ /* 0x000e620000002100 */
[----:B------:R-:W-:Y:S02]  /*6f0b0*/  LOP3.LUT R25, R25, 0x60, RZ, 0x3c, !PT ;  /* 0x0000006019197812 */ /* 0x000fe400078e3cff */
[----:B0-----:R-:W-:-:S05]  /*6f0c0*/  LOP3.LUT R27, R27, 0x7, RZ, 0xc0, !PT ;  /* 0x000000071b1b7812 */ /* 0x001fca00078ec0ff */
[----:B------:R-:W-:Y:S01]  /*6f0d0*/  IMAD R27, R27, 0x210, RZ ;  /* 0x000002101b1b7824 */ /* 0x000fe200078e02ff */
[----:B--2---:R-:W-:-:S15]  /*6f0e0*/  HMMA.16816.F32.BF16 R48, R40, R56, R48 ;  /* 0x000000382830723c */ /* 0x004fde0000041830 */
[----:B------:R-:W-:-:S04]  /*6f0f0*/  NOP ;  /* 0x0000000000007918 */ /* 0x000fc80000000000 */
[----:B------:R0:W-:Y:S04]  /*6f100*/  STL.64 [R1+0xb40], R48 ;  /* 0x000b403001007387 */ /* 0x0001e80000100a00 */
[----:B------:R2:W-:Y:S04]  /*6f110*/  STL.64 [R1+0xb48], R50 ;  /* 0x000b483201007387 */ /* 0x0005e80000100a00 */
[----:B0-----:R-:W4:Y:S04]  /*6f120*/  LDL.LU R48, [R1+0x3c0] ;  /* 0x0003c00001307983 */ /* 0x001f280000300800 */
[----:B------:R-:W4:Y:S04]  /*6f130*/  LDL.LU R49, [R1+0x3c4] ;  /* 0x0003c40001317983 */ /* 0x000f280000300800 */
[----:B--2---:R-:W2:Y:S04]  /*6f140*/  LDL.LU R50, [R1+0x3c8] ;  /* 0x0003c80001327983 */ /* 0x004ea80000300800 */
[----:B------:R-:W2:Y:S04]  /*6f150*/  LDL.LU R51, [R1+0x3cc] ;  /* 0x0003cc0001337983 */ /* 0x000ea80000300800 */
[----:B------:R-:W-:Y:S04]  /*6f160*/  STL.64 [R1+0x4f50], R58 ;  /* 0x004f503a01007387 */ /* 0x000fe80000100a00 */
[----:B------:R-:W-:Y:S04]  /*6f170*/  STL.64 [R1+0x4f48], R56 ;  /* 0x004f483801007387 */ /* 0x000fe80000100a00 */
[----:B------:R-:W-:Y:S04]  /*6f180*/  STL.64 [R1+0x4f40], R6 ;  /* 0x004f400601007387 */ /* 0x000fe80000100a00 */
[----:B------:R3:W-:Y:S02]  /*6f190*/  STL.64 [R1+0x4f38], R4 ;  /* 0x004f380401007387 */ /* 0x0007e40000100a00 */
[----:B---3--:R-:W-:Y:S02]  /*6f1a0*/  HMMA.16816.F32.BF16 R4, R40, R16, R32 ;  /* 0x000000102804723c */ /* 0x008fe40000041820 */
[----:B------:R-:W0:Y:S04]  /*6f1b0*/  LDSM.16.MT88.4 R32, [R25+UR5+0x8180] ;  /* 0x008180051920783b */ /* 0x000e280008004200 */
[----:B------:R-:W-:Y:S04]  /*6f1c0*/  STL.64 [R1+0xb30], R28 ;  /* 0x000b301c01007387 */ /* 0x000fe80000100a00 */
[----:B------:R-:W-:Y:S04]  /*6f1d0*/  STL.64 [R1+0xb38], R30 ;  /* 0x000b381e01007387 */ /* 0x000fe80000100a00 */
[----:B------:R-:W-:Y:S04]  /*6f1e0*/  STL.64 [R1+0x4f30], R18 ;  /* 0x004f301201007387 */ /* 0x000fe80000100a00 */
[----:B------:R1:W-:Y:S02]  /*6f1f0*/  LDSM.16.MT88.4 R28, [R25+UR5+0x8100] ;  /* 0x00810005191c783b */ /* 0x0003e40008004200 */
[----:B-1----:R-:W-:-:S02]  /*6f200*/  IMAD.SHL.U32 R25, R26, 0x2, RZ ;  /* 0x000000021a197824 */ /* 0x002fc400078e00ff */
[----:B------:R-:W-:Y:S04]  /*6f210*/  STL.64 [R1+0xb20], R4 ;  /* 0x000b200401007387 */ /* 0x000fe80000100a00 */
[----:B------:R1:W-:Y:S01]  /*6f220*/  STL.64 [R1+0xb28], R6 ;  /* 0x000b280601007387 */ /* 0x0003e20000100a00 */
[----:B------:R-:W-:Y:S01]  /*6f230*/  IMAD.SHL.U32 R26, R26, 0x100, RZ ;  /* 0x000001001a1a7824 */ /* 0x000fe200078e00ff */
[----:B------:R-:W-:Y:S01]  /*6f240*/  LOP3.LUT R27, R27, 0x10, R25, 0x78, !PT ;  /* 0x000000101b1b7812 */ /* 0x000fe200078e7819 */
[C---:B-1----:R-:W-:Y:S03]  /*6f250*/  HMMA.16816.F32.BF16 R4, R40.reuse, R8, R36 ;  /* 0x000000082804723c */ /* 0x042fe60000041824 */
[----:B------:R-:W-:Y:S01]  /*6f260*/  LOP3.LUT R27, R27, 0x1000, R26, 0xf8, !PT ;  /* 0x000010001b1b7812 */ /* 0x000fe200078ef81a */
[----:B------:R-:W-:Y:S04]  /*6f270*/  STL.64 [R1+0x4f28], R16 ;  /* 0x004f281001007387 */ /* 0x000fe80000100a00 */
[----:B------:R-:W1:Y:S04]  /*6f280*/  LDSM.16.MT88.4 R36, [R27+UR5+0xa000] ;  /* 0x00a000051b24783b */ /* 0x000e680008004200 */
[----:B0-----:R-:W-:Y:S04]  /*6f290*/  STL.64 [R1+0x4ef0], R34 ;  /* 0x004ef02201007387 */ /* 0x001fe80000100a00 */
[----:B------:R-:W-:Y:S04]  /*6f2a0*/  STL.64 [R1+0x4ee8], R32 ;  /* 0x004ee82001007387 */ /* 0x000fe80000100a00 */
[----:B------:R-:W-:Y:S04]  /*6f2b0*/  STL.64 [R1+0x4f20], R10 ;  /* 0x004f200a01007387 */ /* 0x000fe80000100a00 */
[----:B------:R-:W-:Y:S04]  /*6f2c0*/  STL.64 [R1+0x4f18], R8 ;  /* 0x004f180801007387 */ /* 0x000fe80000100a00 */
[----:B------:R-:W-:Y:S04]  /*6f2d0*/  STL.64 [R1+0xb10], R4 ;  /* 0x000b100401007387 */ /* 0x000fe80000100a00 */
[----:B------:R0:W-:Y:S02]  /*6f2e0*/  STL.64 [R1+0xb18], R6 ;  /* 0x000b180601007387 */ /* 0x0001e40000100a00 */
[C---:B0-----:R-:W-:Y:S02]  /*6f2f0*/  HMMA.16816.F32.BF16 R4, R40.reuse, R20, R44 ;  /* 0x000000142804723c */ /* 0x041fe4000004182c */
[----:B------:R-:W0:Y:S04]  /*6f300*/  LDSM.16.MT88.4 R44, [R27+UR5+0xa080] ;  /* 0x00a080051b2c783b */ /* 0x000e280008004200 */
[----:B------:R-:W3:Y:S04]  /*6f310*/  LDSM.16.MT88.4 R24, [R27+UR5+0xa100] ;  /* 0x00a100051b18783b */ /* 0x000ee80008004200 */
[----:B-1----:R-:W-:Y:S04]  /*6f320*/  STL.64 [R1+0x4e80], R38 ;  /* 0x004e802601007387 */ /* 0x002fe80000100a00 */
[----:B------:R-:W-:Y:S04]  /*6f330*/  STL.64 [R1+0x4e78], R36 ;  /* 0x004e782401007387 */ /* 0x000fe80000100a00 */
[----:B----4-:R-:W-:Y:S04]  /*6f340*/  STL.64 [R1+0x4f10], R22 ;  /* 0x004f101601007387 */ /* 0x010fe80000100a00 */
[----:B------:R-:W-:Y:S04]  /*6f350*/  STL.64 [R1+0x4f08], R20 ;  /* 0x004f081401007387 */ /* 0x000fe80000100a00 */
[----:B------:R-:W-:Y:S04]  /*6f360*/  STL.64 [R1+0xb00], R4 ;  /* 0x000b000401007387 */ /* 0x000fe80000100a00 */
[----:B------:R-:W-:Y:S04]  /*6f370*/  STL.64 [R1+0xb08], R6 ;  /* 0x000b080601007387 */ /* 0x000fe80000100a00 */
[----:B0-----:R-:W-:Y:S04]  /*6f380*/  STL.64 [R1+0x4e30], R46 ;  /* 0x004e302e01007387 */ /* 0x001fe80000100a00 */
[----:B------:R0:W-:Y:S04]  /*6f390*/  STL.64 [R1+0x4e28], R44 ;  /* 0x004e282c01007387 */ /* 0x0001e80000100a00 */
[----:B0-----:R-:W4:Y:S04]  /*6f3a0*/  LDL.LU R44, [R1+0x130] ;  /* 0x00013000012c7983 */ /* 0x001f280000300800 */
[----:B------:R-:W4:Y:S04]  /*6f3b0*/  LDL.LU R45, [R1+0x134] ;  /* 0x00013400012d7983 */ /* 0x000f280000300800 */
[----:B------:R-:W3:Y:S04]  /*6f3c0*/  LDL.LU R46, [R1+0x138] ;  /* 0x00013800012e7983 */ /* 0x000ee80000300800 */
[----:B------:R-:W3:Y:S01]  /*6f3d0*/  LDL.LU R47, [R1+0x13c] ;  /* 0x00013c00012f7983 */ /* 0x000ee20000300800 */
[----:B--2---:R-:W-:Y:S03]  /*6f3e0*/  HMMA.16816.F32.BF16 R4, R40, R12, R48 ;  /* 0x0000000c2804723c */ /* 0x004fe60000041830 */
[----:B---3--:R-:W-:Y:S04]  /*6f3f0*/  STL.64 [R1+0x4ea0], R46 ;  /* 0x004ea02e01007387 */ /* 0x008fe80000100a00 */
[----:B----4-:R0:W-:Y:S04]  /*6f400*/  STL.64 [R1+0x4e98], R44 ;  /* 0x004e982c01007387 */ /* 0x0101e80000100a00 */
        /* <DEDUP_REMOVED lines=117> */
[----:B------:R1:W-:Y:S01]  /*6fb60*/  STL.64 [R1+0x5d8], R30 ;  /* 0x0005d81e01007387 */ /* 0x0003e20000100a00 */
[----:B0-----:R-:W-:Y:S02]  /*6fb70*/  IMAD.MOV.U32 R28, RZ, RZ, R10 ;  /* 0x000000ffff1c7224 */ /* 0x001fe400078e000a */
[----:B------:R-:W-:Y:S01]  /*6fb80*/  IMAD.MOV.U32 R29, RZ, RZ, R18 ;  /* 0x000000ffff1d7224 */ /* 0x000fe200078e0012 */
[----:B------:R-:W3:Y:S04]  /*6fb90*/  LDL.LU R10, [R1+0x4ee4] ;  /* 0x004ee400010a7983 */ /* 0x000ee80000300800 */
[----:B------:R-:W3:Y:S01]  /*6fba0*/  LDL.LU R18, [R1+0x4ee0] ;  /* 0x004ee00001127983 */ /* 0x000ee20000300800 */
[----:B-1----:R-:W-:-:S02]  /*6fbb0*/  IMAD.MOV.U32 R30, RZ, RZ, R6 ;  /* 0x000000ffff1e7224 */ /* 0x002fc400078e0006 */
[----:B------:R-:W-:Y:S01]  /*6fbc0*/  IMAD.MOV.U32 R31, RZ, RZ, R7 ;  /* 0x000000ffff1f7224 */ /* 0x000fe200078e0007 */
[----:B------:R-:W3:Y:S04]  /*6fbd0*/  LDL.LU R6, [R1+0x4edc] ;  /* 0x004edc0001067983 */ /* 0x000ee80000300800 */
        /* <DEDUP_REMOVED lines=20> */
[----:B--2---:R-:W-:Y:S01]  /*6fd20*/  HMMA.16816.F32.BF16 R44, R32, R4, R44 ;  /* 0x00000004202c723c */ /* 0x004fe2000004182c */
[----:B------:R-:W-:-:S02]  /*6fd30*/  IMAD.MOV.U32 R4, RZ, RZ, R19 ;  /* 0x000000ffff047224 */ /* 0x000fc400078e0013 */
[----:B------:R-:W-:-:S15]  /*6fd40*/  IMAD.MOV.U32 R5, RZ, RZ, R11 ;  /* 0x000000ffff057224 */ /* 0x000fde00078e000b */
[----:B------:R-:W-:Y:S01]  /*6fd50*/  NOP ;  /* 0x0000000000007918 */ /* 0x000fe20000000000 */
[----:B------:R-:W-:Y:S04]  /*6fd60*/  STL.64 [R1+0x510], R44 ;  /* 0x0005102c01007387 */ /* 0x000fe80000100a00 */
[----:B------:R0:W-:Y:S04]  /*6fd70*/  STL.64 [R1+0x518], R46 ;  /* 0x0005182e01007387 */ /* 0x0001e80000100a00 */
[----:B0-----:R-:W2:Y:S04]  /*6fd80*/  LDL.LU.64 R46, [R1+0x4ea0] ;  /* 0x004ea000012e7983 */ /* 0x001ea80000300a00 */
[----:B------:R-:W2:Y:S04]  /*6fd90*/  LDL.LU.64 R44, [R1+0x4e98] ;  /* 0x004e9800012c7983 */ /* 0x000ea80000300a00 */
[----:B------:R0:W-:Y:S04]  /*6fda0*/  STL.64 [R1+0x4e58], R6 ;  /* 0x004e580601007387 */ /* 0x0001e80000100a00 */
[----:B------:R-:W3:Y:S04]  /*6fdb0*/  LDL.LU R19, [R1+0x4e94] ;  /* 0x004e940001137983 */ /* 0x000ee80000300800 */
[----:B------:R-:W2:Y:S01]  /*6fdc0*/  LDL.LU R11, [R1+0x4e90] ;  /* 0x004e9000010b7983 */ /* 0x000ea20000300800 */
[----:B0-----:R-:W-:-:S02]  /*6fdd0*/  IMAD.MOV.U32 R6, RZ, RZ, R22 ;  /* 0x000000ffff067224 */ /* 0x001fc400078e0016 */
[----:B------:R-:W-:Y:S01]  /*6fde0*/  IMAD.MOV.U32 R7, RZ, RZ, R23 ;  /* 0x000000ffff077224 */ /* 0x000fe200078e0017 */
[----:B------:R-:W4:Y:S04]  /*6fdf0*/  LDL.LU R22, [R1+0x4e8c] ;  /* 0x004e8c0001167983 */ /* 0x000f280000300800 */
[----:B------:R-:W4:Y:S04]  /*6fe00*/  LDL.LU R23, [R1+0x4e88] ;  /* 0x004e880001177983 */ /* 0x000f280000300800 */
[----:B------:R-:W-:Y:S04]  /*6fe10*/  STL.64 [R1+0x500], R36 ;  /* 0x0005002401007387 */ /* 0x000fe80000100a00 */
[----:B------:R0:W-:Y:S04]  /*6fe20*/  STL.64 [R1+0x508], R38 ;  /* 0x0005082601007387 */ /* 0x0001e80000100a00 */
[----:B0-----:R-:W4:Y:S04]  /*6fe30*/  LDL.LU.64 R38, [R1+0x4e80] ;  /* 0x004e800001267983 */ /* 0x001f280000300a00 */
[----:B------:R-:W4:Y:S01]  /*6fe40*/  LDL.LU.64 R36, [R1+0x4e78] ;  /* 0x004e780001247983 */ /* 0x000f220000300a00 */
[----:B------:R-:W-:Y:S03]  /*6fe50*/  HMMA.16816.F32.BF16 R4, R32, R8, R4 ;  /* 0x000000082004723c */ /* 0x000fe60000041804 */
[----:B---3--:R-:W-:Y:S04]  /*6fe60*/  STL.64 [R1+0x4e50], R18 ;  /* 0x004e501201007387 */ /* 0x008fe80000100a00 */
[----:B--2---:R0:W-:-:S12]  /*6fe70*/  STL.64 [R1+0x4e48], R10 ;  /* 0x004e480a01007387 */ /* 0x0041d80000100a00 */
[----:B------:R-:W-:Y:S04]  /*6fe80*/  STL.64 [R1+0x4f0], R4 ;  /* 0x0004f00401007387 */ /* 0x000fe80000100a00 */
[----:B------:R1:W-:Y:S01]  /*6fe90*/  STL.64 [R1+0x4f8], R6 ;  /* 0x0004f80601007387 */ /* 0x0003e20000100a00 */
[C---:B0-----:R-:W-:Y:S08]  /*6fea0*/  HMMA.16816.F32.BF16 R8, R32.reuse, R20, R28 ;  /* 0x000000142008723c */ /* 0x041ff0000004181c */
[----:B-1----:R-:W-:Y:S01]  /*6feb0*/  HMMA.16816.F32.BF16 R4, R32, R12, R24 ;  /* 0x0000000c2004723c */ /* 0x002fe20000041818 */
[----:B----4-:R-:W-:Y:S10]  /*6fec0*/  STL.64 [R1+0x4e40], R22 ;  /* 0x004e401601007387 */ /* 0x010ff40000100a00 */
[----:B------:R-:W-:Y:S04]  /*6fed0*/  STL.64 [R1+0x4d0], R8 ;  /* 0x0004d00801007387 */ /* 0x000fe80000100a00 */
[----:B------:R0:W-:Y:S04]  /*6fee0*/  STL.64 [R1+0x4d8], R10 ;  /* 0x0004d80a01007387 */ /* 0x0001e80000100a00 */
[----:B------:R-:W-:Y:S04]  /*6fef0*/  STL.64 [R1+0x4e38], R14 ;  /* 0x004e380e01007387 */ /* 0x000fe80000100a00 */
[----:B------:R-:W-:Y:S04]  /*6ff00*/  STL.64 [R1+0x4c0], R4 ;  /* 0x0004c00401007387 */ /* 0x000fe80000100a00 */
[----:B------:R1:W-:Y:S01]  /*6ff10*/  STL.64 [R1+0x4c8], R6 ;  /* 0x0004c80601007387 */ /* 0x0003e20000100a00 */
[C---:B0-----:R-:W-:Y:S08]  /*6ff20*/  HMMA.16816.F32.BF16 R8, R36.reuse, R54, R40 ;  /* 0x000000362408723c */ /* 0x041ff00000041828 */
[----:B-1----:R-:W-:Y:S11]  /*6ff30*/  HMMA.16816.F32.BF16 R4, R36, R50, R44 ;  /* 0x000000322404723c */ /* 0x002ff6000004182c */
[----:B------:R0:W-:Y:S04]  /*6ff40*/  STL.64 [R1+0x4b0], R8 ;  /* 0x0004b00801007387 */ /* 0x0001e80000100a00 */
[----:B------:R1:W-:Y:S04]  /*6ff50*/  STL.64 [R1+0x4b8], R10 ;  /* 0x0004b80a01007387 */ /* 0x0003e80000100a00 */
[----:B------:R2:W-:Y:S04]  /*6ff60*/  STL.64 [R1+0x4a0], R4 ;  /* 0x0004a00401007387 */ /* 0x0005e80000100a00 */
[----:B------:R3:W-:Y:S04]  /*6ff70*/  STL.64 [R1+0x4a8], R6 ;  /* 0x0004a80601007387 */ /* 0x0007e80000100a00 */
[----:B------:R-:W4:Y:S04]  /*6ff80*/  LDL.LU R28, [R1+0x50] ;  /* 0x00005000011c7983 */ /* 0x000f280000300800 */
[----:B------:R-:W4:Y:S04]  /*6ff90*/  LDL.LU R29, [R1+0x54] ;  /* 0x00005400011d7983 */ /* 0x000f280000300800 */
[----:B------:R-:W2:Y:S04]  /*6ffa0*/  LDL.LU R30, [R1+0x58] ;  /* 0x00005800011e7983 */ /* 0x000ea80000300800 */
[----:B------:R-:W2:Y:S04]  /*6ffb0*/  LDL.LU R31, [R1+0x5c] ;  /* 0x00005c00011f7983 */ /* 0x000ea80000300800 */
[----:B--2---:R-:W-:Y:S04]  /*6ffc0*/  STL.64 [R1+0x4e00], R30 ;  /* 0x004e001e01007387 */ /* 0x004fe80000100a00 */
[----:B----4-:R2:W-:Y:S04]  /*6ffd0*/  STL.64 [R1+0x4df8], R28 ;  /* 0x004df81c01007387 */ /* 0x0105e80000100a00 */
[----:B------:R-:W4:Y:S04]  /*6ffe0*/  LDL.LU R24, [R1+0x90] ;  /* 0x0000900001187983 */ /* 0x000f280000300800 */
[----:B------:R-:W4:Y:S04]  /*6fff0*/  LDL.LU R25, [R1+0x94] ;  /* 0x0000940001197983 */ /* 0x000f280000300800 */
        /* <DEDUP_REMOVED lines=20> */
[----:B---3--:R-:W3:Y:S04]  /*70140*/  LDL.LU R6, [R1+0x128] ;  /* 0x0001280001067983 */ /* 0x008ee80000300800 */
[----:B------:R-:W3:Y:S04]  /*70150*/  LDL.LU R7, [R1+0x12c] ;  /* 0x00012c0001077983 */ /* 0x000ee80000300800 */
[----:B------:R-:W3:Y:S04]  /*70160*/  LDL.LU R12, [R1+0xe0] ;  /* 0x0000e000010c7983 */ /* 0x000ee80000300800 */
[----:B------:R-:W3:Y:S04]  /*70170*/  LDL.LU R13, [R1+0xe4] ;  /* 0x0000e400010d7983 */ /* 0x000ee80000300800 */
[----:B------:R-:W3:Y:S04]  /*70180*/  LDL.LU R14, [R1+0xe8] ;  /* 0x0000e800010e7983 */ /* 0x000ee80000300800 */
[----:B------:R-:W3:Y:S04]  /*70190*/  LDL.LU R15, [R1+0xec] ;  /* 0x0000ec00010f7983 */ /* 0x000ee80000300800 */
[----:B------:R-:W3:Y:S01]  /*701a0*/  LDL.LU R48, [R1+0xc0] ;  /* 0x0000c00001307983 */ /* 0x000ee20000300800 */
[----:B------:R-:W-:-:S03]  /*701b0*/  IMAD.MOV.U32 R33, RZ, RZ, R50 ;  /* 0x000000ffff217224 */ /* 0x000fc600078e0032 */
[----:B------:R-:W3:Y:S01]  /*701c0*/  LDL.LU R49, [R1+0xc4] ;  /* 0x0000c40001317983 */ /* 0x000ee20000300800 */
[----:B------:R-:W-:-:S03]  /*701d0*/  IMAD.MOV.U32 R32, RZ, RZ, R51 ;  /* 0x000000ffff207224 */ /* 0x000fc600078e0033 */
[----:B------:R-:W3:Y:S04]  /*701e0*/  LDL.LU R50, [R1+0xc8] ;  /* 0x0000c80001327983 */ /* 0x000ee80000300800 */
[----:B------:R-:W3:Y:S04]  /*701f0*/  LDL.LU R51, [R1+0xcc] ;  /* 0x0000cc0001337983 */ /* 0x000ee80000300800 */
[----:B--2---:R0:W-:Y:S04]  /*70200*/  STL.64 [R1+0x4e10], R26 ;  /* 0x004e101a01007387 */ /* 0x0041e80000100a00 */
[----:B----4-:R-:W-:Y:S04]  /*70210*/  STL.64 [R1+0x4e08], R24 ;  /* 0x004e081801007387 */ /* 0x010fe80000100a00 */
[----:B------:R-:W2:Y:S04]  /*70220*/  LDL.LU R28, [R1+0xa0] ;  /* 0x0000a000011c7983 */ /* 0x000ea80000300800 */
[----:B------:R-:W2:Y:S04]  /*70230*/  LDL.LU R29, [R1+0xa4] ;  /* 0x0000a400011d7983 */ /* 0x000ea80000300800 */
[----:B------:R-:W4:Y:S04]  /*70240*/  LDL.LU R30, [R1+0xa8] ;  /* 0x0000a800011e7983 */ /* 0x000f280000300800 */
[----:B------:R-:W4:Y:S01]  /*70250*/  LDL.LU R31, [R1+0xac] ;  /* 0x0000ac00011f7983 */ /* 0x000f220000300800 */
[----:B------:R-:W-:-:S02]  /*70260*/  IMAD.MOV.U32 R34, RZ, RZ, R59 ;  /* 0x000000ffff227224 */ /* 0x000fc400078e003b */
[----:B0-----:R-:W-:Y:S02]  /*70270*/  IMAD.MOV.U32 R26, RZ, RZ, R33 ;  /* 0x000000ffff1a7224 */ /* 0x001fe400078e0021 */
[----:B------:R-:W-:Y:S02]  /*70280*/  IMAD.MOV.U32 R27, RZ, RZ, R32 ;  /* 0x000000ffff1b7224 */ /* 0x000fe400078e0020 */
[----:B------:R-:W-:Y:S01]  /*70290*/  IMAD.MOV.U32 R33, RZ, RZ, R58 ;  /* 0x000000ffff217224 */ /* 0x000fe200078e003a */
[----:B----4-:R-:W-:Y:S04]  /*702a0*/  STL.64 [R1+0x4e20], R30 ;  /* 0x004e201e01007387 */ /* 0x010fe80000100a00 */
[----:B--2---:R0:W-:Y:S04]  /*702b0*/  STL.64 [R1+0x4e18], R28 ;  /* 0x004e181c01007387 */ /* 0x0041e80000100a00 */
[----:B0-----:R-:W2:Y:S04]  /*702c0*/  LDL.LU R28, [R1+0xb0] ;  /* 0x0000b000011c7983 */ /* 0x001ea80000300800 */
[----:B------:R-:W2:Y:S04]  /*702d0*/  LDL.LU R29, [R1+0xb4] ;  /* 0x0000b400011d7983 */ /* 0x000ea80000300800 */
[----:B------:R-:W2:Y:S04]  /*702e0*/  LDL.LU R30, [R1+0xb8] ;  /* 0x0000b800011e7983 */ /* 0x000ea80000300800 */
[----:B------:R-:W2:Y:S04]  /*702f0*/  LDL.LU R31, [R1+0xbc] ;  /* 0x0000bc00011f7983 */ /* 0x000ea80000300800 */
[----:B------:R-:W4:Y:S04]  /*70300*/  LDL.LU R32, [R1+0x70] ;  /* 0x0000700001207983 */ /* 0x000f280000300800 */
[----:B------:R-:W3:Y:S04]  /*70310*/  LDL.LU R58, [R1+0x4e74] ;  /* 0x004e7400013a7983 */ /* 0x000ee80000300800 */
[----:B------:R-:W3:Y:S04]  /*70320*/  LDL.LU R59, [R1+0x4e70] ;  /* 0x004e7000013b7983 */ /* 0x000ee80000300800 */
[----:B------:R-:W4:Y:S01]  /*70330*/  LDL.LU R35, [R1+0x7c] ;  /* 0x00007c0001237983 */ /* 0x000f220000300800 */
[----:B------:R-:W-:-:S02]  /*70340*/  IMAD.MOV.U32 R40, RZ, RZ, R0 ;  /* 0x000000ffff287224 */ /* 0x000fc400078e0000 */
[----:B------:R-:W-:Y:S01]  /*70350*/  IMAD.MOV.U32 R41, RZ, RZ, R2 ;  /* 0x000000ffff297224 */ /* 0x000fe200078e0002 */
[----:B------:R-:W2:Y:S04]  /*70360*/  LDL.LU R0, [R1+0x4e6c] ;  /* 0x004e6c0001007983 */ /* 0x000ea80000300800 */
[----:B------:R-:W2:Y:S01]  /*70370*/  LDL.LU R2, [R1+0x4e68] ;  /* 0x004e680001027983 */ /* 0x000ea20000300800 */
[----:B------:R-:W-:Y:S02]  /*70380*/  IMAD.MOV.U32 R42, RZ, RZ, R3 ;  /* 0x000000ffff2a7224 */ /* 0x000fe400078e0003 */
[----:B------:R-:W-:Y:S01]  /*70390*/  IMAD.MOV.U32 R43, RZ, RZ, R60 ;  /* 0x000000ffff2b7224 */ /* 0x000fe200078e003c */
[----:B------:R-:W2:Y:S04]  /*703a0*/  LDL.LU R3, [R1+0x4e64] ;  /* 0x004e640001037983 */ /* 0x000ea80000300800 */
[----:B------:R-:W2:Y:S01]  /*703b0*/  LDL.LU R60, [R1+0x4e60] ;  /* 0x004e6000013c7983 */ /* 0x000ea20000300800 */
        /* <DEDUP_REMOVED lines=29> */
[----:B------:R0:W-:Y:S01]  /*70590*/  STL.64 [R1+0x428], R38 ;  /* 0x0004282601007387 */ /* 0x0001e20000100a00 */
[----:B--2---:R-:W-:Y:S02]  /*705a0*/  IMAD.MOV.U32 R36, RZ, RZ, R60 ;  /* 0x000000ffff247224 */ /* 0x004fe400078e003c */
[----:B0-----:R-:W-:Y:S02]  /*705b0*/  IMAD.MOV.U32 R38, RZ, RZ, R2 ;  /* 0x000000ffff267224 */ /* 0x001fe400078e0002 */
[----:B------:R-:W-:Y:S01]  /*705c0*/  IMAD.MOV.U32 R37, RZ, RZ, R3 ;  /* 0x000000ffff257224 */ /* 0x000fe200078e0003 */
[C---:B---3--:R-:W-:Y:S08]  /*705d0*/  HMMA.16816.F32.BF16 R48, R44.reuse, R54, R48 ;  /* 0x000000362c30723c */ /* 0x048ff00000041830 */
[----:B------:R-:W-:Y:S11]  /*705e0*/  HMMA.16816.F32.BF16 R24, R44, R26, R28 ;  /* 0x0000001a2c18723c */ /* 0x000ff6000004181c */
[----:B------:R-:W-:-:S02]  /*705f0*/  IMAD.MOV.U32 R2, RZ, RZ, R50 ;  /* 0x000000ffff027224 */ /* 0x000fc400078e0032 */
[----:B------:R-:W-:Y:S02]  /*70600*/  IMAD.MOV.U32 R60, RZ, RZ, R48 ;  /* 0x000000ffff3c7224 */ /* 0x000fe400078e0030 */
[----:B------:R-:W-:Y:S01]  /*70610*/  IMAD.MOV.U32 R3, RZ, RZ, R49 ;  /* 0x000000ffff037224 */ /* 0x000fe200078e0031 */
[----:B------:R-:W2:Y:S04]  /*70620*/  LDL.LU R48, [R1+0x20] ;  /* 0x0000200001307983 */ /* 0x000ea80000300800 */
[----:B------:R-:W2:Y:S04]  /*70630*/  LDL.LU R49, [R1+0x24] ;  /* 0x0000240001317983 */ /* 0x000ea80000300800 */
[----:B------:R-:W2:Y:S04]  /*70640*/  LDL.LU R50, [R1+0x28] ;  /* 0x0000280001327983 */ /* 0x000ea80000300800 */
[----:B------:R-:W-:Y:S04]  /*70650*/  STL [R1+0x4980], R2 ;  /* 0x0049800201007387 */ /* 0x000fe80000100800 */
[----:B------:R-:W-:Y:S04]  /*70660*/  STL [R1+0x497c], R3 ;  /* 0x00497c0301007387 */ /* 0x000fe80000100800 */
[----:B------:R-:W-:Y:S04]  /*70670*/  STL [R1+0x4978], R60 ;  /* 0x0049783c01007387 */ /* 0x000fe80000100800 */
[----:B------:R-:W3:Y:S04]  /*70680*/  LDL.LU.64 R30, [R1+0x4e20] ;  /* 0x004e2000011e7983 */ /* 0x000ee80000300a00 */
[----:B------:R-:W3:Y:S04]  /*70690*/  LDL.LU.64 R28, [R1+0x4e18] ;  /* 0x004e1800011c7983 */ /* 0x000ee80000300a00 */
[----:B------:R-:W-:Y:S04]  /*706a0*/  STL.64 [R1+0x400], R24 ;  /* 0x0004001801007387 */ /* 0x000fe80000100a00 */
[----:B------:R0:W-:Y:S04]  /*706b0*/  STL.64 [R1+0x408], R26 ;  /* 0x0004081a01007387 */ /* 0x0001e80000100a00 */
[----:B0-----:R-:W2:Y:S04]  /*706c0*/  LDL.LU.64 R26, [R1+0x4e10] ;  /* 0x004e1000011a7983 */ /* 0x001ea80000300a00 */
[----:B------:R-:W2:Y:S01]  /*706d0*/  LDL.LU.64 R24, [R1+0x4e08] ;  /* 0x004e080001187983 */ /* 0x000ea20000300a00 */
[C---:B---3--:R-:W-:Y:S08]  /*706e0*/  HMMA.16816.F32.BF16 R28, R44.reuse, R58, R28 ;  /* 0x0000003a2c1c723c */ /* 0x048ff0000004181c */
[----:B--2---:R-:W-:Y:S11]  /*706f0*/  HMMA.16816.F32.BF16 R24, R44, R6, R24 ;  /* 0x000000062c18723c */ /* 0x004ff60000041818 */
[----:B------:R-:W-:Y:S04]  /*70700*/  STL.64 [R1+0x3f0], R28 ;  /* 0x0003f01c01007387 */ /* 0x000fe80000100a00 */
[----:B------:R0:W-:Y:S04]  /*70710*/  STL.64 [R1+0x3f8], R30 ;  /* 0x0003f81e01007387 */ /* 0x0001e80000100a00 */
[----:B0-----:R-:W2:Y:S04]  /*70720*/  LDL.LU.64 R30, [R1+0x4e00] ;  /* 0x004e0000011e7983 */ /* 0x001ea80000300a00 */
[----:B------:R-:W2:Y:S04]  /*70730*/  LDL.LU.64 R28, [R1+0x4df8] ;  /* 0x004df800011c7983 */ /* 0x000ea80000300a00 */
[----:B------:R0:W-:Y:S01]  /*70740*/  STL.64 [R1+0x3e8], R26 ;  /* 0x0003e81a01007387 */ /* 0x0001e20000100a00 */
[----:B------:R-:W-:-:S02]  /*70750*/  IMAD.MOV.U32 R16, RZ, RZ, R24 ;  /* 0x000000ffff107224 */ /* 0x000fc400078e0018 */
[----:B------:R-:W-:Y:S01]  /*70760*/  IMAD.MOV.U32 R17, RZ, RZ, R25 ;  /* 0x000000ffff117224 */ /* 0x000fe200078e0019 */
[----:B0-----:R-:W3:Y:S04]  /*70770*/  LDL.LU.64 R26, [R1+0x4df0] ;  /* 0x004df000011a7983 */ /* 0x001ee80000300a00 */
[----:B------:R-:W3:Y:S01]  /*70780*/  LDL.LU.64 R24, [R1+0x4de8] ;  /* 0x004de80001187983 */ /* 0x000ee20000300a00 */
[----:B------:R-:W-:Y:S01]  /*70790*/  IMAD.MOV.U32 R39, RZ, RZ, R0 ;  /* 0x000000ffff277224 */ /* 0x000fe200078e0000 */
[C---:B----4-:R-:W-:Y:S08]  /*707a0*/  HMMA.16816.F32.BF16 R32, R44.reuse, R10, R32 ;  /* 0x0000000a2c20723c */ /* 0x050ff00000041820 */
[----:B------:R-:W-:Y:S01]  /*707b0*/  HMMA.16816.F32.BF16 R36, R44, R18, R36 ;  /* 0x000000122c24723c */ /* 0x000fe20000041824 */
[----:B------:R-:W-:-:S02]  /*707c0*/  IMAD.MOV.U32 R0, RZ, RZ, R51 ;  /* 0x000000ffff007224 */ /* 0x000fc400078e0033 */
[----:B------:R-:W-:-:S15]  /*707d0*/  IMAD.MOV.U32 R51, RZ, RZ, R61 ;  /* 0x000000ffff337224 */ /* 0x000fde00078e003d */
[----:B------:R-:W-:Y:S01]  /*707e0*/  NOP ;  /* 0x0000000000007918 */ /* 0x000fe20000000000 */
[----:B------:R-:W-:Y:S04]  /*707f0*/  STL.64 [R1+0x3d0], R36 ;  /* 0x0003d02401007387 */ /* 0x000fe80000100a00 */
[----:B------:R-:W-:Y:S01]  /*70800*/  STL [R1+0x3d8], R38 ;  /* 0x0003d82601007387 */ /* 0x000fe20000100800 */
[----:B------:R-:W-:Y:S02]  /*70810*/  IMAD.MOV.U32 R12, RZ, RZ, R39 ;  /* 0x000000ffff0c7224 */ /* 0x000fe400078e0027 */
[----:B------:R-:W-:Y:S01]  /*70820*/  IMAD.MOV.U32 R8, RZ, RZ, R32 ;  /* 0x000000ffff087224 */ /* 0x000fe200078e0020 */
[----:B------:R0:W-:Y:S01]  /*70830*/  STL.64 [R1+0x3c8], R34 ;  /* 0x0003c82201007387 */ /* 0x0001e20000100a00 */
[----:B------:R-:W-:Y:S02]  /*70840*/  IMAD.MOV.U32 R9, RZ, RZ, R33 ;  /* 0x000000ffff097224 */ /* 0x000fe400078e0021 */
[----:B0-----:R-:W-:Y:S01]  /*70850*/  HMMA.16816.F32.BF16 R32, R44, R14, R40 ;  /* 0x0000000e2c20723c */ /* 0x001fe20000041828 */
[----:B------:R-:W-:-:S02]  /*70860*/  IMAD.MOV.U32 R3, RZ, RZ, R54 ;  /* 0x000000ffff037224 */ /* 0x000fc400078e0036 */
[----:B------:R-:W-:-:S05]  /*70870*/  IMAD.MOV.U32 R2, RZ, RZ, R55 ;  /* 0x000000ffff027224 */ /* 0x000fca00078e0037 */
[----:B--2---:R-:W-:Y:S01]  /*70880*/  HMMA.16816.F32.BF16 R36, R44, R22, R28 ;  /* 0x000000162c24723c */ /* 0x004fe2000004181c */
[----:B------:R-:W2:Y:S07]  /*70890*/  LDL.LU R28, [R1+0x480] ;  /* 0x00048000011c7983 */ /* 0x000eae0000300800 */
[----:B---3--:R-:W-:Y:S11]  /*708a0*/  HMMA.16816.F32.BF16 R48, R24, R54, R48 ;  /* 0x000000361830723c */ /* 0x008ff60000041830 */
[----:B------:R-:W-:Y:S04]  /*708b0*/  STL.64 [R1+0x3b0], R36 ;  /* 0x0003b02401007387 */ /* 0x000fe80000100a00 */
[----:B------:R-:W-:Y:S04]  /*708c0*/  STL.64 [R1+0x3b8], R38 ;  /* 0x0003b82601007387 */ /* 0x000fe80000100a00 */
[----:B------:R0:W-:Y:S04]  /*708d0*/  STL.64 [R1+0x3a0], R32 ;  /* 0x0003a02001007387 */ /* 0x0001e80000100a00 */
[----:B------:R1:W-:Y:S04]  /*708e0*/  STL.64 [R1+0x3a8], R34 ;  /* 0x0003a82201007387 */ /* 0x0003e80000100a00 */
[----:B------:R-:W2:Y:S04]  /*708f0*/  LDL.LU R29, [R1+0x484] ;  /* 0x00048400011d7983 */ /* 0x000ea80000300800 */
[----:B------:R-:W2:Y:S04]  /*70900*/  LDL.LU R30, [R1+0x488] ;  /* 0x00048800011e7983 */ /* 0x000ea80000300800 */
[----:B------:R-:W2:Y:S04]  /*70910*/  LDL.LU R31, [R1+0x48c] ;  /* 0x00048c00011f7983 */ /* 0x000ea80000300800 */
[----:B0-----:R-:W3:Y:S04]  /*70920*/  LDL.LU R32, [R1+0x4e0] ;  /* 0x0004e00001207983 */ /* 0x001ee80000300800 */
[----:B------:R-:W3:Y:S04]  /*70930*/  LDL.LU R33, [R1+0x4e4] ;  /* 0x0004e40001217983 */ /* 0x000ee80000300800 */
[----:B-1----:R-:W3:Y:S04]  /*70940*/  LDL.LU R34, [R1+0x4e8] ;  /* 0x0004e80001227983 */ /* 0x002ee80000300800 */
[----:B------:R-:W3:Y:S04]  /*70950*/  LDL.LU R35, [R1+0x4ec] ;  /* 0x0004ec0001237983 */ /* 0x000ee80000300800 */
[----:B------:R-:W4:Y:S04]  /*70960*/  LDL.LU R36, [R1+0x540] ;  /* 0x0005400001247983 */ /* 0x000f280000300800 */
[----:B------:R-:W4:Y:S04]  /*70970*/  LDL.LU R37, [R1+0x544] ;  /* 0x0005440001257983 */ /* 0x000f280000300800 */
[----:B------:R-:W4:Y:S04]  /*70980*/  LDL.LU R38, [R1+0x548] ;  /* 0x0005480001267983 */ /* 0x000f280000300800 */
[----:B------:R-:W4:Y:S04]  /*70990*/  LDL.LU R39, [R1+0x54c] ;  /* 0x00054c0001277983 */ /* 0x000f280000300800 */
[----:B------:R-:W2:Y:S04]  /*709a0*/  LDL.64 R46, [R1+0x8] ;  /* 0x00000800012e7983 */ /* 0x000ea80000100a00 */
[----:B------:R-:W-:Y:S04]  /*709b0*/  STL.64 [R1+0x390], R48 ;  /* 0x0003903001007387 */ /* 0x000fe80000100a00 */
[----:B------:R0:W-:Y:S04]  /*709c0*/  STL.64 [R1+0x398], R50 ;  /* 0x0003983201007387 */ /* 0x0001e80000100a00 */
[----:B0-----:R-:W2:Y:S04]  /*709d0*/  LDL.LU.64 R50, [R1+0x4de0] ;  /* 0x004de00001327983 */ /* 0x001ea80000300a00 */
[----:B------:R-:W2:Y:S04]  /*709e0*/  LDL.LU.64 R48, [R1+0x4dd8] ;  /* 0x004dd80001307983 */ /* 0x000ea80000300a00 */
[----:B------:R-:W2:Y:S04]  /*709f0*/  LDL.LU.64 R54, [R1+0x4dd0] ;  /* 0x004dd00001367983 */ /* 0x000ea80000300a00 */
[----:B------:R-:W2:Y:S01]  /*70a00*/  LDL.LU.64 R52, [R1+0x4dc8] ;  /* 0x004dc80001347983 */ /* 0x000ea20000300a00 */
[----:B------:R-:W0:Y:S02]  /*70a10*/  S2R R43, SR_TID.X ;  /* 0x00000000002b7919 */ /* 0x000e240000002100 */
[----:B0-----:R-:W-:-:S05]  /*70a20*/  LOP3.LUT R43, R43, 0x7, RZ, 0xc0, !PT ;  /* 0x000000072b2b7812 */ /* 0x001fca00078ec0ff */
[----:B------:R-:W-:Y:S01]  /*70a30*/  IMAD R56, R43, 0x210, RZ ;  /* 0x000002102b387824 */ /* 0x000fe200078e02ff */
[----:B------:R-:W0:Y:S01]  /*70a40*/  S2R R61, SR_TID.X ;  /* 0x00000000003d7919 */ /* 0x000e220000002100 */
[----:B------:R-:W1:Y:S01]  /*70a50*/  S2R R60, SR_TID.X ;  /* 0x00000000003c7919 */ /* 0x000e620000002100 */
[C---:B--2---:R-:W-:Y:S08]  /*70a60*/  HMMA.16816.F32.BF16 R40, R24.reuse, R46, R52 ;  /* 0x0000002e1828723c */ /* 0x044ff00000041834 */
[----:B------:R-:W-:Y:S11]  /*70a70*/  HMMA.16816.F32.BF16 R48, R24, R58, R48 ;  /* 0x0000003a1830723c */ /* 0x000ff60000041830 */
[----:B------:R2:W-:Y:S04]  /*70a80*/  STL.64 [R1+0x380], R40 ;  /* 0x0003802801007387 */ /* 0x0005e80000100a00 */
[----:B------:R0:W-:Y:S04]  /*70a90*/  STL.64 [R1+0x388], R42 ;  /* 0x0003882a01007387 */ /* 0x0001e80000100a00 */
[----:B--2---:R-:W2:Y:S04]  /*70aa0*/  LDL.LU R40, [R1+0x560] ;  /* 0x0005600001287983 */ /* 0x004ea80000300800 */
[----:B------:R-:W-:Y:S04]  /*70ab0*/  STL.64 [R1+0x360], R48 ;  /* 0x0003603001007387 */ /* 0x000fe80000100a00 */
[----:B------:R1:W-:Y:S04]  /*70ac0*/  STL.64 [R1+0x368], R50 ;  /* 0x0003683201007387 */ /* 0x0003e80000100a00 */
[----:B------:R-:W2:Y:S04]  /*70ad0*/  LDL.LU R41, [R1+0x564] ;  /* 0x0005640001297983 */ /* 0x000ea80000300800 */
[----:B0-----:R-:W2:Y:S04]  /*70ae0*/  LDL.LU R42, [R1+0x568] ;  /* 0x00056800012a7983 */ /* 0x001ea80000300800 */
[----:B------:R-:W2:Y:S01]  /*70af0*/  LDL.LU R43, [R1+0x56c] ;  /* 0x00056c00012b7983 */ /* 0x000ea20000300800 */
[----:B-1----:R-:W-:-:S02]  /*70b00*/  IMAD.MOV.U32 R50, RZ, RZ, R3 ;  /* 0x000000ffff327224 */ /* 0x002fc400078e0003 */
[----:B------:R-:W-:-:S05]  /*70b10*/  IMAD.MOV.U32 R51, RZ, RZ, R2 ;  /* 0x000000ffff337224 */ /* 0x000fca00078e0002 */
[----:B------:R0:W-:Y:S04]  /*70b20*/  STL.64 [R1+0x4dc0], R50 ;  /* 0x004dc03201007387 */ /* 0x0001e80000100a00 */
[----:B------:R-:W2:Y:S04]  /*70b30*/  LDL.LU R48, [R1+0x30] ;  /* 0x0000300001307983 */ /* 0x000ea80000300800 */
[----:B------:R-:W2:Y:S04]  /*70b40*/  LDL.LU R49, [R1+0x34] ;  /* 0x0000340001317983 */ /* 0x000ea80000300800 */
[----:B0-----:R-:W2:Y:S04]  /*70b50*/  LDL.LU R50, [R1+0x38] ;  /* 0x0000380001327983 */ /* 0x001ea80000300800 */
[----:B------:R-:W2:Y:S01]  /*70b60*/  LDL.LU R51, [R1+0x3c] ;  /* 0x00003c0001337983 */ /* 0x000ea20000300800 */
[----:B------:R-:W-:Y:S01]  /*70b70*/  HMMA.16816.F32.BF16 R52, R24, R6, R28 ;  /* 0x000000061834723c */ /* 0x000fe2000004181c */
[----:B------:R-:W-:-:S02]  /*70b80*/  IMAD.SHL.U32 R57, R61, 0x2, RZ ;  /* 0x000000023d397824 */ /* 0x000fc400078e00ff */
[----:B------:R-:W-:-:S03]  /*70b90*/  IMAD.SHL.U32 R45, R60, 0x100, RZ ;  /* 0x000001003c2d7824 */ /* 0x000fc600078e00ff */
[----:B------:R-:W-:-:S04]  /*70ba0*/  LOP3.LUT R21, R56, 0x10, R57, 0x78, !PT ;  /* 0x0000001038157812 */ /* 0x000fc800078e7839 */
[----:B------:R-:W-:-:S04]  /*70bb0*/  LOP3.LUT R21, R21, 0x1000, R45, 0xf8, !PT ;  /* 0x0000100015157812 */ /* 0x000fc800078ef82d */
[----:B------:R-:W-:-:S05]  /*70bc0*/  LOP3.LUT R21, R21, 0x20, RZ, 0x3c, !PT ;  /* 0x0000002015157812 */ /* 0x000fca00078e3cff */
[----:B------:R-:W-:Y:S04]  /*70bd0*/  STL.64 [R1+0x350], R52 ;  /* 0x0003503401007387 */ /* 0x000fe80000100a00 */
[----:B------:R3:W-:Y:S02]  /*70be0*/  STL.64 [R1+0x358], R54 ;  /* 0x0003583601007387 */ /* 0x0007e40000100a00 */
[C---:B---3--:R-:W-:Y:S02]  /*70bf0*/  HMMA.16816.F32.BF16 R52, R24.reuse, R18, R32 ;  /* 0x000000121834723c */ /* 0x048fe40000041820 */
[----:B------:R-:W0:Y:S06]  /*70c00*/  LDSM.16.MT88.4 R32, [R21+UR5+0xa000] ;  /* 0x00a000051520783b */ /* 0x000e2c0008004200 */
[----:B----4-:R-:W-:Y:S01]  /*70c10*/  HMMA.16816.F32.BF16 R36, R24, R10, R36 ;  /* 0x0000000a1824723c */ /* 0x010fe20000041824 */
[----:B0-----:R-:W-:Y:S10]  /*70c20*/  STL.64 [R1+0x4da8], R34 ;  /* 0x004da82201007387 */ /* 0x001ff40000100a00 */
[----:B------:R-:W-:Y:S04]  /*70c30*/  STL.64 [R1+0x340], R52 ;  /* 0x0003403401007387 */ /* 0x000fe80000100a00 */
[----:B------:R-:W-:Y:S04]  /*70c40*/  STL.64 [R1+0x348], R54 ;  /* 0x0003483601007387 */ /* 0x000fe80000100a00 */
[----:B------:R0:W-:Y:S04]  /*70c50*/  STL.64 [R1+0x4da0], R32 ;  /* 0x004da02001007387 */ /* 0x0001e80000100a00 */
[----:B0-----:R-:W3:Y:S04]  /*70c60*/  LDL.LU R32, [R1+0x5b0] ;  /* 0x0005b00001207983 */ /* 0x001ee80000300800 */
[----:B------:R-:W-:Y:S04]  /*70c70*/  STL.64 [R1+0x330], R36 ;  /* 0x0003302401007387 */ /* 0x000fe80000100a00 */
[----:B------:R-:W-:Y:S04]  /*70c80*/  STL.64 [R1+0x338], R38 ;  /* 0x0003382601007387 */ /* 0x000fe80000100a00 */
[----:B------:R-:W0:Y:S04]  /*70c90*/  LDSM.16.MT88.4 R36, [R21+UR5+0xa080] ;  /* 0x00a080051524783b */ /* 0x000e280008004200 */
[----:B------:R-:W3:Y:S04]  /*70ca0*/  LDL.LU R33, [R1+0x5b4] ;  /* 0x0005b40001217983 */ /* 0x000ee80000300800 */
[----:B------:R-:W3:Y:S04]  /*70cb0*/  LDL.LU R34, [R1+0x5b8] ;  /* 0x0005b80001227983 */ /* 0x000ee80000300800 */
[----:B------:R-:W3:Y:S04]  /*70cc0*/  LDL.LU R35, [R1+0x5bc] ;  /* 0x0005bc0001237983 */ /* 0x000ee80000300800 */
[----:B0-----:R-:W-:Y:S04]  /*70cd0*/  STL.64 [R1+0x4d28], R38 ;  /* 0x004d282601007387 */ /* 0x001fe80000100a00 */
[----:B------:R0:W-:Y:S04]  /*70ce0*/  STL.64 [R1+0x4d20], R36 ;  /* 0x004d202401007387 */ /* 0x0001e80000100a00 */
[----:B0-----:R-:W4:Y:S04]  /*70cf0*/  LDL.LU R36, [R1+0x5a0] ;  /* 0x0005a00001247983 */ /* 0x001f280000300800 */
[----:B------:R-:W4:Y:S04]  /*70d00*/  LDL.LU R37, [R1+0x5a4] ;  /* 0x0005a40001257983 */ /* 0x000f280000300800 */
[----:B------:R-:W4:Y:S04]  /*70d10*/  LDL.LU R38, [R1+0x5a8] ;  /* 0x0005a80001267983 */ /* 0x000f280000300800 */
[----:B------:R-:W4:Y:S04]  /*70d20*/  LDL.LU R39, [R1+0x5ac] ;  /* 0x0005ac0001277983 */ /* 0x000f280000300800 */
[----:B------:R-:W3:Y:S01]  /*70d30*/  LDL.LU R52, [R1+0x5c0] ;  /* 0x0005c00001347983 */ /* 0x000ee20000300800 */
[----:B------:R-:W-:-:S04]  /*70d40*/  LOP3.LUT R13, R56, 0x10, R57, 0x78, !PT ;  /* 0x00000010380d7812 */ /* 0x000fc800078e7839 */
[----:B------:R-:W-:-:S05]  /*70d50*/  LOP3.LUT R13, R13, 0x1000, R45, 0xf8, !PT ;  /* 0x000010000d0d7812 */ /* 0x000fca00078ef82d */
[----:B------:R-:W-:Y:S01]  /*70d60*/  LDSM.16.MT88.4 R28, [R13+UR5+0xa180] ;  /* 0x00a180050d1c783b */ /* 0x000fe20008004200 */
[----:B--2---:R-:W-:-:S15]  /*70d70*/  HMMA.16816.F32.BF16 R40, R24, R22, R40 ;  /* 0x000000161828723c */ /* 0x004fde0000041828 */
[----:B------:R-:W-:-:S04]  /*70d80*/  NOP ;  /* 0x0000000000007918 */ /* 0x000fc80000000000 */
[----:B------:R-:W-:Y:S04]  /*70d90*/  STL.64 [R1+0x320], R40 ;  /* 0x0003202801007387 */ /* 0x000fe80000100a00 */
[----:B------:R-:W-:Y:S04]  /*70da0*/  STL.64 [R1+0x328], R42 ;  /* 0x0003282a01007387 */ /* 0x000fe80000100a00 */
[----:B------:R-:W0:Y:S04]  /*70db0*/  LDSM.16.MT88.4 R40, [R21+UR5+0xa100] ;  /* 0x00a100051528783b */ /* 0x000e280008004200 */
[----:B------:R-:W2:Y:S04]  /*70dc0*/  LDL.LU R53, [R1+0x5c4] ;  /* 0x0005c40001357983 */ /* 0x000ea80000300800 */
[----:B------:R-:W2:Y:S04]  /*70dd0*/  LDL.LU R54, [R1+0x5c8] ;  /* 0x0005c80001367983 */ /* 0x000ea80000300800 */
[----:B------:R-:W2:Y:S01]  /*70de0*/  LDL.LU R55, [R1+0x5cc] ;  /* 0x0005cc0001377983 */ /* 0x000ea20000300800 */
[----:B------:R-:W-:Y:S03]  /*70df0*/  HMMA.16816.F32.BF16 R24, R24, R14, R48 ;  /* 0x0000000e1818723c */ /* 0x000fe60000041830 */
[----:B0-----:R-:W-:Y:S04]  /*70e00*/  STL.64 [R1+0x4cb8], R42 ;  /* 0x004cb82a01007387 */ /* 0x001fe80000100a00 */
[----:B------:R0:W-:Y:S04]  /*70e10*/  STL.64 [R1+0x4cb0], R40 ;  /* 0x004cb02801007387 */ /* 0x0001e80000100a00 */
[----:B0-----:R-:W2:Y:S04]  /*70e20*/  LDL.LU R40, [R1+0x590] ;  /* 0x0005900001287983 */ /* 0x001ea80000300800 */
[----:B------:R-:W2:Y:S04]  /*70e30*/  LDL.LU R41, [R1+0x594] ;  /* 0x0005940001297983 */ /* 0x000ea80000300800 */
[----:B------:R-:W2:Y:S04]  /*70e40*/  LDL.LU R42, [R1+0x598] ;  /* 0x00059800012a7983 */ /* 0x000ea80000300800 */
[----:B------:R-:W2:Y:S04]  /*70e50*/  LDL.LU R43, [R1+0x59c] ;  /* 0x00059c00012b7983 */ /* 0x000ea80000300800 */
[----:B------:R-:W2:Y:S04]  /*70e60*/  LDL.LU.64 R50, [R1+0x4dc0] ;  /* 0x004dc00001327983 */ /* 0x000ea80000300a00 */
[----:B------:R-:W-:Y:S04]  /*70e70*/  STL.64 [R1+0x4db8], R14 ;  /* 0x004db80e01007387 */ /* 0x000fe80000100a00 */
[----:B------:R0:W-:Y:S04]  /*70e80*/  STL.64 [R1+0x4db0], R12 ;  /* 0x004db00c01007387 */ /* 0x0001e80000100a00 */
[----:B------:R-:W-:Y:S04]  /*70e90*/  STL.64 [R1+0x280], R24 ;  /* 0x0002801801007387 */ /* 0x000fe80000100a00 */
[----:B------:R-:W-:Y:S04]  /*70ea0*/  STL.64 [R1+0x288], R26 ;  /* 0x0002881a01007387 */ /* 0x000fe80000100a00 */
[----:B------:R-:W1:Y:S04]  /*70eb0*/  LDSM.16.MT88.4 R24, [R21+UR5+0xa180] ;  /* 0x00a180051518783b */ /* 0x000e680008004200 */
[----:B0-----:R-:W2:Y:S04]  /*70ec0*/  LDL.LU R12, [R1+0x580] ;  /* 0x00058000010c7983 */ /* 0x001ea80000300800 */
[----:B------:R-:W2:Y:S04]  /*70ed0*/  LDL.LU R13, [R1+0x584] ;  /* 0x00058400010d7983 */ /* 0x000ea80000300800 */
[----:B------:R-:W2:Y:S04]  /*70ee0*/  LDL.LU R14, [R1+0x588] ;  /* 0x00058800010e7983 */ /* 0x000ea80000300800 */
[----:B------:R-:W2:Y:S04]  /*70ef0*/  LDL.LU R15, [R1+0x58c] ;  /* 0x00058c00010f7983 */ /* 0x000ea80000300800 */
[----:B-1----:R-:W-:Y:S04]  /*70f00*/  STL.64 [R1+0x4ca8], R26 ;  /* 0x004ca81a01007387 */ /* 0x002fe80000100a00 */
        /* <DEDUP_REMOVED lines=8> */
[----:B------:R-:W-:Y:S02]  /*70f90*/  IMAD.MOV.U32 R4, RZ, RZ, R27 ;  /* 0x000000ffff047224 */ /* 0x000fe400078e001b */
[----:B------:R-:W-:Y:S01]  /*70fa0*/  IMAD.MOV.U32 R5, RZ, RZ, R26 ;  /* 0x000000ffff057224 */ /* 0x000fe200078e001a */
[----:B------:R-:W-:Y:S04]  /*70fb0*/  STL.64 [R1+0x250], R24 ;  /* 0x0002501801007387 */ /* 0x000fe80000100a00 */
[----:B------:R-:W-:Y:S04]  /*70fc0*/  STL [R1+0x4924], R4 ;  /* 0x0049240401007387 */ /* 0x000fe80000100800 */
[----:B------:R-:W-:Y:S04]  /*70fd0*/  STL [R1+0x4920], R5 ;  /* 0x0049200501007387 */ /* 0x000fe80000100800 */
[----:B------:R-:W-:Y:S04]  /*70fe0*/  STL.64 [R1+0x4d98], R46 ;  /* 0x004d982e01007387 */ /* 0x000fe80000100a00 */
[----:B------:R-:W-:Y:S04]  /*70ff0*/  STL [R1+0x4d90], R45 ;  /* 0x004d902d01007387 */ /* 0x000fe80000100800 */
[----:B------:R-:W-:Y:S04]  /*71000*/  STL.64 [R1+0x240], R12 ;  /* 0x0002400c01007387 */ /* 0x000fe80000100a00 */
[----:B------:R0:W-:Y:S02]  /*71010*/  STL.64 [R1+0x248], R14 ;  /* 0x0002480e01007387 */ /* 0x0001e40000100a00 */
[C---:B0-----:R-:W-:Y:S08]  /*71020*/  HMMA.16816.F32.BF16 R12, R28.reuse, R58, R40 ;  /* 0x0000003a1c0c723c */ /* 0x041ff00000041828 */
[----:B----4-:R-:W-:Y:S11]  /*71030*/  HMMA.16816.F32.BF16 R24, R28, R6, R36 ;  /* 0x000000061c18723c */ /* 0x010ff60000041824 */
[----:B------:R-:W-:Y:S01]  /*71040*/  IMAD.MOV.U32 R4, RZ, RZ, R14 ;  /* 0x000000ffff047224 */ /* 0x000fe200078e000e */
[----:B------:R0:W-:Y:S01]  /*71050*/  STL.64 [R1+0x230], R12 ;  /* 0x0002300c01007387 */ /* 0x0001e20000100a00 */
[----:B------:R-:W-:-:S02]  /*71060*/  IMAD.MOV.U32 R5, RZ, RZ, R15 ;  /* 0x000000ffff057224 */ /* 0x000fc400078e000f */
[----:B0-----:R-:W-:Y:S01]  /*71070*/  HMMA.16816.F32.BF16 R12, R28, R18, R32 ;  /* 0x000000121c0c723c */ /* 0x001fe20000041820 */
[----:B------:R-:W-:Y:S04]  /*71080*/  STL.64 [R1+0x4d88], R58 ;  /* 0x004d883a01007387 */ /* 0x000fe80000100a00 */
[----:B------:R-:W-:Y:S04]  /*71090*/  STL.64 [R1+0x4d80], R56 ;  /* 0x004d803801007387 */ /* 0x000fe80000100a00 */
[----:B------:R0:W-:Y:S04]  /*710a0*/  STL [R1+0x492c], R5 ;  /* 0x00492c0501007387 */ /* 0x0001e80000100800 */
[----:B------:R1:W-:Y:S04]  /*710b0*/  STL [R1+0x4928], R4 ;  /* 0x0049280401007387 */ /* 0x0003e80000100800 */
[----:B------:R-:W-:Y:S04]  /*710c0*/  STL.64 [R1+0x220], R24 ;  /* 0x0002201801007387 */ /* 0x000fe80000100a00 */
[----:B------:R-:W-:Y:S01]  /*710d0*/  STL.64 [R1+0x228], R26 ;  /* 0x0002281a01007387 */ /* 0x000fe20000100a00 */
[----:B0-----:R-:W-:-:S03]  /*710e0*/  IMAD.MOV.U32 R5, RZ, RZ, R14 ;  /* 0x000000ffff057224 */ /* 0x001fc600078e000e */
[----:B------:R0:W-:Y:S01]  /*710f0*/  STL.64 [R1+0x210], R12 ;  /* 0x0002100c01007387 */ /* 0x0001e20000100a00 */
[----:B-1----:R-:W-:Y:S02]  /*71100*/  IMAD.MOV.U32 R4, RZ, RZ, R15 ;  /* 0x000000ffff047224 */ /* 0x002fe400078e000f */
[C---:B0-----:R-:W-:Y:S01]  /*71110*/  HMMA.16816.F32.BF16 R12, R28.reuse, R10, R52 ;  /* 0x0000000a1c0c723c */ /* 0x041fe20000041834 */
[----:B------:R-:W-:Y:S04]  /*71120*/  STL.64 [R1+0x4d68], R18 ;  /* 0x004d681201007387 */ /* 0x000fe80000100a00 */
[----:B------:R-:W-:Y:S04]  /*71130*/  STL.64 [R1+0x4d60], R16 ;  /* 0x004d601001007387 */ /* 0x000fe80000100a00 */
[----:B------:R-:W-:Y:S04]  /*71140*/  STL [R1+0x4934], R5 ;  /* 0x0049340501007387 */ /* 0x000fe80000100800 */
[----:B------:R-:W-:Y:S04]  /*71150*/  STL [R1+0x4930], R4 ;  /* 0x0049300401007387 */ /* 0x000fe80000100800 */
[----:B------:R-:W-:Y:S04]  /*71160*/  STL.64 [R1+0x4d58], R10 ;  /* 0x004d580a01007387 */ /* 0x000fe80000100a00 */
[----:B------:R-:W-:Y:S04]  /*71170*/  STL.64 [R1+0x4d50], R8 ;  /* 0x004d500801007387 */ /* 0x000fe80000100a00 */
        /* <DEDUP_REMOVED lines=8> */
[----:B------:R-:W2:Y:S04]  /*71200*/  LDL.LU R40, [R1+0x710] ;  /* 0x0007100001287983 */ /* 0x000ea80000300800 */
        /* <DEDUP_REMOVED lines=67> */
[----:B----4-:R-:W-:Y:S04]  /*71640*/  STL.64 [R1+0x4d48], R38 ;  /* 0x004d482601007387 */ /* 0x010fe80000100a00 */
[----:B------:R0:W-:Y:S04]  /*71650*/  STL.64 [R1+0x4d40], R36 ;  /* 0x004d402401007387 */ /* 0x0001e80000100a00 */
[----:B0-----:R-:W4:Y:S04]  /*71660*/  LDL.LU R36, [R1+0x650] ;  /* 0x0006500001247983 */ /* 0x001f280000300800 */
        /* <DEDUP_REMOVED lines=27> */
[----:B------:R1:W-:Y:S01]  /*71820*/  STL [R1+0x158], R30 ;  /* 0x0001581e01007387 */ /* 0x0003e20000100800 */
[----:B------:R-:W-:-:S03]  /*71830*/  IMAD.MOV.U32 R20, RZ, RZ, R31 ;  /* 0x000000ffff147224 */ /* 0x000fc600078e001f */
[----:B0-----:R-:W3:Y:S04]  /*71840*/  LDL.LU R28, [R1+0x690] ;  /* 0x00069000011c7983 */ /* 0x001ee80000300800 */
[----:B------:R-:W3:Y:S04]  /*71850*/  LDL.LU R29, [R1+0x694] ;  /* 0x00069400011d7983 */ /* 0x000ee80000300800 */
[----:B-1----:R-:W3:Y:S04]  /*71860*/  LDL.LU R30, [R1+0x698] ;  /* 0x00069800011e7983 */ /* 0x002ee80000300800 */
[----:B------:R-:W3:Y:S01]  /*71870*/  LDL.LU R31, [R1+0x69c] ;  /* 0x00069c00011f7983 */ /* 0x000ee20000300800 */
[----:B--2---:R-:W-:-:S15]  /*71880*/  HMMA.16816.F32.BF16 R44, R32, R50, R44 ;  /* 0x00000032202c723c */ /* 0x004fde000004182c */
[----:B------:R-:W-:-:S04]  /*71890*/  NOP ;  /* 0x0000000000007918 */ /* 0x000fc80000000000 */
[----:B------:R-:W-:Y:S04]  /*718a0*/  STL [R1+0x1d0], R44 ;  /* 0x0001d02c01007387 */ /* 0x000fe80000100800 */
[----:B------:R0:W-:Y:S01]  /*718b0*/  STL [R1+0x1dc], R47 ;  /* 0x0001dc2f01007387 */ /* 0x0001e20000100800 */
[----:B------:R-:W-:-:S03]  /*718c0*/  IMAD.MOV.U32 R4, RZ, RZ, R46 ;  /* 0x000000ffff047224 */ /* 0x000fc600078e002e */
[----:B0-----:R-:W2:Y:S01]  /*718d0*/  LDL.LU.64 R46, [R1+0x4d98] ;  /* 0x004d9800012e7983 */ /* 0x001ea20000300a00 */
[----:B------:R-:W-:-:S03]  /*718e0*/  IMAD.MOV.U32 R5, RZ, RZ, R45 ;  /* 0x000000ffff057224 */ /* 0x000fc600078e002d */
[----:B------:R-:W3:Y:S01]  /*718f0*/  LDL.LU R45, [R1+0x4d90] ;  /* 0x004d9000012d7983 */ /* 0x000ee20000300800 */
[----:B--2---:R-:W-:-:S15]  /*71900*/  HMMA.16816.F32.BF16 R56, R32, R46, R56 ;  /* 0x0000002e2038723c */ /* 0x004fde0000041838 */
[----:B------:R-:W-:-:S04]  /*71910*/  NOP ;  /* 0x0000000000007918 */ /* 0x000fc80000000000 */
[----:B------:R-:W-:Y:S04]  /*71920*/  STL.64 [R1+0x1c0], R56 ;  /* 0x0001c03801007387 */ /* 0x000fe80000100a00 */
[----:B------:R0:W-:Y:S04]  /*71930*/  STL.64 [R1+0x1c8], R58 ;  /* 0x0001c83a01007387 */ /* 0x0001e80000100a00 */
[----:B0-----:R-:W2:Y:S01]  /*71940*/  LDL.LU.64 R58, [R1+0x4d88] ;  /* 0x004d8800013a7983 */ /* 0x001ea20000300a00 */
[C---:B------:R-:W-:Y:S03]  /*71950*/  HMMA.16816.F32.BF16 R16, R32.reuse, R6, R16 ;  /* 0x000000062010723c */ /* 0x040fe60000041810 */
[----:B------:R-:W3:Y:S05]  /*71960*/  LDL.LU.64 R56, [R1+0x4d80] ;  /* 0x004d800001387983 */ /* 0x000eea0000300a00 */
        /* <DEDUP_REMOVED lines=33> */
[----:B0-----:R-:W4:Y:S01]  /*71b80*/  LDL.LU R32, [R1+0x760] ;  /* 0x0007600001207983 */ /* 0x001f220000300800 */
[C---:B---3--:R-:W-:Y:S08]  /*71b90*/  HMMA.16816.F32.BF16 R28, R36.reuse, R50, R28 ;  /* 0x00000032241c723c */ /* 0x048ff0000004181c */
[C---:B------:R-:W-:Y:S11]  /*71ba0*/  HMMA.16816.F32.BF16 R24, R36.reuse, R46, R24 ;  /* 0x0000002e2418723c */ /* 0x040ff60000041818 */
[----:B------:R0:W-:Y:S04]  /*71bb0*/  STL.64 [R1+0x130], R28 ;  /* 0x0001301c01007387 */ /* 0x0001e80000100a00 */
[----:B------:R3:W-:Y:S04]  /*71bc0*/  STL.64 [R1+0x138], R30 ;  /* 0x0001381e01007387 */ /* 0x0007e80000100a00 */
[----:B------:R-:W4:Y:S04]  /*71bd0*/  LDL.LU R33, [R1+0x764] ;  /* 0x0007640001217983 */ /* 0x000f280000300800 */
[----:B-1----:R-:W4:Y:S04]  /*71be0*/  LDL.LU R34, [R1+0x768] ;  /* 0x0007680001227983 */ /* 0x002f280000300800 */
[----:B------:R-:W4:Y:S04]  /*71bf0*/  LDL.LU R35, [R1+0x76c] ;  /* 0x00076c0001237983 */ /* 0x000f280000300800 */
[----:B0-----:R-:W2:Y:S04]  /*71c00*/  LDL.LU R28, [R1+0x770] ;  /* 0x00077000011c7983 */ /* 0x001ea80000300800 */
[----:B------:R-:W2:Y:S04]  /*71c10*/  LDL.LU R29, [R1+0x774] ;  /* 0x00077400011d7983 */ /* 0x000ea80000300800 */
[----:B---3--:R-:W2:Y:S04]  /*71c20*/  LDL.LU R30, [R1+0x778] ;  /* 0x00077800011e7983 */ /* 0x008ea80000300800 */
[----:B------:R-:W2:Y:S04]  /*71c30*/  LDL.LU R31, [R1+0x77c] ;  /* 0x00077c00011f7983 */ /* 0x000ea80000300800 */
        /* <DEDUP_REMOVED lines=33> */
[----:B------:R-:W2:Y:S04]  /*71e50*/  LDL.LU.64 R42, [R1+0x4cb8] ;  /* 0x004cb800012a7983 */ /* 0x000ea80000300a00 */
[----:B------:R-:W2:Y:S04]  /*71e60*/  LDL.LU.64 R40, [R1+0x4cb0] ;  /* 0x004cb00001287983 */ /* 0x000ea80000300a00 */
[----:B------:R-:W-:Y:S04]  /*71e70*/  STL.64 [R1+0xb0], R36 ;  /* 0x0000b02401007387 */ /* 0x000fe80000100a00 */
[----:B------:R2:W-:Y:S02]  /*71e80*/  STL.64 [R1+0xb8], R38 ;  /* 0x0000b82601007387 */ /* 0x0005e40000100a00 */
[C---:B--2---:R-:W-:Y:S08]  /*71e90*/  HMMA.16816.F32.BF16 R36, R40.reuse, R50, R24 ;  /* 0x000000322824723c */ /* 0x044ff00000041818 */
[C---:B------:R-:W-:Y:S01]  /*71ea0*/  HMMA.16816.F32.BF16 R24, R40.reuse, R46, R52 ;  /* 0x0000002e2818723c */ /* 0x040fe20000041834 */
[----:B------:R-:W2:Y:S10]  /*71eb0*/  LDL.LU R52, [R1+0x7a0] ;  /* 0x0007a00001347983 */ /* 0x000eb40000300800 */
        /* <DEDUP_REMOVED lines=10> */
[----:B------:R-:W3:Y:S01]  /*71f60*/  LDL.LU R27, [R1+0x78c] ;  /* 0x00078c00011b7983 */ /* 0x000ee20000300800 */
[C---:B----4-:R-:W-:Y:S03]  /*71f70*/  HMMA.16816.F32.BF16 R32, R40.reuse, R58, R32 ;  /* 0x0000003a2820723c */ /* 0x050fe60000041820 */
[----:B------:R-:W4:Y:S04]  /*71f80*/  LDL.LU R36, [R1+0x790] ;  /* 0x0007900001247983 */ /* 0x000f280000300800 */
[----:B------:R-:W4:Y:S04]  /*71f90*/  LDL.LU R37, [R1+0x794] ;  /* 0x0007940001257983 */ /* 0x000f280000300800 */
[----:B------:R-:W4:Y:S01]  /*71fa0*/  LDL.LU R38, [R1+0x798] ;  /* 0x0007980001267983 */ /* 0x000f220000300800 */
[C---:B------:R-:W-:Y:S03]  /*71fb0*/  HMMA.16816.F32.BF16 R28, R40.reuse, R6, R28 ;  /* 0x00000006281c723c */ /* 0x040fe6000004181c */
[----:B------:R-:W4:Y:S04]  /*71fc0*/  LDL.LU R39, [R1+0x79c] ;  /* 0x00079c0001277983 */ /* 0x000f280000300800 */
[----:B------:R-:W2:Y:S04]  /*71fd0*/  LDL.LU R48, [R1+0x7b0] ;  /* 0x0007b00001307983 */ /* 0x000ea80000300800 */
[----:B------:R-:W2:Y:S04]  /*71fe0*/  LDL.LU R49, [R1+0x7b4] ;  /* 0x0007b40001317983 */ /* 0x000ea80000300800 */
[----:B------:R-:W2:Y:S04]  /*71ff0*/  LDL.LU R50, [R1+0x7b8] ;  /* 0x0007b80001327983 */ /* 0x000ea80000300800 */
[----:B------:R-:W2:Y:S04]  /*72000*/  LDL.LU R51, [R1+0x7bc] ;  /* 0x0007bc0001337983 */ /* 0x000ea80000300800 */
[----:B------:R-:W-:Y:S04]  /*72010*/  STL.64 [R1+0x4c88], R46 ;  /* 0x004c882e01007387 */ /* 0x000fe80000100a00 */
[----:B------:R-:W-:Y:S04]  /*72020*/  STL [R1+0x4c80], R45 ;  /* 0x004c802d01007387 */ /* 0x000fe80000100800 */
[----:B------:R-:W-:Y:S04]  /*72030*/  STL.64 [R1+0x4c78], R58 ;  /* 0x004c783a01007387 */ /* 0x000fe80000100a00 */
[----:B------:R-:W-:Y:S04]  /*72040*/  STL.64 [R1+0x4c70], R56 ;  /* 0x004c703801007387 */ /* 0x000fe80000100a00 */
[----:B------:R-:W-:Y:S04]  /*72050*/  STL.64 [R1+0x80], R32 ;  /* 0x0000802001007387 */ /* 0x000fe80000100a00 */
[----:B------:R-:W-:Y:S04]  /*72060*/  STL.64 [R1+0x88], R34 ;  /* 0x0000882201007387 */ /* 0x000fe80000100a00 */
[----:B------:R-:W-:Y:S04]  /*72070*/  STL.64 [R1+0x4c98], R6 ;  /* 0x004c980601007387 */ /* 0x000fe80000100a00 */
[----:B------:R0:W-:Y:S04]  /*72080*/  STL.64 [R1+0x4c90], R4 ;  /* 0x004c900401007387 */ /* 0x0001e80000100a00 */
[----:B------:R1:W-:Y:S04]  /*72090*/  STL.64 [R1+0x70], R28 ;  /* 0x0000701c01007387 */ /* 0x0003e80000100a00 */
[----:B------:R1:W-:Y:S04]  /*720a0*/  STL.64 [R1+0x78], R30 ;  /* 0x0000781e01007387 */ /* 0x0003e80000100a00 */
[----:B0-----:R-:W2:Y:S04]  /*720b0*/  LDL.LU R4, [R1+0x7c0] ;  /* 0x0007c00001047983 */ /* 0x001ea80000300800 */
[----:B------:R-:W2:Y:S04]  /*720c0*/  LDL.LU R5, [R1+0x7c4] ;  /* 0x0007c40001057983 */ /* 0x000ea80000300800 */
[----:B------:R-:W2:Y:S04]  /*720d0*/  LDL.LU R6, [R1+0x7c8] ;  /* 0x0007c80001067983 */ /* 0x000ea80000300800 */
[----:B------:R-:W2:Y:S04]  /*720e0*/  LDL.LU R7, [R1+0x7cc] ;  /* 0x0007cc0001077983 */ /* 0x000ea80000300800 */
[----:B------:R-:W2:Y:S04]  /*720f0*/  LDL.64 R46, [R1+0x68] ;  /* 0x00006800012e7983 */ /* 0x000ea80000100a00 */
[----:B------:R-:W2:Y:S04]  /*72100*/  LDL.LU R56, [R1+0x7f0] ;  /* 0x0007f00001387983 */ /* 0x000ea80000300800 */
[----:B------:R-:W2:Y:S04]  /*72110*/  LDL.LU R57, [R1+0x7f4] ;  /* 0x0007f40001397983 */ /* 0x000ea80000300800 */
[----:B------:R-:W2:Y:S04]  /*72120*/  LDL.LU R58, [R1+0x7f8] ;  /* 0x0007f800013a7983 */ /* 0x000ea80000300800 */
[----:B------:R-:W2:Y:S04]  /*72130*/  LDL.LU R59, [R1+0x7fc] ;  /* 0x0007fc00013b7983 */ /* 0x000ea80000300800 */
[----:B-1----:R-:W2:Y:S04]  /*72140*/  LDL.LU R28, [R1+0x7d0] ;  /* 0x0007d000011c7983 */ /* 0x002ea80000300800 */
[----:B------:R-:W2:Y:S04]  /*72150*/  LDL.LU R29, [R1+0x7d4] ;  /* 0x0007d400011d7983 */ /* 0x000ea80000300800 */
[----:B------:R-:W2:Y:S04]  /*72160*/  LDL.LU R30, [R1+0x7d8] ;  /* 0x0007d800011e7983 */ /* 0x000ea80000300800 */
[----:B------:R-:W2:Y:S04]  /*72170*/  LDL.LU R31, [R1+0x7dc] ;  /* 0x0007dc00011f7983 */ /* 0x000ea80000300800 */
[----:B------:R-:W2:Y:S04]  /*72180*/  LDL.LU R32, [R1+0x800] ;  /* 0x0008000001207983 */ /* 0x000ea80000300800 */
[----:B------:R-:W2:Y:S04]  /*72190*/  LDL.LU R33, [R1+0x804] ;  /* 0x0008040001217983 */ /* 0x000ea80000300800 */
[----:B------:R-:W2:Y:S04]  /*721a0*/  LDL.LU R34, [R1+0x808] ;  /* 0x0008080001227983 */ /* 0x000ea80000300800 */
        /* <DEDUP_REMOVED lines=8> */
[C---:B--2---:R-:W-:Y:S11]  /*72230*/  HMMA.16816.F32.BF16 R48, R40.reuse, R22, R48 ;  /* 0x000000162830723c */ /* 0x044ff60000041830 */
[----:B------:R0:W-:Y:S04]  /*72240*/  STL.64 [R1+0x160], R36 ;  /* 0x0001602401007387 */ /* 0x0001e80000100a00 */
[----:B------:R1:W-:Y:S04]  /*72250*/  STL.64 [R1+0x168], R38 ;  /* 0x0001682601007387 */ /* 0x0003e80000100a00 */
[----:B0-----:R-:W2:Y:S04]  /*72260*/  LDL.LU R36, [R1+0x820] ;  /* 0x0008200001247983 */ /* 0x001ea80000300800 */
[----:B------:R-:W2:Y:S04]  /*72270*/  LDL.LU R37, [R1+0x824] ;  /* 0x0008240001257983 */ /* 0x000ea80000300800 */
[----:B-1----:R-:W2:Y:S04]  /*72280*/  LDL.LU R38, [R1+0x828] ;  /* 0x0008280001267983 */ /* 0x002ea80000300800 */
[----:B------:R-:W2:Y:S04]  /*72290*/  LDL.LU R39, [R1+0x82c] ;  /* 0x00082c0001277983 */ /* 0x000ea80000300800 */
[----:B------:R-:W-:Y:S04]  /*722a0*/  STL.64 [R1+0x270], R48 ;  /* 0x0002703001007387 */ /* 0x000fe80000100a00 */
[----:B------:R0:W-:Y:S02]  /*722b0*/  STL.64 [R1+0x278], R50 ;  /* 0x0002783201007387 */ /* 0x0001e40000100a00 */
[----:B0-----:R-:W-:Y:S02]  /*722c0*/  HMMA.16816.F32.BF16 R48, R40, R14, R52 ;  /* 0x0000000e2830723c */ /* 0x001fe40000041834 */
[----:B------:R-:W4:Y:S01]  /*722d0*/  LDL.LU R40, [R1+0x7e0] ;  /* 0x0007e00001287983 */ /* 0x000f220000300800 */
[----:B------:R-:W-:-:S02]  /*722e0*/  IMAD.MOV.U32 R3, RZ, RZ, R46 ;  /* 0x000000ffff037224 */ /* 0x000fc400078e002e */
[----:B------:R-:W-:-:S14]  /*722f0*/  IMAD.MOV.U32 R2, RZ, RZ, R47 ;  /* 0x000000ffff027224 */ /* 0x000fdc00078e002f */
[----:B------:R0:W-:Y:S04]  /*72300*/  STL.64 [R1+0x260], R48 ;  /* 0x0002603001007387 */ /* 0x0001e80000100a00 */
[----:B------:R1:W-:Y:S04]  /*72310*/  STL.64 [R1+0x268], R50 ;  /* 0x0002683201007387 */ /* 0x0003e80000100a00 */
[----:B------:R-:W4:Y:S04]  /*72320*/  LDL.LU R41, [R1+0x7e4] ;  /* 0x0007e40001297983 */ /* 0x000f280000300800 */
[----:B------:R-:W4:Y:S04]  /*72330*/  LDL.LU R42, [R1+0x7e8] ;  /* 0x0007e800012a7983 */ /* 0x000f280000300800 */
[----:B------:R-:W4:Y:S04]  /*72340*/  LDL.LU R43, [R1+0x7ec] ;  /* 0x0007ec00012b7983 */ /* 0x000f280000300800 */
[----:B0-----:R-:W2:Y:S04]  /*72350*/  LDL.LU R48, [R1+0x840] ;  /* 0x0008400001307983 */ /* 0x001ea80000300800 */
[----:B------:R-:W2:Y:S04]  /*72360*/  LDL.LU R49, [R1+0x844] ;  /* 0x0008440001317983 */ /* 0x000ea80000300800 */
[----:B-1----:R-:W2:Y:S04]  /*72370*/  LDL.LU R50, [R1+0x848] ;  /* 0x0008480001327983 */ /* 0x002ea80000300800 */
        /* <DEDUP_REMOVED lines=10> */
[----:B------:R-:W2:Y:S04]  /*72420*/  LDL.LU.64 R4, [R1+0x4c90] ;  /* 0x004c900001047983 */ /* 0x000ea80000300a00 */
[----:B------:R-:W2:Y:S04]  /*72430*/  LDL.LU.64 R46, [R1+0x4c88] ;  /* 0x004c8800012e7983 */ /* 0x000ea80000300a00 */
[----:B------:R-:W3:Y:S01]  /*72440*/  LDL.LU R45, [R1+0x4c80] ;  /* 0x004c8000012d7983 */ /* 0x000ee20000300800 */
[----:B--2---:R-:W-:-:S15]  /*72450*/  HMMA.16816.F32.BF16 R56, R24, R46, R56 ;  /* 0x0000002e1838723c */ /* 0x004fde0000041838 */
[----:B------:R-:W-:-:S04]  /*72460*/  NOP ;  /* 0x0000000000007918 */ /* 0x000fc80000000000 */
[----:B------:R-:W-:Y:S04]  /*72470*/  STL.64 [R1+0x300], R56 ;  /* 0x0003003801007387 */ /* 0x000fe80000100a00 */
[----:B------:R0:W-:Y:S04]  /*72480*/  STL.64 [R1+0x308], R58 ;  /* 0x0003083a01007387 */ /* 0x0001e80000100a00 */
[----:B0-----:R-:W4:Y:S04]  /*72490*/  LDL.LU.64 R58, [R1+0x4c78] ;  /* 0x004c7800013a7983 */ /* 0x001f280000300a00 */
[----:B------:R-:W2:Y:S01]  /*724a0*/  LDL.LU.64 R56, [R1+0x4c70] ;  /* 0x004c700001387983 */ /* 0x000ea20000300a00 */
[----:B------:R-:W-:-:S03]  /*724b0*/  IMAD.SHL.U32 R44, R60, 0x2, RZ ;  /* 0x000000023c2c7824 */ /* 0x000fc600078e00ff */
[----:B------:R-:W-:Y:S01]  /*724c0*/  STL.64 [R1+0x4c58], R46 ;  /* 0x004c582e01007387 */ /* 0x000fe20000100a00 */
[C---:B---3--:R-:W-:Y:S08]  /*724d0*/  HMMA.16816.F32.BF16 R28, R24.reuse, R6, R28 ;  /* 0x00000006181c723c */ /* 0x048ff0000004181c */
[----:B----4-:R-:W-:Y:S01]  /*724e0*/  HMMA.16816.F32.BF16 R40, R24, R58, R40 ;  /* 0x0000003a1828723c */ /* 0x010fe20000041828 */
[----:B--2---:R-:W-:-:S04]  /*724f0*/  LOP3.LUT R60, R56, 0x10, R44, 0x78, !PT ;  /* 0x00000010383c7812 */ /* 0x004fc800078e782c */
[----:B------:R-:W-:-:S04]  /*72500*/  LOP3.LUT R60, R60, 0x1000, R45, 0xf8, !PT ;  /* 0x000010003c3c7812 */ /* 0x000fc800078ef82d */
[----:B------:R-:W-:-:S10]  /*72510*/  LOP3.LUT R60, R60, 0x40, RZ, 0x3c, !PT ;  /* 0x000000403c3c7812 */ /* 0x000fd400078e3cff */
[----:B------:R-:W-:Y:S04]  /*72520*/  STL.64 [R1+0x2f0], R40 ;  /* 0x0002f02801007387 */ /* 0x000fe80000100a00 */
[----:B------:R-:W-:Y:S04]  /*72530*/  STL.64 [R1+0x2f8], R42 ;  /* 0x0002f82a01007387 */ /* 0x000fe80000100a00 */
[----:B------:R-:W-:Y:S04]  /*72540*/  STL.64 [R1+0x4c40], R6 ;  /* 0x004c400601007387 */ /* 0x000fe80000100a00 */
[----:B------:R0:W-:Y:S04]  /*72550*/  STL.64 [R1+0x4c38], R4 ;  /* 0x004c380401007387 */ /* 0x0001e80000100a00 */
[----:B------:R-:W-:Y:S01]  /*72560*/  LDSM.16.MT88.4 R40, [R60+UR5+0xa180] ;  /* 0x00a180053c28783b */ /* 0x000fe20008004200 */
[----:B0-----:R-:W-:Y:S03]  /*72570*/  HMMA.16816.F32.BF16 R4, R24, R18, R32 ;  /* 0x000000121804723c */ /* 0x001fe60000041820 */
[----:B------:R-:W0:Y:S04]  /*72580*/  LDSM.16.MT88.4 R32, [R60+UR5+0xa080] ;  /* 0x00a080053c20783b */ /* 0x000e280008004200 */
[----:B------:R-:W-:Y:S04]  /*72590*/  STL.64 [R1+0x2e0], R28 ;  /* 0x0002e01c01007387 */ /* 0x000fe80000100a00 */
[----:B------:R-:W-:Y:S04]  /*725a0*/  STL.64 [R1+0x2e8], R30 ;  /* 0x0002e81e01007387 */ /* 0x000fe80000100a00 */
[----:B------:R-:W-:Y:S04]  /*725b0*/  STL.64 [R1+0x4c30], R18 ;  /* 0x004c301201007387 */ /* 0x000fe80000100a00 */
[----:B------:R-:W-:Y:S01]  /*725c0*/  STL.64 [R1+0x4c28], R16 ;  /* 0x004c281001007387 */ /* 0x000fe20000100a00 */
[----:B------:R-:W-:-:S03]  /*725d0*/  LOP3.LUT R56, R56, 0x10, R44, 0x78, !PT ;  /* 0x0000001038387812 */ /* 0x000fc600078e782c */
[----:B------:R-:W-:Y:S04]  /*725e0*/  LDSM.16.MT88.4 R28, [R60+UR5+0xa000] ;  /* 0x00a000053c1c783b */ /* 0x000fe80008004200 */
        /* <DEDUP_REMOVED lines=11> */
[----:B-1----:R-:W-:Y:S04]  /*726a0*/  STL.64 [R1+0x4b70], R38 ;  /* 0x004b702601007387 */ /* 0x002fe80000100a00 */
[----:B------:R-:W-:Y:S04]  /*726b0*/  STL.64 [R1+0x4b68], R36 ;  /* 0x004b682401007387 */ /* 0x000fe80000100a00 */
[----:B------:R-:W-:Y:S04]  /*726c0*/  STL.64 [R1+0x4c10], R22 ;  /* 0x004c101601007387 */ /* 0x000fe80000100a00 */
[----:B------:R-:W-:Y:S05]  /*726d0*/  STL.64 [R1+0x4c08], R20 ;  /* 0x004c081401007387 */ /* 0x000fea0000100a00 */
[----:B------:R-:W-:Y:S04]  /*726e0*/  STL.64 [R1+0x2b0], R4 ;  /* 0x0002b00401007387 */ /* 0x000fe80000100a00 */
[----:B------:R0:W-:Y:S02]  /*726f0*/  STL.64 [R1+0x2b8], R6 ;  /* 0x0002b80601007387 */ /* 0x0001e40000100a00 */
[----:B0-----:R-:W-:Y:S02]  /*72700*/  HMMA.16816.F32.BF16 R4, R24, R14, R52 ;  /* 0x0000000e1804723c */ /* 0x001fe40000041834 */
[----:B------:R-:W-:Y:S04]  /*72710*/  STL.64 [R1+0x4b40], R42 ;  /* 0x004b402a01007387 */ /* 0x000fe80000100a00 */
[----:B------:R0:W-:Y:S04]  /*72720*/  STL.64 [R1+0x4b38], R40 ;  /* 0x004b382801007387 */ /* 0x0001e80000100a00 */
[----:B------:R-:W-:Y:S04]  /*72730*/  STL.64 [R1+0x4c00], R14 ;  /* 0x004c000e01007387 */ /* 0x000fe80000100a00 */
[----:B------:R-:W-:Y:S05]  /*72740*/  STL.64 [R1+0x4bf8], R12 ;  /* 0x004bf80c01007387 */ /* 0x000fea0000100a00 */
[----:B------:R-:W-:Y:S04]  /*72750*/  STL.64 [R1+0x1e0], R4 ;  /* 0x0001e00401007387 */ /* 0x000fe80000100a00 */
[----:B------:R-:W-:Y:S04]  /*72760*/  STL.64 [R1+0x1e8], R6 ;  /* 0x0001e80601007387 */ /* 0x000fe80000100a00 */
        /* <DEDUP_REMOVED lines=45> */
[----:B----4-:R-:W-:Y:S04]  /*72a40*/  STL.64 [R1+0x4c48], R32 ;  /* 0x004c482001007387 */ /* 0x010fe80000100a00 */
[----:B------:R-:W2:Y:S04]  /*72a50*/  LDL.LU R12, [R1+0x8f0] ;  /* 0x0008f000010c7983 */ /* 0x000ea80000300800 */
[----:B------:R-:W2:Y:S04]  /*72a60*/  LDL.LU R13, [R1+0x8f4] ;  /* 0x0008f400010d7983 */ /* 0x000ea80000300800 */
[----:B------:R-:W4:Y:S04]  /*72a70*/  LDL.LU R14, [R1+0x8f8] ;  /* 0x0008f800010e7983 */ /* 0x000f280000300800 */
[----:B------:R-:W4:Y:S01]  /*72a80*/  LDL.LU R15, [R1+0x8fc] ;  /* 0x0008fc00010f7983 */ /* 0x000f220000300800 */
[----:B------:R-:W-:-:S04]  /*72a90*/  LOP3.LUT R56, R56, 0x1000, R45, 0xf8, !PT ;  /* 0x0000100038387812 */ /* 0x000fc800078ef82d */
[----:B------:R-:W-:-:S05]  /*72aa0*/  LOP3.LUT R56, R56, 0x60, RZ, 0x3c, !PT ;  /* 0x0000006038387812 */ /* 0x000fca00078e3cff */
[----:B------:R-:W0:Y:S04]  /*72ab0*/  LDSM.16.MT88.4 R24, [R56+UR5+0xa000] ;  /* 0x00a000053818783b */ /* 0x000e280008004200 */
[----:B----4-:R-:W-:Y:S04]  /*72ac0*/  STL.64 [R1+0x4c68], R14 ;  /* 0x004c680e01007387 */ /* 0x010fe80000100a00 */
[----:B--2---:R1:W-:Y:S04]  /*72ad0*/  STL.64 [R1+0x4c60], R12 ;  /* 0x004c600c01007387 */ /* 0x0043e80000100a00 */
        /* <DEDUP_REMOVED lines=25> */
[----:B------:R-:W-:Y:S01]  /*72c70*/  IMAD.MOV.U32 R47, RZ, RZ, R2 ;  /* 0x000000ffff2f7224 */ /* 0x000fe200078e0002 */
        /* <DEDUP_REMOVED lines=25> */
[----:B------:R-:W2:Y:S04]  /*72e10*/  LDL.LU.64 R14, [R1+0x4c68] ;  /* 0x004c6800010e7983 */ /* 0x000ea80000300a00 */
[----:B------:R-:W2:-:S12]  /*72e20*/  LDL.LU.64 R12, [R1+0x4c60] ;  /* 0x004c6000010c7983 */ /* 0x000e980000300a00 */
[----:B------:R-:W-:Y:S04]  /*72e30*/  STL.64 [R1+0x2a0], R44 ;  /* 0x0002a02c01007387 */ /* 0x000fe80000100a00 */
[----:B------:R0:W-:Y:S04]  /*72e40*/  STL.64 [R1+0x2a8], R46 ;  /* 0x0002a82e01007387 */ /* 0x0001e80000100a00 */
[----:B0-----:R-:W4:Y:S01]  /*72e50*/  LDL.LU.64 R46, [R1+0x4c58] ;  /* 0x004c5800012e7983 */ /* 0x001f220000300a00 */
[C---:B------:R-:W-:Y:S08]  /*72e60*/  HMMA.16816.F32.BF16 R4, R28.reuse, R58, R4 ;  /* 0x0000003a1c04723c */ /* 0x040ff00000041804 */
[----:B----4-:R-:W-:-:S15]  /*72e70*/  HMMA.16816.F32.BF16 R32, R28, R46, R32 ;  /* 0x0000002e1c20723c */ /* 0x010fde0000041820 */
[----:B------:R-:W-:-:S04]  /*72e80*/  NOP ;  /* 0x0000000000007918 */ /* 0x000fc80000000000 */
[----:B------:R-:W-:Y:S04]  /*72e90*/  STL.64 [R1+0x290], R32 ;  /* 0x0002902001007387 */ /* 0x000fe80000100a00 */
[----:B------:R0:W-:Y:S04]  /*72ea0*/  STL.64 [R1+0x298], R34 ;  /* 0x0002982201007387 */ /* 0x0001e80000100a00 */
[----:B0-----:R-:W4:Y:S04]  /*72eb0*/  LDL.LU.64 R34, [R1+0x4c50] ;  /* 0x004c500001227983 */ /* 0x001f280000300a00 */
[----:B------:R-:W4:Y:S04]  /*72ec0*/  LDL.LU.64 R32, [R1+0x4c48] ;  /* 0x004c480001207983 */ /* 0x000f280000300a00 */
        /* <DEDUP_REMOVED lines=28> */
[----:B----4-:R-:W-:Y:S03]  /*73090*/  HMMA.16816.F32.BF16 R28, R28, R14, R32 ;  /* 0x0000000e1c1c723c */ /* 0x010fe60000041820 */
[----:B------:R-:W3:Y:S04]  /*730a0*/  LDL.LU.64 R34, [R1+0x4bf0] ;  /* 0x004bf00001227983 */ /* 0x000ee80000300a00 */
[----:B------:R-:W3:-:S12]  /*730b0*/  LDL.LU.64 R32, [R1+0x4be8] ;  /* 0x004be80001207983 */ /* 0x000ed80000300a00 */
[----:B------:R-:W-:Y:S04]  /*730c0*/  STL.64 [R1+0x5b0], R28 ;  /* 0x0005b01c01007387 */ /* 0x000fe80000100a00 */
[----:B------:R0:W-:Y:S04]  /*730d0*/  STL.64 [R1+0x5b8], R30 ;  /* 0x0005b81e01007387 */ /* 0x0001e80000100a00 */
[----:B0-----:R-:W3:Y:S02]  /*730e0*/  LDL.64 R30, [R1+0x68] ;  /* 0x00006800011e7983 */ /* 0x001ee40000100a00 */
        /* <DEDUP_REMOVED lines=31> */
[C---:B---3--:R-:W-:Y:S08]  /*732e0*/  HMMA.16816.F32.BF16 R40, R32.reuse, R10, R40 ;  /* 0x0000000a2028723c */ /* 0x048ff00000041828 */
[----:B------:R-:W-:Y:S11]  /*732f0*/  HMMA.16816.F32.BF16 R32, R32, R14, R36 ;  /* 0x0000000e2020723c */ /* 0x000ff60000041824 */
        /* <DEDUP_REMOVED lines=14> */
[----:B------:R-:W3:Y:S04]  /*733e0*/  LDL.LU.64 R38, [R1+0x4b70] ;  /* 0x004b700001267983 */ /* 0x000ee80000300a00 */
[----:B------:R-:W3:Y:S04]  /*733f0*/  LDL.LU.64 R36, [R1+0x4b68] ;  /* 0x004b680001247983 */ /* 0x000ee80000300a00 */
[----:B------:R-:W-:Y:S04]  /*73400*/  STL.64 [R1+0x4b50], R14 ;  /* 0x004b500e01007387 */ /* 0x000fe80000100a00 */
[----:B--2---:R3:W-:Y:S04]  /*73410*/  STL.64 [R1+0x4b48], R12 ;  /* 0x004b480c01007387 */ /* 0x0047e80000100a00 */
[----:B------:R-:W-:Y:S04]  /*73420*/  STL.64 [R1+0x6b0], R32 ;  /* 0x0006b02001007387 */ /* 0x000fe80000100a00 */
[----:B------:R-:W-:Y:S01]  /*73430*/  STL.64 [R1+0x6b8], R34 ;  /* 0x0006b82201007387 */ /* 0x000fe20000100a00 */
[C---:B---3--:R-:W-:Y:S08]  /*73440*/  HMMA.16816.F32.BF16 R12, R36.reuse, R30, R20 ;  /* 0x0000001e240c723c */ /* 0x048ff00000041814 */
[C---:B------:R-:W-:Y:S08]  /*73450*/  HMMA.16816.F32.BF16 R24, R36.reuse, R46, R24 ;  /* 0x0000002e2418723c */ /* 0x040ff00000041818 */
[C---:B------:R-:W-:Y:S03]  /*73460*/  HMMA.16816.F32.BF16 R20, R36.reuse, R58, R40 ;  /* 0x0000003a2414723c */ /* 0x040fe60000041828 */
[----:B------:R-:W-:Y:S04]  /*73470*/  STL.64 [R1+0x6f0], R12 ;  /* 0x0006f00c01007387 */ /* 0x000fe80000100a00 */
[----:B------:R4:W-:Y:S04]  /*73480*/  STL.64 [R1+0x6f8], R14 ;  /* 0x0006f80e01007387 */ /* 0x0009e80000100a00 */
[----:B------:R-:W-:Y:S04]  /*73490*/  STL.64 [R1+0x710], R24 ;  /* 0x0007101801007387 */ /* 0x000fe80000100a00 */
[----:B------:R-:W-:Y:S04]  /*734a0*/  STL.64 [R1+0x718], R26 ;  /* 0x0007181a01007387 */ /* 0x000fe80000100a00 */
[----:B------:R-:W-:Y:S04]  /*734b0*/  STL.64 [R1+0x4b30], R6 ;  /* 0x004b300601007387 */ /* 0x000fe80000100a00 */
[----:B------:R-:W-:Y:S04]  /*734c0*/  STL.64 [R1+0x740], R20 ;  /* 0x0007401401007387 */ /* 0x000fe80000100a00 */
[----:B------:R-:W-:Y:S04]  /*734d0*/  STL.64 [R1+0x748], R22 ;  /* 0x0007481601007387 */ /* 0x000fe80000100a00 */
[----:B------:R0:W-:Y:S01]  /*734e0*/  STL.64 [R1+0x4b28], R4 ;  /* 0x004b280401007387 */ /* 0x0001e20000100a00 */
[C---:B----4-:R-:W-:Y:S08]  /*734f0*/  HMMA.16816.F32.BF16 R12, R36.reuse, R6, R48 ;  /* 0x00000006240c723c */ /* 0x050ff00000041830 */
[----:B0-----:R-:W-:Y:S11]  /*73500*/  HMMA.16816.F32.BF16 R4, R36, R18, R52 ;  /* 0x000000122404723c */ /* 0x001ff60000041834 */
[----:B------:R-:W-:Y:S04]  /*73510*/  STL.64 [R1+0x770], R12 ;  /* 0x0007700c01007387 */ /* 0x000fe80000100a00 */
[----:B------:R-:W-:Y:S04]  /*73520*/  STL.64 [R1+0x778], R14 ;  /* 0x0007780e01007387 */ /* 0x000fe80000100a00 */
[----:B------:R-:W-:Y:S04]  /*73530*/  STL.64 [R1+0x4b20], R18 ;  /* 0x004b201201007387 */ /* 0x000fe80000100a00 */
[----:B------:R-:W-:Y:S04]  /*73540*/  STL.64 [R1+0x4b18], R16 ;  /* 0x004b181001007387 */ /* 0x000fe80000100a00 */
[----:B------:R-:W-:Y:S04]  /*73550*/  STL.64 [R1+0x790], R4 ;  /* 0x0007900401007387 */ /* 0x000fe80000100a00 */
[----:B------:R-:W-:Y:S04]  /*73560*/  STL.64 [R1+0x798], R6 ;  /* 0x0007980601007387 */ /* 0x000fe80000100a00 */
[----:B------:R-:W2:Y:S04]  /*73570*/  LDL.LU R32, [R1+0x8b0] ;  /* 0x0008b00001207983 */ /* 0x000ea80000300800 */
[----:B------:R-:W2:Y:S04]  /*73580*/  LDL.LU R33, [R1+0x8b4] ;  /* 0x0008b40001217983 */ /* 0x000ea80000300800 */
[----:B------:R-:W3:Y:S04]  /*73590*/  LDL.LU R34, [R1+0x8b8] ;  /* 0x0008b80001227983 */ /* 0x000ee80000300800 */
[----:B------:R-:W3:Y:S01]  /*735a0*/  LDL.LU R35, [R1+0x8bc] ;  /* 0x0008bc0001237983 */ /* 0x000ee20000300800 */
[----:B------:R-:W-:-:S02]  /*735b0*/  IMAD.MOV.U32 R3, RZ, RZ, R30 ;  /* 0x000000ffff037224 */ /* 0x000fc400078e001e */
[----:B------:R-:W-:Y:S01]  /*735c0*/  IMAD.MOV.U32 R2, RZ, RZ, R31 ;  /* 0x000000ffff027224 */ /* 0x000fe200078e001f */
        /* <DEDUP_REMOVED lines=49> */
[----:B--2---:R0:W-:Y:S01]  /*738e0*/  STL.64 [R1+0x4b08], R24 ;  /* 0x004b081801007387 */ /* 0x0041e20000100a00 */
[C---:B---3--:R-:W-:Y:S03]  /*738f0*/  HMMA.16816.F32.BF16 R20, R36.reuse, R10, R20 ;  /* 0x0000000a2414723c */ /* 0x048fe60000041814 */
        /* <DEDUP_REMOVED lines=28> */
[----:B------:R-:W-:-:S02]  /*73ac0*/  IMAD.MOV.U32 R30, RZ, RZ, R3 ;  /* 0x000000ffff1e7224 */ /* 0x000fc400078e0003 */
[----:B------:R-:W-:Y:S01]  /*73ad0*/  IMAD.MOV.U32 R31, RZ, RZ, R2 ;  /* 0x000000ffff1f7224 */ /* 0x000fe200078e0002 */
[----:B--2---:R-:W-:Y:S01]  /*73ae0*/  HMMA.16816.F32.BF16 R36, R36, R14, R40 ;  /* 0x0000000e2424723c */ /* 0x004fe20000041828 */
[----:B------:R-:W2:Y:S04]  /*73af0*/  LDL.LU.64 R42, [R1+0x4b40] ;  /* 0x004b4000012a7983 */ /* 0x000ea80000300a00 */
[----:B------:R-:W2:-:S14]  /*73b00*/  LDL.LU.64 R40, [R1+0x4b38] ;  /* 0x004b380001287983 */ /* 0x000e9c0000300a00 */
[----:B------:R0:W-:Y:S04]  /*73b10*/  STL.64 [R1+0x7c0], R36 ;  /* 0x0007c02401007387 */ /* 0x0001e80000100a00 */
[----:B------:R1:W-:Y:S04]  /*73b20*/  STL.64 [R1+0x7c8], R38 ;  /* 0x0007c82601007387 */ /* 0x0003e80000100a00 */
[----:B0-----:R-:W4:Y:S04]  /*73b30*/  LDL.LU R36, [R1+0x8e0] ;  /* 0x0008e00001247983 */ /* 0x001f280000300800 */
[----:B------:R-:W4:Y:S04]  /*73b40*/  LDL.LU R37, [R1+0x8e4] ;  /* 0x0008e40001257983 */ /* 0x000f280000300800 */
[----:B-1----:R-:W4:Y:S04]  /*73b50*/  LDL.LU R38, [R1+0x8e8] ;  /* 0x0008e80001267983 */ /* 0x002f280000300800 */
[----:B------:R-:W4:Y:S01]  /*73b60*/  LDL.LU R39, [R1+0x8ec] ;  /* 0x0008ec0001277983 */ /* 0x000f220000300800 */
[----:B------:R-:W-:-:S02]  /*73b70*/  IMAD.MOV.U32 R3, RZ, RZ, R46 ;  /* 0x000000ffff037224 */ /* 0x000fc400078e002e */
[----:B------:R-:W-:Y:S01]  /*73b80*/  IMAD.MOV.U32 R2, RZ, RZ, R47 ;  /* 0x000000ffff027224 */ /* 0x000fe200078e002f */
[C---:B--2---:R-:W-:Y:S08]  /*73b90*/  HMMA.16816.F32.BF16 R48, R40.reuse, R30, R48 ;  /* 0x0000001e2830723c */ /* 0x044ff00000041830 */
[C---:B------:R-:W-:Y:S08]  /*73ba0*/  HMMA.16816.F32.BF16 R52, R40.reuse, R46, R52 ;  /* 0x0000002e2834723c */ /* 0x040ff00000041834 */
[C---:B---3--:R-:W-:Y:S03]  /*73bb0*/  HMMA.16816.F32.BF16 R4, R40.reuse, R58, R4 ;  /* 0x0000003a2804723c */ /* 0x048fe60000041804 */
        /* <DEDUP_REMOVED lines=12> */
[----:B------:R-:W2:Y:S04]  /*73c80*/  LDL.LU R44, [R1+0xa80] ;  /* 0x000a8000012c7983 */ /* 0x000ea80000300800 */
[----:B------:R-:W2:Y:S04]  /*73c90*/  LDL.LU R45, [R1+0xa84] ;  /* 0x000a8400012d7983 */ /* 0x000ea80000300800 */
[----:B------:R-:W2:Y:S04]  /*73ca0*/  LDL.LU R46, [R1+0xa88] ;  /* 0x000a8800012e7983 */ /* 0x000ea80000300800 */
[----:B------:R-:W2:Y:S04]  /*73cb0*/  LDL.LU R47, [R1+0xa8c] ;  /* 0x000a8c00012f7983 */ /* 0x000ea80000300800 */
        /* <DEDUP_REMOVED lines=29> */
[----:B------:R-:W4:Y:S04]  /*73e90*/  LDL.LU.64 R26, [R1+0x4ae0] ;  /* 0x004ae000011a7983 */ /* 0x000f280000300a00 */
[----:B------:R-:W4:-:S13]  /*73ea0*/  LDL.LU.64 R24, [R1+0x4ad8] ;  /* 0x004ad80001187983 */ /* 0x000f1a0000300a00 */
[----:B------:R-:W-:Y:S04]  /*73eb0*/  STL.64 [R1+0x920], R40 ;  /* 0x0009202801007387 */ /* 0x000fe80000100a00 */
[----:B------:R0:W-:Y:S01]  /*73ec0*/  STL.64 [R1+0x928], R42 ;  /* 0x0009282a01007387 */ /* 0x0001e20000100a00 */
[----:B----4-:R-:W-:Y:S03]  /*73ed0*/  HMMA.16816.F32.BF16 R28, R24, R30, R32 ;  /* 0x0000001e181c723c */ /* 0x010fe60000041820 */
[----:B------:R-:W4:Y:S04]  /*73ee0*/  LDL.LU.64 R34, [R1+0x4ad0] ;  /* 0x004ad00001227983 */ /* 0x000f280000300a00 */
[----:B------:R-:W4:Y:S01]  /*73ef0*/  LDL.LU.64 R32, [R1+0x4ac8] ;  /* 0x004ac80001207983 */ /* 0x000f220000300a00 */
[----:B0-----:R-:W-:-:S02]  /*73f00*/  IMAD.MOV.U32 R42, RZ, RZ, R3 ;  /* 0x000000ffff2a7224 */ /* 0x001fc400078e0003 */
[----:B------:R-:W-:-:S09]  /*73f10*/  IMAD.MOV.U32 R43, RZ, RZ, R2 ;  /* 0x000000ffff2b7224 */ /* 0x000fd200078e0002 */
[----:B------:R-:W-:Y:S04]  /*73f20*/  STL.64 [R1+0xa00], R28 ;  /* 0x000a001c01007387 */ /* 0x000fe80000100a00 */
[----:B------:R0:W-:Y:S04]  /*73f30*/  STL.64 [R1+0xa08], R30 ;  /* 0x000a081e01007387 */ /* 0x0001e80000100a00 */
[----:B0-----:R-:W2:Y:S04]  /*73f40*/  LDL.LU.64 R30, [R1+0x4ac0] ;  /* 0x004ac000011e7983 */ /* 0x001ea80000300a00 */
[----:B------:R-:W2:Y:S01]  /*73f50*/  LDL.LU.64 R28, [R1+0x4ab8] ;  /* 0x004ab800011c7983 */ /* 0x000ea20000300a00 */
[C---:B----4-:R-:W-:Y:S03]  /*73f60*/  HMMA.16816.F32.BF16 R40, R24.reuse, R42, R32 ;  /* 0x0000002a1828723c */ /* 0x050fe60000041820 */
[----:B------:R-:W4:Y:S04]  /*73f70*/  LDL.LU.64 R34, [R1+0x4ab0] ;  /* 0x004ab00001227983 */ /* 0x000f280000300a00 */
[----:B------:R-:W4:Y:S01]  /*73f80*/  LDL.LU.64 R32, [R1+0x4aa8] ;  /* 0x004aa80001207983 */ /* 0x000f220000300a00 */
[----:B------:R-:W-:Y:S03]  /*73f90*/  HMMA.16816.F32.BF16 R36, R24, R58, R36 ;  /* 0x0000003a1824723c */ /* 0x000fe60000041824 */
[----:B------:R-:W-:Y:S08]  /*73fa0*/  STL.64 [R1+0x4a80], R58 ;  /* 0x004a803a01007387 */ /* 0x000ff00000100a00 */
[----:B------:R-:W-:Y:S04]  /*73fb0*/  STL.64 [R1+0x9f0], R40 ;  /* 0x0009f02801007387 */ /* 0x000fe80000100a00 */
[----:B------:R-:W-:Y:S04]  /*73fc0*/  STL.64 [R1+0x9f8], R42 ;  /* 0x0009f82a01007387 */ /* 0x000fe80000100a00 */
[----:B------:R-:W-:Y:S04]  /*73fd0*/  STL.64 [R1+0x9e0], R36 ;  /* 0x0009e02401007387 */ /* 0x000fe80000100a00 */
[----:B------:R-:W-:Y:S04]  /*73fe0*/  STL.64 [R1+0x9e8], R38 ;  /* 0x0009e82601007387 */ /* 0x000fe80000100a00 */
[----:B------:R-:W-:Y:S04]  /*73ff0*/  STL.64 [R1+0x4a78], R6 ;  /* 0x004a780601007387 */ /* 0x000fe80000100a00 */
[----:B--2---:R0:W-:Y:S01]  /*74000*/  STL.64 [R1+0x4a70], R4 ;  /* 0x004a700401007387 */ /* 0x0041e20000100a00 */
[----:B------:R-:W-:-:S05]  /*74010*/  LOP3.LUT R61, R61, 0x7, RZ, 0xc0, !PT ;  /* 0x000000073d3d7812 */ /* 0x000fca00078ec0ff */
[----:B------:R-:W-:Y:S01]  /*74020*/  IMAD R61, R61, 0x110, RZ ;  /* 0x000001103d3d7824 */ /* 0x000fe200078e02ff */
[C---:B----4-:R-:W-:Y:S08]  /*74030*/  HMMA.16816.F32.BF16 R32, R24.reuse, R6, R32 ;  /* 0x000000061820723c */ /* 0x050ff00000041820 */
[C---:B0-----:R-:W-:Y:S01]  /*74040*/  HMMA.16816.F32.BF16 R4, R24.reuse, R18, R28 ;  /* 0x000000121804723c */ /* 0x041fe2000004181c */
[----:B------:R-:W0:Y:S10]  /*74050*/  LDSM.16.MT88.4 R28, [R56+UR5+0xa080] ;  /* 0x00a08005381c783b */ /* 0x000e340008004200 */
[----:B------:R-:W-:Y:S04]  /*74060*/  STL.64 [R1+0x9d0], R32 ;  /* 0x0009d02001007387 */ /* 0x000fe80000100a00 */
[----:B------:R-:W-:Y:S04]  /*74070*/  STL.64 [R1+0x9d8], R34 ;  /* 0x0009d82201007387 */ /* 0x000fe80000100a00 */
[----:B------:R-:W-:Y:S04]  /*74080*/  STL.64 [R1+0x4a68], R18 ;  /* 0x004a681201007387 */ /* 0x000fe80000100a00 */
[----:B------:R1:W-:Y:S02]  /*74090*/  STL.64 [R1+0x4a60], R16 ;  /* 0x004a601001007387 */ /* 0x0003e40000100a00 */
[C---:B-1----:R-:W-:Y:S02]  /*740a0*/  HMMA.16816.F32.BF16 R16, R24.reuse, R10, R48 ;  /* 0x0000000a1810723c */ /* 0x042fe40000041830 */
[----:B------:R-:W-:Y:S04]  /*740b0*/  STL.64 [R1+0x9c0], R4 ;  /* 0x0009c00401007387 */ /* 0x000fe80000100a00 */
[----:B------:R-:W-:Y:S04]  /*740c0*/  STL.64 [R1+0x9c8], R6 ;  /* 0x0009c80601007387 */ /* 0x000fe80000100a00 */
[----:B------:R-:W-:Y:S04]  /*740d0*/  STL.64 [R1+0x4a58], R10 ;  /* 0x004a580a01007387 */ /* 0x000fe80000100a00 */
[----:B------:R3:W-:Y:S05]  /*740e0*/  STL.64 [R1+0x4a50], R8 ;  /* 0x004a500801007387 */ /* 0x0007ea0000100a00 */
[----:B------:R-:W-:Y:S04]  /*740f0*/  STL.64 [R1+0xa20], R16 ;  /* 0x000a201001007387 */ /* 0x000fe80000100a00 */
[----:B------:R-:W-:Y:S04]  /*74100*/  STL.64 [R1+0xa28], R18 ;  /* 0x000a281201007387 */ /* 0x000fe80000100a00 */
[----:B------:R-:W1:Y:S01]  /*74110*/  LDSM.16.MT88.4 R16, [R56+UR5+0xa100] ;  /* 0x00a100053810783b */ /* 0x000e620008004200 */
[----:B---3--:R-:W-:Y:S01]  /*74120*/  HMMA.16816.F32.BF16 R8, R24, R22, R52 ;  /* 0x000000161808723c */ /* 0x008fe20000041834 */
[----:B------:R-:W-:-:S02]  /*74130*/  LOP3.LUT R55, R61, 0x30, R57, 0x78, !PT ;  /* 0x000000303d377812 */ /* 0x000fc400078e7839 */
[----:B------:R-:W-:Y:S02]  /*74140*/  STL.64 [R1+0x4a48], R22 ;  /* 0x004a481601007387 */ /* 0x000fe40000100a00 */
[----:B------:R-:W-:Y:S01]  /*74150*/  LOP3.LUT R55, R55, 0x40, RZ, 0x3c, !PT ;  /* 0x0000004037377812 */ /* 0x000fe200078e3cff */
[----:B0-----:R-:W-:Y:S02]  /*74160*/  IMAD.MOV.U32 R7, RZ, RZ, R28 ;  /* 0x000000ffff077224 */ /* 0x001fe400078e001c */
[----:B------:R-:W-:Y:S02]  /*74170*/  IMAD.MOV.U32 R6, RZ, RZ, R29 ;  /* 0x000000ffff067224 */ /* 0x000fe400078e001d */
[----:B------:R-:W-:Y:S02]  /*74180*/  IMAD.MOV.U32 R5, RZ, RZ, R30 ;  /* 0x000000ffff057224 */ /* 0x000fe400078e001e */
[----:B------:R-:W-:Y:S01]  /*74190*/  IMAD.MOV.U32 R4, RZ, RZ, R31 ;  /* 0x000000ffff047224 */ /* 0x000fe200078e001f */
[----:B------:R-:W-:Y:S04]  /*741a0*/  LDSM.16.M88.4 R32, [R55+UR5+0x11080] ;  /* 0x011080053720783b */ /* 0x000fe80008000200 */
[----:B------:R-:W-:Y:S04]  /*741b0*/  LDSM.16.M88.4 R28, [R55+UR5+0x10880] ;  /* 0x01088005371c783b */ /* 0x000fe80008000200 */
[----:B------:R-:W-:Y:S04]  /*741c0*/  LDSM.16.M88.4 R36, [R55+UR5+0x11880] ;  /* 0x011880053724783b */ /* 0x000fe80008000200 */
[----:B------:R-:W-:Y:S04]  /*741d0*/  LDSM.16.M88.4 R40, [R55+UR5+0x12080] ;  /* 0x012080053728783b */ /* 0x000fe80008000200 */
[----:B------:R-:W-:Y:S04]  /*741e0*/  LDSM.16.M88.4 R48, [R55+UR5+0x13080] ;  /* 0x013080053730783b */ /* 0x000fe80008000200 */
[----:B-1----:R-:W-:Y:S04]  /*741f0*/  STL.64 [R1+0x20], R16 ;  /* 0x0000201001007387 */ /* 0x002fe80000100a00 */
[----:B------:R-:W-:Y:S04]  /*74200*/  STL.64 [R1+0x28], R18 ;  /* 0x0000281201007387 */ /* 0x000fe80000100a00 */
[----:B------:R-:W0:Y:S04]  /*74210*/  LDSM.16.MT88.4 R16, [R56+UR5+0xa180] ;  /* 0x00a180053810783b */ /* 0x000e280008004200 */
[----:B------:R-:W-:Y:S04]  /*74220*/  STL.64 [R1+0xa40], R8 ;  /* 0x000a400801007387 */ /* 0x000fe80000100a00 */
[----:B------:R1:W-:Y:S02]  /*74230*/  STL.64 [R1+0xa48], R10 ;  /* 0x000a480a01007387 */ /* 0x0003e40000100a00 */
[----:B-1----:R-:W-:Y:S02]  /*74240*/  HMMA.16816.F32.BF16 R8, R24, R14, R44 ;  /* 0x0000000e1808723c */ /* 0x002fe4000004182c */
[----:B------:R-:W1:Y:S04]  /*74250*/  LDSM.16.M88.4 R24, [R55+UR5+0x10080] ;  /* 0x010080053718783b */ /* 0x000e680008000200 */
[----:B------:R-:W-:Y:S04]  /*74260*/  STL.64 [R1+0x4a40], R20 ;  /* 0x004a401401007387 */ /* 0x000fe80000100a00 */
[----:B------:R-:W-:Y:S04]  /*74270*/  LDSM.16.M88.4 R44, [R55+UR5+0x12880] ;  /* 0x01288005372c783b */ /* 0x000fe80008000200 */
[----:B------:R-:W-:Y:S04]  /*74280*/  LDSM.16.M88.4 R52, [R55+UR5+0x13880] ;  /* 0x013880053734783b */ /* 0x000fe80008000200 */
[----:B0-----:R-:W-:Y:S04]  /*74290*/  STL.64 [R1+0x10], R16 ;  /* 0x0000101001007387 */ /* 0x001fe80000100a00 */
[----:B------:R-:W-:Y:S04]  /*742a0*/  STL.64 [R1+0x18], R18 ;  /* 0x0000181201007387 */ /* 0x000fe80000100a00 */
[----:B------:R-:W-:Y:S04]  /*742b0*/  STL.64 [R1+0xa30], R8 ;  /* 0x000a300801007387 */ /* 0x000fe80000100a00 */
[----:B------:R-:W-:Y:S04]  /*742c0*/  STL.64 [R1+0xa38], R10 ;  /* 0x000a380a01007387 */ /* 0x000fe80000100a00 */
[----:B------:R-:W0:Y:S04]  /*742d0*/  LDSM.16.MT88.4 R8, [R13+UR5+0xc000] ;  /* 0x00c000050d08783b */ /* 0x000e280008004200 */
[----:B-1----:R-:W-:Y:S04]  /*742e0*/  STL [R1+0x4484], R26 ;  /* 0x0044841a01007387 */ /* 0x002fe80000100800 */
[----:B------:R-:W-:Y:S04]  /*742f0*/  STL [R1+0x4480], R27 ;  /* 0x0044801b01007387 */ /* 0x000fe80000100800 */
[----:B------:R-:W-:Y:S04]  /*74300*/  STL.64 [R1+0x4988], R24 ;  /* 0x0049881801007387 */ /* 0x000fe80000100a00 */
[----:B------:R-:W-:Y:S04]  /*74310*/  STL [R1+0x4478], R30 ;  /* 0x0044781e01007387 */ /* 0x000fe80000100800 */
[----:B------:R-:W-:Y:S04]  /*74320*/  STL [R1+0x4474], R31 ;  /* 0x0044741f01007387 */ /* 0x000fe80000100800 */
[----:B------:R-:W-:Y:S04]  /*74330*/  STL.64 [R1+0x4990], R28 ;  /* 0x0049901c01007387 */ /* 0x000fe80000100a00 */
[----:B------:R-:W-:Y:S04]  /*74340*/  STL [R1+0x447c], R34 ;  /* 0x00447c2201007387 */ /* 0x000fe80000100800 */
[----:B------:R-:W-:Y:S04]  /*74350*/  STL [R1+0x4470], R35 ;  /* 0x0044702301007387 */ /* 0x000fe80000100800 */
[----:B------:R1:W-:Y:S04]  /*74360*/  STL.64 [R1+0x4998], R32 ;  /* 0x0049982001007387 */ /* 0x0003e80000100a00 */
[----:B-1----:R-:W2:Y:S04]  /*74370*/  LDL.LU R32, [R1+0xaa0] ;  /* 0x000aa00001207983 */ /* 0x002ea80000300800 */
[----:B------:R-:W2:Y:S04]  /*74380*/  LDL.LU R33, [R1+0xaa4] ;  /* 0x000aa40001217983 */ /* 0x000ea80000300800 */
[----:B------:R-:W3:Y:S04]  /*74390*/  LDL.LU R34, [R1+0xaa8] ;  /* 0x000aa80001227983 */ /* 0x000ee80000300800 */
[----:B------:R-:W3:Y:S04]  /*743a0*/  LDL.LU R35, [R1+0xaac] ;  /* 0x000aac0001237983 */ /* 0x000ee80000300800 */
[----:B---3--:R1:W-:Y:S04]  /*743b0*/  STL.64 [R1+0x4a20], R34 ;  /* 0x004a202201007387 */ /* 0x0083e80000100a00 */
[----:B--2---:R2:W-:Y:S01]  /*743c0*/  STL.64 [R1+0x4a18], R32 ;  /* 0x004a182001007387 */ /* 0x0045e20000100a00 */
[----:B-1----:R-:W-:-:S02]  /*743d0*/  IMAD.MOV.U32 R34, RZ, RZ, R5 ;  /* 0x000000ffff227224 */ /* 0x002fc400078e0005 */
[----:B------:R-:W-:Y:S02]  /*743e0*/  IMAD.MOV.U32 R35, RZ, RZ, R4 ;  /* 0x000000ffff237224 */ /* 0x000fe400078e0004 */
[----:B--2---:R-:W-:Y:S02]  /*743f0*/  IMAD.MOV.U32 R32, RZ, RZ, R7 ;  /* 0x000000ffff207224 */ /* 0x004fe400078e0007 */
[----:B------:R-:W-:Y:S01]  /*74400*/  IMAD.MOV.U32 R33, RZ, RZ, R6 ;  /* 0x000000ffff217224 */ /* 0x000fe200078e0006 */
[----:B------:R-:W-:Y:S04]  /*74410*/  STL.64 [R1+0x4aa0], R34 ;  /* 0x004aa02201007387 */ /* 0x000fe80000100a00 */
[----:B------:R-:W-:Y:S04]  /*74420*/  STL.64 [R1+0x4a98], R32 ;  /* 0x004a982001007387 */ /* 0x000fe80000100a00 */
[----:B------:R-:W-:Y:S04]  /*74430*/  STL [R1+0x4518], R38 ;  /* 0x0045182601007387 */ /* 0x000fe80000100800 */
[----:B------:R-:W-:Y:S04]  /*74440*/  STL [R1+0x4488], R39 ;  /* 0x0044882701007387 */ /* 0x000fe80000100800 */
[----:B------:R1:W-:Y:S01]  /*74450*/  STL.64 [R1+0x4a28], R36 ;  /* 0x004a282401007387 */ /* 0x0003e20000100a00 */
[----:B0-----:R-:W-:-:S02]  /*74460*/  IMAD.MOV.U32 R2, RZ, RZ, R8 ;  /* 0x000000ffff027224 */ /* 0x001fc400078e0008 */
[----:B------:R-:W-:Y:S02]  /*74470*/  IMAD.MOV.U32 R3, RZ, RZ, R9 ;  /* 0x000000ffff037224 */ /* 0x000fe400078e0009 */
[----:B------:R-:W-:Y:S02]  /*74480*/  IMAD.MOV.U32 R60, RZ, RZ, R10 ;  /* 0x000000ffff3c7224 */ /* 0x000fe400078e000a */
[----:B------:R-:W-:Y:S01]  /*74490*/  IMAD.MOV.U32 R61, RZ, RZ, R11 ;  /* 0x000000ffff3d7224 */ /* 0x000fe200078e000b */
[----:B------:R-:W0:Y:S04]  /*744a0*/  LDSM.16.MT88.4 R32, [R13+UR5+0xc080] ;  /* 0x00c080050d20783b */ /* 0x000e280008004200 */
        /* <DEDUP_REMOVED lines=12> */
[----:B------:R-:W2:Y:S04]  /*74570*/  LDL.LU R20, [R1+0xb10] ;  /* 0x000b100001147983 */ /* 0x000ea80000300800 */
        /* <DEDUP_REMOVED lines=23> */
[----:B------:R-:W-:Y:S04]  /*746f0*/  STL [R1+0x44f0], R42 ;  /* 0x0044f02a01007387 */ /* 0x000fe80000100800 */
[----:B------:R1:W-:Y:S04]  /*74700*/  STL [R1+0x445c], R43 ;  /* 0x00445c2b01007387 */ /* 0x0003e80000100800 */
[----:B------:R-:W-:Y:S04]  /*74710*/  STL.64 [R1+0x49a0], R40 ;  /* 0x0049a02801007387 */ /* 0x000fe80000100a00 */
[----:B-1----:R-:W2:Y:S04]  /*74720*/  LDL.LU.64 R42, [R1+0x68] ;  /* 0x00006800012a7983 */ /* 0x002ea80000300a00 */
[----:B------:R-:W-:Y:S04]  /*74730*/  STL [R1+0x4458], R46 ;  /* 0x0044582e01007387 */ /* 0x000fe80000100800 */
[----:B------:R1:W-:Y:S04]  /*74740*/  STL [R1+0x4454], R47 ;  /* 0x0044542f01007387 */ /* 0x0003e80000100800 */
[----:B------:R-:W-:Y:S04]  /*74750*/  STL.64 [R1+0x49b8], R44 ;  /* 0x0049b82c01007387 */ /* 0x000fe80000100a00 */
[----:B-1----:R-:W2:Y:S04]  /*74760*/  LDL.LU.64 R46, [R1+0x8] ;  /* 0x00000800012e7983 */ /* 0x002ea80000300a00 */
[----:B------:R-:W-:Y:S04]  /*74770*/  STL [R1+0x444c], R50 ;  /* 0x00444c3201007387 */ /* 0x000fe80000100800 */
[----:B------:R-:W-:Y:S04]  /*74780*/  STL [R1+0x4448], R51 ;  /* 0x0044483301007387 */ /* 0x000fe80000100800 */
[----:B------:R1:W-:Y:S04]  /*74790*/  STL.64 [R1+0x4970], R48 ;  /* 0x0049703001007387 */ /* 0x0003e80000100a00 */
[----:B-1----:R-:W2:Y:S04]  /*747a0*/  LDL.LU.64 R48, [R1+0x20] ;  /* 0x0000200001307983 */ /* 0x002ea80000300a00 */
[----:B------:R-:W2:Y:S04]  /*747b0*/  LDL.LU.64 R50, [R1+0x28] ;  /* 0x0000280001327983 */ /* 0x000ea80000300a00 */
        /* <DEDUP_REMOVED lines=8> */
[----:B------:R-:W-:Y:S04]  /*74840*/  STL [R1+0x4444], R54 ;  /* 0x0044443601007387 */ /* 0x000fe80000100800 */
[----:B------:R-:W-:Y:S04]  /*74850*/  STL [R1+0x4440], R55 ;  /* 0x0044403701007387 */ /* 0x000fe80000100800 */
[----:B------:R1:W-:Y:S04]  /*74860*/  STL.64 [R1+0x4968], R52 ;  /* 0x0049683401007387 */ /* 0x0003e80000100a00 */
[----:B-1----:R-:W2:Y:S04]  /*74870*/  LDL.LU R52, [R1+0xae0] ;  /* 0x000ae00001347983 */ /* 0x002ea80000300800 */
[----:B------:R-:W2:Y:S04]  /*74880*/  LDL.LU R53, [R1+0xae4] ;  /* 0x000ae40001357983 */ /* 0x000ea80000300800 */
[----:B------:R-:W2:Y:S04]  /*74890*/  LDL.LU R54, [R1+0xae8] ;  /* 0x000ae80001367983 */ /* 0x000ea80000300800 */
[----:B------:R-:W2:Y:S04]  /*748a0*/  LDL.LU R55, [R1+0xaec] ;  /* 0x000aec0001377983 */ /* 0x000ea80000300800 */
[----:B0-----:R-:W-:Y:S04]  /*748b0*/  STL.64 [R1+0x40], R32 ;  /* 0x0000402001007387 */ /* 0x001fe80000100a00 */
[----:B------:R0:W-:Y:S04]  /*748c0*/  STL.64 [R1+0x48], R34 ;  /* 0x0000482201007387 */ /* 0x0001e80000100a00 */
[----:B0-----:R-:W2:Y:S04]  /*748d0*/  LDL.LU.64 R34, [R1+0x4aa0] ;  /* 0x004aa00001227983 */ /* 0x001ea80000300a00 */
[----:B------:R-:W2:Y:S02]  /*748e0*/  LDL.LU.64 R32, [R1+0x4a98] ;  /* 0x004a980001207983 */ /* 0x000ea40000300a00 */
[C---:B--2---:R-:W-:Y:S08]  /*748f0*/  HMMA.16816.F32.BF16 R36, R32.reuse, R42, R36 ;  /* 0x0000002a2024723c */ /* 0x044ff00000041824 */
[C---:B------:R-:W-:Y:S11]  /*74900*/  HMMA.16816.F32.BF16 R56, R32.reuse, R46, R56 ;  /* 0x0000002e2038723c */ /* 0x040ff60000041838 */
[----:B------:R-:W-:Y:S04]  /*74910*/  STL.64 [R1+0xa50], R36 ;  /* 0x000a502401007387 */ /* 0x000fe80000100a00 */
[----:B------:R0:W-:Y:S04]  /*74920*/  STL.64 [R1+0xa58], R38 ;  /* 0x000a582601007387 */ /* 0x0001e80000100a00 */
[----:B0-----:R-:W2:Y:S04]  /*74930*/  LDL.LU.64 R38, [R1+0x4a90] ;  /* 0x004a900001267983 */ /* 0x001ea80000300a00 */
[----:B------:R-:W2:Y:S04]  /*74940*/  LDL.LU.64 R36, [R1+0x4a88] ;  /* 0x004a880001247983 */ /* 0x000ea80000300a00 */
[----:B------:R-:W-:Y:S04]  /*74950*/  STL.64 [R1+0xb70], R56 ;  /* 0x000b703801007387 */ /* 0x000fe80000100a00 */
[----:B------:R0:W-:Y:S04]  /*74960*/  STL.64 [R1+0xb78], R58 ;  /* 0x000b783a01007387 */ /* 0x0001e80000100a00 */
[----:B0-----:R-:W2:Y:S02]  /*74970*/  LDL.LU.64 R58, [R1+0x4a80] ;  /* 0x004a8000013a7983 */ /* 0x001ea40000300a00 */
        /* <DEDUP_REMOVED lines=10> */
[----:B0-----:R-:W3:Y:S04]  /*74a20*/  LDL.LU.64 R18, [R1+0x4a68] ;  /* 0x004a680001127983 */ /* 0x001ee80000300a00 */
[----:B------:R-:W4:Y:S01]  /*74a30*/  LDL.LU.64 R16, [R1+0x4a60] ;  /* 0x004a600001107983 */ /* 0x000f220000300a00 */
        /* <DEDUP_REMOVED lines=17> */
[----:B------:R-:W3:Y:S02]  /*74b50*/  LDL.LU.64 R36, [R1+0x4a30] ;  /* 0x004a300001247983 */ /* 0x000ee40000300a00 */
[----:B---3--:R-:W-:Y:S02]  /*74b60*/  HMMA.16816.F32.BF16 R32, R32, R14, R36 ;  /* 0x0000000e2020723c */ /* 0x008fe40000041824 */
[----:B------:R-:W3:-:S15]  /*74b70*/  LDL.LU.64 R36, [R1+0x4a28] ;  /* 0x004a280001247983 */ /* 0x000ede0000300a00 */
[----:B------:R-:W-:Y:S02]  /*74b80*/  NOP ;  /* 0x0000000000007918 */ /* 0x000fe40000000000 */
[----:B------:R-:W-:Y:S04]  /*74b90*/  STL.64 [R1+0xb10], R32 ;  /* 0x000b102001007387 */ /* 0x000fe80000100a00 */
[----:B------:R0:W-:Y:S04]  /*74ba0*/  STL.64 [R1+0xb18], R34 ;  /* 0x000b182201007387 */ /* 0x0001e80000100a00 */
[----:B0-----:R-:W2:Y:S04]  /*74bb0*/  LDL.LU.64 R34, [R1+0x4a20] ;  /* 0x004a200001227983 */ /* 0x001ea80000300a00 */
[----:B------:R-:W2:Y:S04]  /*74bc0*/  LDL.LU.64 R32, [R1+0x4a18] ;  /* 0x004a180001207983 */ /* 0x000ea80000300a00 */
[----:B------:R-:W-:Y:S04]  /*74bd0*/  STL.64 [R1+0x4a10], R14 ;  /* 0x004a100e01007387 */ /* 0x000fe80000100a00 */
[----:B------:R0:W-:Y:S01]  /*74be0*/  STL.64 [R1+0x4a08], R12 ;  /* 0x004a080c01007387 */ /* 0x0001e20000100a00 */
[----:B------:R-:W-:Y:S01]  /*74bf0*/  HMMA.16816.F32.BF16 R52, R48, R42, R52 ;  /* 0x0000002a3034723c */ /* 0x000fe20000041834 */
[----:B0-----:R-:W-:-:S02]  /*74c00*/  IMAD.MOV.U32 R13, RZ, RZ, R42 ;  /* 0x000000ffff0d7224 */ /* 0x001fc400078e002a */
[----:B------:R-:W-:-:S15]  /*74c10*/  IMAD.MOV.U32 R12, RZ, RZ, R43 ;  /* 0x000000ffff0c7224 */ /* 0x000fde00078e002b */
[----:B------:R-:W-:Y:S01]  /*74c20*/  NOP ;  /* 0x0000000000007918 */ /* 0x000fe20000000000 */
[----:B------:R-:W-:Y:S04]  /*74c30*/  STL.64 [R1+0xb00], R52 ;  /* 0x000b003401007387 */ /* 0x000fe80000100a00 */
[----:B------:R-:W-:Y:S01]  /*74c40*/  STL.64 [R1+0xb08], R54 ;  /* 0x000b083601007387 */ /* 0x000fe20000100a00 */
[----:B--2---:R-:W-:-:S15]  /*74c50*/  HMMA.16816.F32.BF16 R40, R48, R46, R32 ;  /* 0x0000002e3028723c */ /* 0x004fde0000041820 */
[----:B------:R-:W-:-:S04]  /*74c60*/  NOP ;  /* 0x0000000000007918 */ /* 0x000fc80000000000 */
[----:B------:R-:W-:Y:S01]  /*74c70*/  IMAD.MOV.U32 R38, RZ, RZ, R43 ;  /* 0x000000ffff267224 */ /* 0x000fe200078e002b */
[----:B------:R-:W-:Y:S04]  /*74c80*/  STL.64 [R1+0xaf0], R40 ;  /* 0x000af02801007387 */ /* 0x000fe80000100a00 */
[----:B------:R-:W-:Y:S04]  /*74c90*/  STL [R1+0xaf8], R42 ;  /* 0x000af82a01007387 */ /* 0x000fe80000100800 */
[----:B------:R-:W-:Y:S04]  /*74ca0*/  STL [R1+0x49b0], R38 ;  /* 0x0049b02601007387 */ /* 0x000fe80000100800 */
[----:B---3--:R0:W-:Y:S04]  /*74cb0*/  STL.64 [R1+0x49a8], R36 ;  /* 0x0049a82401007387 */ /* 0x0081e80000100a00 */
[----:B0-----:R-:W2:Y:S04]  /*74cc0*/  LDL.LU.64 R36, [R1+0x10] ;  /* 0x0000100001247983 */ /* 0x001ea80000300a00 */
[----:B------:R-:W3:Y:S01]  /*74cd0*/  LDL.LU.64 R38, [R1+0x18] ;  /* 0x0000180001267983 */ /* 0x000ee20000300a00 */
[----:B------:R-:W-:-:S02]  /*74ce0*/  IMAD.MOV.U32 R35, RZ, RZ, R48 ;  /* 0x000000ffff237224 */ /* 0x000fc400078e0030 */
[----:B------:R-:W-:Y:S02]  /*74cf0*/  IMAD.MOV.U32 R34, RZ, RZ, R49 ;  /* 0x000000ffff227224 */ /* 0x000fe400078e0031 */
[----:B------:R-:W-:Y:S02]  /*74d00*/  IMAD.MOV.U32 R33, RZ, RZ, R50 ;  /* 0x000000ffff217224 */ /* 0x000fe400078e0032 */
[----:B------:R-:W-:Y:S02]  /*74d10*/  IMAD.MOV.U32 R32, RZ, RZ, R51 ;  /* 0x000000ffff207224 */ /* 0x000fe400078e0033 */
[----:B------:R-:W-:Y:S02]  /*74d20*/  IMAD.MOV.U32 R15, RZ, RZ, R46 ;  /* 0x000000ffff0f7224 */ /* 0x000fe400078e002e */
[----:B------:R-:W-:Y:S01]  /*74d30*/  IMAD.MOV.U32 R14, RZ, RZ, R47 ;  /* 0x000000ffff0e7224 */ /* 0x000fe200078e002f */
[----:B---3--:R0:W-:Y:S04]  /*74d40*/  STL.64 [R1+0x49f8], R38 ;  /* 0x0049f82601007387 */ /* 0x0081e80000100a00 */
[----:B--2---:R1:W-:Y:S01]  /*74d50*/  STL.64 [R1+0x49f0], R36 ;  /* 0x0049f02401007387 */ /* 0x0043e20000100a00 */
[----:B0-----:R-:W-:-:S02]  /*74d60*/  IMAD.MOV.U32 R38, RZ, RZ, R33 ;  /* 0x000000ffff267224 */ /* 0x001fc400078e0021 */
[----:B-1----:R-:W-:Y:S02]  /*74d70*/  IMAD.MOV.U32 R36, RZ, RZ, R35 ;  /* 0x000000ffff247224 */ /* 0x002fe400078e0023 */
[----:B------:R-:W-:Y:S02]  /*74d80*/  IMAD.MOV.U32 R37, RZ, RZ, R34 ;  /* 0x000000ffff257224 */ /* 0x000fe400078e0022 */
[----:B------:R-:W-:-:S07]  /*74d90*/  IMAD.MOV.U32 R39, RZ, RZ, R32 ;  /* 0x000000ffff277224 */ /* 0x000fce00078e0020 */
[C---:B------:R-:W-:Y:S08]  /*74da0*/  HMMA.16816.F32.BF16 R28, R36.reuse, R58, R28 ;  /* 0x0000003a241c723c */ /* 0x040ff0000004181c */
[----:B------:R-:W-:Y:S01]  /*74db0*/  HMMA.16816.F32.BF16 R24, R36, R6, R24 ;  /* 0x000000062418723c */ /* 0x000fe20000041818 */
[----:B------:R0:W-:Y:S02]  /*74dc0*/  STL.64 [R1+0x49c0], R58 ;  /* 0x0049c03a01007387 */ /* 0x0001e40000100a00 */
[----:B0-----:R-:W-:-:S02]  /*74dd0*/  IMAD.MOV.U32 R58, RZ, RZ, R15 ;  /* 0x000000ffff3a7224 */ /* 0x001fc400078e000f */
[----:B------:R-:W-:-:S06]  /*74de0*/  IMAD.MOV.U32 R59, RZ, RZ, R14 ;  /* 0x000000ffff3b7224 */ /* 0x000fcc00078e000e */
[----:B------:R-:W-:Y:S04]  /*74df0*/  STL.64 [R1+0xae0], R28 ;  /* 0x000ae01c01007387 */ /* 0x000fe80000100a00 */
[----:B------:R-:W-:Y:S04]  /*74e00*/  STL.64 [R1+0xae8], R30 ;  /* 0x000ae81e01007387 */ /* 0x000fe80000100a00 */
[----:B------:R-:W-:Y:S04]  /*74e10*/  STL.64 [R1+0x49d0], R6 ;  /* 0x0049d00601007387 */ /* 0x000fe80000100a00 */
[----:B------:R0:W-:Y:S04]  /*74e20*/  STL.64 [R1+0x49c8], R4 ;  /* 0x0049c80401007387 */ /* 0x0001e80000100a00 */
[----:B------:R-:W-:Y:S04]  /*74e30*/  STL.64 [R1+0xad0], R24 ;  /* 0x000ad01801007387 */ /* 0x000fe80000100a00 */
[----:B------:R-:W-:Y:S04]  /*74e40*/  STL.64 [R1+0xad8], R26 ;  /* 0x000ad81a01007387 */ /* 0x000fe80000100a00 */
[----:B------:R1:W-:Y:S04]  /*74e50*/  STL.64 [R1+0x49d8], R58 ;  /* 0x0049d83a01007387 */ /* 0x0003e80000100a00 */
[----:B0-----:R-:W2:Y:S04]  /*74e60*/  LDL.LU R4, [R1+0x530] ;  /* 0x0005300001047983 */ /* 0x001ea80000300800 */
[----:B------:R-:W2:Y:S04]  /*74e70*/  LDL.LU R5, [R1+0x534] ;  /* 0x0005340001057983 */ /* 0x000ea80000300800 */
[----:B------:R-:W3:Y:S04]  /*74e80*/  LDL.LU R6, [R1+0x538] ;  /* 0x0005380001067983 */ /* 0x000ee80000300800 */
[----:B------:R-:W3:Y:S01]  /*74e90*/  LDL.LU R7, [R1+0x53c] ;  /* 0x00053c0001077983 */ /* 0x000ee20000300800 */
[----:B-1----:R-:W-:-:S02]  /*74ea0*/  IMAD.MOV.U32 R58, RZ, RZ, R13 ;  /* 0x000000ffff3a7224 */ /* 0x002fc400078e000d */
[----:B------:R-:W-:Y:S01]  /*74eb0*/  IMAD.MOV.U32 R59, RZ, RZ, R12 ;  /* 0x000000ffff3b7224 */ /* 0x000fe200078e000c */
        /* <DEDUP_REMOVED lines=10> */
[----:B------:R1:W-:Y:S04]  /*74f60*/  STL.64 [R1+0x4a00], R58 ;  /* 0x004a003a01007387 */ /* 0x0003e80000100a00 */
[----:B0-----:R-:W4:Y:S04]  /*74f70*/  LDL.LU R4, [R1+0x550] ;  /* 0x0005500001047983 */ /* 0x001f280000300800 */
[----:B------:R-:W4:Y:S04]  /*74f80*/  LDL.LU R5, [R1+0x554] ;  /* 0x0005540001057983 */ /* 0x000f280000300800 */
        /* <DEDUP_REMOVED lines=26> */
[C---:B--2---:R-:W-:Y:S08]  /*75130*/  HMMA.16816.F32.BF16 R52, R36.reuse, R18, R48 ;  /* 0x000000122434723c */ /* 0x044ff00000041830 */
[C---:B---3--:R-:W-:Y:S01]  /*75140*/  HMMA.16816.F32.BF16 R48, R36.reuse, R10, R24 ;  /* 0x0000000a2430723c */ /* 0x048fe20000041818 */
[----:B------:R-:W2:Y:S07]  /*75150*/  LDL.LU R24, [R1+0x4d0] ;  /* 0x0004d00001187983 */ /* 0x000eae0000300800 */
[C---:B----4-:R-:W-:Y:S03]  /*75160*/  HMMA.16816.F32.BF16 R12, R36.reuse, R22, R12 ;  /* 0x00000016240c723c */ /* 0x050fe6000004180c */
[----:B------:R0:W-:Y:S04]  /*75170*/  STL.64 [R1+0xac0], R52 ;  /* 0x000ac03401007387 */ /* 0x0001e80000100a00 */
[----:B------:R1:W-:Y:S04]  /*75180*/  STL.64 [R1+0xac8], R54 ;  /* 0x000ac83601007387 */ /* 0x0003e80000100a00 */
        /* <DEDUP_REMOVED lines=9> */
[----:B---3--:R-:W3:Y:S04]  /*75220*/  LDL.LU R48, [R1+0x490] ;  /* 0x0004900001307983 */ /* 0x008ee80000300800 */
[----:B------:R-:W3:Y:S04]  /*75230*/  LDL.LU R49, [R1+0x494] ;  /* 0x0004940001317983 */ /* 0x000ee80000300800 */
[----:B----4-:R-:W3:Y:S04]  /*75240*/  LDL.LU R50, [R1+0x498] ;  /* 0x0004980001327983 */ /* 0x010ee80000300800 */
[----:B------:R-:W3:Y:S04]  /*75250*/  LDL.LU R51, [R1+0x49c] ;  /* 0x00049c0001337983 */ /* 0x000ee80000300800 */
[----:B------:R-:W-:Y:S04]  /*75260*/  STL.64 [R1+0xaa0], R12 ;  /* 0x000aa00c01007387 */ /* 0x000fe80000100a00 */
[----:B------:R0:W-:Y:S04]  /*75270*/  STL.64 [R1+0xaa8], R14 ;  /* 0x000aa80e01007387 */ /* 0x0001e80000100a00 */
[----:B0-----:R-:W4:Y:S04]  /*75280*/  LDL.LU.64 R14, [R1+0x4a10] ;  /* 0x004a1000010e7983 */ /* 0x001f280000300a00 */
[----:B------:R-:W2:Y:S01]  /*75290*/  LDL.LU.64 R12, [R1+0x4a08] ;  /* 0x004a0800010c7983 */ /* 0x000ea20000300a00 */
[----:B----4-:R-:W-:Y:S03]  /*752a0*/  HMMA.16816.F32.BF16 R36, R36, R14, R56 ;  /* 0x0000000e2424723c */ /* 0x010fe60000041838 */
[----:B------:R-:W4:-:S15]  /*752b0*/  LDL.LU.64 R58, [R1+0x4a00] ;  /* 0x004a0000013a7983 */ /* 0x000f1e0000300a00 */
[----:B------:R-:W-:Y:S01]  /*752c0*/  NOP ;  /* 0x0000000000007918 */ /* 0x000fe20000000000 */
        /* <DEDUP_REMOVED lines=8> */
[----:B------:R0:W-:Y:S04]  /*75350*/  STL.64 [R1+0x68], R58 ;  /* 0x0000683a01007387 */ /* 0x0001e80000100a00 */
[----:B0-----:R-:W4:Y:S02]  /*75360*/  LDL.LU.64 R58, [R1+0x49d8] ;  /* 0x0049d800013a7983 */ /* 0x001f240000300a00 */
[----:B----4-:R-:W-:Y:S02]  /*75370*/  HMMA.16816.F32.BF16 R56, R36, R58, R4 ;  /* 0x0000003a2438723c */ /* 0x010fe40000041804 */
[----:B------:R-:W4:Y:S04]  /*75380*/  LDL.LU.64 R6, [R1+0x49d0] ;  /* 0x0049d00001067983 */ /* 0x000f280000300a00 */
[----:B------:R-:W2:-:S13]  /*75390*/  LDL.LU.64 R4, [R1+0x49c8] ;  /* 0x0049c80001047983 */ /* 0x000e9a0000300a00 */
[----:B------:R-:W-:Y:S04]  /*753a0*/  STL.64 [R1+0xa80], R56 ;  /* 0x000a803801007387 */ /* 0x000fe80000100a00 */
[----:B------:R0:W-:Y:S04]  /*753b0*/  STL.64 [R1+0xa88], R58 ;  /* 0x000a883a01007387 */ /* 0x0001e80000100a00 */
[----:B0-----:R-:W2:Y:S02]  /*753c0*/  LDL.LU.64 R58, [R1+0x49c0] ;  /* 0x0049c000013a7983 */ /* 0x001ea40000300a00 */
[----:B--2---:R-:W-:Y:S01]  /*753d0*/  HMMA.16816.F32.BF16 R56, R36, R58, R44 ;  /* 0x0000003a2438723c */ /* 0x004fe2000004182c */
[----:B------:R-:W-:-:S02]  /*753e0*/  IMAD.MOV.U32 R47, RZ, RZ, R37 ;  /* 0x000000ffff2f7224 */ /* 0x000fc400078e0025 */
[----:B------:R-:W-:Y:S01]  /*753f0*/  IMAD.MOV.U32 R46, RZ, RZ, R38 ;  /* 0x000000ffff2e7224 */ /* 0x000fe200078e0026 */
[----:B------:R-:W2:-:S15]  /*75400*/  LDL.LU.64 R44, [R1+0x49b8] ;  /* 0x0049b800012c7983 */ /* 0x000e9e0000300a00 */
[----:B------:R0:W-:Y:S04]  /*75410*/  STL.64 [R1+0xa70], R56 ;  /* 0x000a703801007387 */ /* 0x0001e80000100a00 */
[----:B------:R1:W-:Y:S04]  /*75420*/  STL.64 [R1+0xa78], R58 ;  /* 0x000a783a01007387 */ /* 0x0003e80000100a00 */
[----:B------:R-:W2:Y:S01]  /*75430*/  LDL.LU R38, [R1+0x49b0] ;  /* 0x0049b00001267983 */ /* 0x000ea20000300800 */
[----:B0-----:R-:W-:Y:S02]  /*75440*/  IMAD.MOV.U32 R56, RZ, RZ, R36 ;  /* 0x000000ffff387224 */ /* 0x001fe400078e0024 */
[----:B------:R-:W-:-:S02]  /*75450*/  IMAD.MOV.U32 R57, RZ, RZ, R47 ;  /* 0x000000ffff397224 */ /* 0x000fc400078e002f */
[----:B-1----:R-:W-:Y:S02]  /*75460*/  IMAD.MOV.U32 R58, RZ, RZ, R46 ;  /* 0x000000ffff3a7224 */ /* 0x002fe400078e002e */
[----:B------:R-:W-:Y:S01]  /*75470*/  IMAD.MOV.U32 R59, RZ, RZ, R39 ;  /* 0x000000ffff3b7224 */ /* 0x000fe200078e0027 */
[----:B------:R-:W2:Y:S06]  /*75480*/  LDL.LU.64 R36, [R1+0x49a8] ;  /* 0x0049a80001247983 */ /* 0x000eac0000300a00 */
[C---:B----4-:R-:W-:Y:S08]  /*75490*/  HMMA.16816.F32.BF16 R40, R56.reuse, R6, R40 ;  /* 0x000000063828723c */ /* 0x050ff00000041828 */
[C---:B------:R-:W-:Y:S08]  /*754a0*/  HMMA.16816.F32.BF16 R32, R56.reuse, R18, R32 ;  /* 0x000000123820723c */ /* 0x040ff00000041820 */
[C---:B------:R-:W-:Y:S08]  /*754b0*/  HMMA.16816.F32.BF16 R28, R56.reuse, R10, R28 ;  /* 0x0000000a381c723c */ /* 0x040ff0000004181c */
[C---:B------:R-:W-:Y:S01]  /*754c0*/  HMMA.16816.F32.BF16 R24, R56.reuse, R22, R24 ;  /* 0x000000163818723c */ /* 0x040fe20000041818 */
[----:B------:R0:W-:Y:S04]  /*754d0*/  STL.64 [R1+0x30], R40 ;  /* 0x0000302801007387 */ /* 0x0001e80000100a00 */
[----:B------:R-:W-:Y:S04]  /*754e0*/  STL.64 [R1+0x38], R42 ;  /* 0x0000382a01007387 */ /* 0x000fe80000100a00 */
[----:B0-----:R-:W4:Y:S04]  /*754f0*/  LDL.LU.64 R40, [R1+0x49a0] ;  /* 0x0049a00001287983 */ /* 0x001f280000300a00 */
[----:B------:R0:W-:Y:S04]  /*75500*/  STL.64 [R1+0x4938], R4 ;  /* 0x0049380401007387 */ /* 0x0001e80000100a00 */
[----:B0-----:R-:W2:Y:S04]  /*75510*/  LDL.LU R4, [R1+0x4c0] ;  /* 0x0004c00001047983 */ /* 0x001ea80000300800 */
[----:B------:R-:W2:Y:S04]  /*75520*/  LDL.LU R5, [R1+0x4c4] ;  /* 0x0004c40001057983 */ /* 0x000ea80000300800 */
[----:B------:R-:W2:Y:S04]  /*75530*/  LDL.LU R6, [R1+0x4c8] ;  /* 0x0004c80001067983 */ /* 0x000ea80000300800 */
[----:B------:R-:W2:Y:S04]  /*75540*/  LDL.LU R7, [R1+0x4cc] ;  /* 0x0004cc0001077983 */ /* 0x000ea80000300800 */
[----:B------:R0:W-:Y:S04]  /*75550*/  STL.64 [R1+0x20], R32 ;  /* 0x0000202001007387 */ /* 0x0001e80000100a00 */
[----:B------:R-:W-:Y:S04]  /*75560*/  STL.64 [R1+0x28], R34 ;  /* 0x0000282201007387 */ /* 0x000fe80000100a00 */
[----:B0-----:R-:W3:Y:S04]  /*75570*/  LDL.LU.64 R32, [R1+0x4998] ;  /* 0x0049980001207983 */ /* 0x001ee80000300a00 */
[----:B------:R0:W-:Y:S04]  /*75580*/  STL.64 [R1+0xa60], R28 ;  /* 0x000a601c01007387 */ /* 0x0001e80000100a00 */
[----:B------:R-:W-:Y:S04]  /*75590*/  STL.64 [R1+0xa68], R30 ;  /* 0x000a681e01007387 */ /* 0x000fe80000100a00 */
[----:B0-----:R-:W3:Y:S04]  /*755a0*/  LDL.LU.64 R28, [R1+0x4990] ;  /* 0x00499000011c7983 */ /* 0x001ee80000300a00 */
[----:B------:R0:W-:Y:S04]  /*755b0*/  STL.64 [R1+0x4960], R8 ;  /* 0x0049600801007387 */ /* 0x0001e80000100a00 */
[----:B0-----:R-:W3:Y:S04]  /*755c0*/  LDL.LU R8, [R1+0x4b0] ;  /* 0x0004b00001087983 */ /* 0x001ee80000300800 */
[----:B------:R-:W3:Y:S04]  /*755d0*/  LDL.LU R9, [R1+0x4b4] ;  /* 0x0004b40001097983 */ /* 0x000ee80000300800 */
[----:B------:R-:W3:Y:S04]  /*755e0*/  LDL.LU R10, [R1+0x4b8] ;  /* 0x0004b800010a7983 */ /* 0x000ee80000300800 */
[----:B------:R-:W3:Y:S04]  /*755f0*/  LDL.LU R11, [R1+0x4bc] ;  /* 0x0004bc00010b7983 */ /* 0x000ee80000300800 */
[----:B------:R0:W-:Y:S04]  /*75600*/  STL.64 [R1], R24 ;  /* 0x0000001801007387 */ /* 0x0001e80000100a00 */
[----:B------:R-:W-:Y:S04]  /*75610*/  STL.64 [R1+0x8], R26 ;  /* 0x0000081a01007387 */ /* 0x000fe80000100a00 */
[----:B0-----:R-:W3:Y:S04]  /*75620*/  LDL.LU.64 R24, [R1+0x4988] ;  /* 0x0049880001187983 */ /* 0x001ee80000300a00 */
[----:B------:R0:W-:Y:S04]  /*75630*/  STL.64 [R1+0x4940], R20 ;  /* 0x0049401401007387 */ /* 0x0001e80000100a00 */
[----:B0-----:R-:W4:Y:S04]  /*75640*/  LDL.LU R20, [R1+0x470] ;  /* 0x0004700001147983 */ /* 0x001f280000300800 */
[----:B------:R-:W4:Y:S04]  /*75650*/  LDL.LU R21, [R1+0x474] ;  /* 0x0004740001157983 */ /* 0x000f280000300800 */
[----:B------:R-:W4:Y:S04]  /*75660*/  LDL.LU R22, [R1+0x478] ;  /* 0x0004780001167983 */ /* 0x000f280000300800 */
[----:B------:R-:W4:Y:S01]  /*75670*/  LDL.LU R23, [R1+0x47c] ;  /* 0x00047c0001177983 */ /* 0x000f220000300800 */
[----:B--2---:R-:W-:Y:S03]  /*75680*/  HMMA.16816.F32.BF16 R56, R56, R14, R4 ;  /* 0x0000000e3838723c */ /* 0x004fe60000041804 */
[----:B------:R-:W2:Y:S04]  /*75690*/  LDL.LU R4, [R1+0x460] ;  /* 0x0004600001047983 */ /* 0x000ea80000300800 */
[----:B------:R-:W2:Y:S04]  /*756a0*/  LDL.LU R5, [R1+0x464] ;  /* 0x0004640001057983 */ /* 0x000ea80000300800 */
[----:B------:R-:W2:Y:S04]  /*756b0*/  LDL.LU R6, [R1+0x468] ;  /* 0x0004680001067983 */ /* 0x000ea80000300800 */
[----:B------:R-:W2:Y:S04]  /*756c0*/  LDL.LU R7, [R1+0x46c] ;  /* 0x00046c0001077983 */ /* 0x000ea80000300800 */
[----:B------:R-:W-:Y:S04]  /*756d0*/  STL.64 [R1+0x4958], R12 ;  /* 0x0049580c01007387 */ /* 0x000fe80000100a00 */
[----:B------:R0:W-:Y:S04]  /*756e0*/  STL.64 [R1+0x4498], R58 ;  /* 0x0044983a01007387 */ /* 0x0001e80000100a00 */
[----:B------:R1:W-:Y:S01]  /*756f0*/  STL.64 [R1+0x4490], R56 ;  /* 0x0044903801007387 */ /* 0x0003e20000100a00 */
[----:B0-----:R-:W-:-:S02]  /*75700*/  IMAD.MOV.U32 R58, RZ, RZ, R60 ;  /* 0x000000ffff3a7224 */ /* 0x001fc400078e003c */
[----:B-1----:R-:W-:Y:S02]  /*75710*/  IMAD.MOV.U32 R56, RZ, RZ, R2 ;  /* 0x000000ffff387224 */ /* 0x002fe400078e0002 */
[----:B------:R-:W-:Y:S02]  /*75720*/  IMAD.MOV.U32 R57, RZ, RZ, R3 ;  /* 0x000000ffff397224 */ /* 0x000fe400078e0003 */
[----:B------:R-:W-:Y:S01]  /*75730*/  IMAD.MOV.U32 R59, RZ, RZ, R61 ;  /* 0x000000ffff3b7224 */ /* 0x000fe200078e003d */
[----:B------:R-:W2:Y:S04]  /*75740*/  LDL.LU R2, [R1+0x4980] ;  /* 0x0049800001027983 */ /* 0x000ea80000300800 */
[----:B------:R-:W2:Y:S04]  /*75750*/  LDL.LU R3, [R1+0x497c] ;  /* 0x00497c0001037983 */ /* 0x000ea80000300800 */
[----:B------:R-:W2:Y:S01]  /*75760*/  LDL.LU R60, [R1+0x4978] ;  /* 0x00497800013c7983 */ /* 0x000ea20000300800 */
[C---:B---3--:R-:W-:Y:S08]  /*75770*/  HMMA.16816.F32.BF16 R8, R56.reuse, R24, R8 ;  /* 0x000000183808723c */ /* 0x048ff00000041808 */
[C---:B------:R-:W-:Y:S11]  /*75780*/  HMMA.16816.F32.BF16 R12, R56.reuse, R28, R52 ;  /* 0x0000001c380c723c */ /* 0x040ff60000041834 */
[----:B------:R-:W-:Y:S04]  /*75790*/  STL.64 [R1+0xa10], R8 ;  /* 0x000a100801007387 */ /* 0x000fe80000100a00 */
[----:B------:R0:W-:Y:S02]  /*757a0*/  STL.64 [R1+0xa18], R10 ;  /* 0x000a180a01007387 */ /* 0x0001e40000100a00 */
[----:B0-----:R-:W-:Y:S02]  /*757b0*/  HMMA.16816.F32.BF16 R8, R56, R32, R48 ;  /* 0x000000203808723c */ /* 0x001fe40000041830 */
[----:B------:R-:W-:Y:S04]  /*757c0*/  STL.64 [R1+0x9b0], R12 ;  /* 0x0009b00c01007387 */ /* 0x000fe80000100a00 */
[----:B------:R4:W-:-:S13]  /*757d0*/  STL.64 [R1+0x9b8], R14 ;  /* 0x0009b80e01007387 */ /* 0x0009da0000100a00 */
[----:B------:R-:W-:Y:S02]  /*757e0*/  IMAD.MOV.U32 R30, RZ, RZ, R8 ;  /* 0x000000ffff1e7224 */ /* 0x000fe400078e0008 */
[----:B------:R-:W-:Y:S01]  /*757f0*/  IMAD.MOV.U32 R31, RZ, RZ, R9 ;  /* 0x000000ffff1f7224 */ /* 0x000fe200078e0009 */
[----:B------:R-:W3:Y:S01]  /*75800*/  LDL.LU R8, [R1+0x420] ;  /* 0x0004200001087983 */ /* 0x000ee20000300800 */
[----:B------:R-:W-:-:S03]  /*75810*/  IMAD.MOV.U32 R35, RZ, RZ, R10 ;  /* 0x000000ffff237224 */ /* 0x000fc600078e000a */
[----:B------:R-:W3:Y:S01]  /*75820*/  LDL.LU R9, [R1+0x424] ;  /* 0x0004240001097983 */ /* 0x000ee20000300800 */
[----:B------:R-:W-:-:S03]  /*75830*/  IMAD.MOV.U32 R61, RZ, RZ, R11 ;  /* 0x000000ffff3d7224 */ /* 0x000fc600078e000b */
[----:B------:R-:W3:Y:S04]  /*75840*/  LDL.LU R10, [R1+0x428] ;  /* 0x00042800010a7983 */ /* 0x000ee80000300800 */
[----:B------:R-:W3:Y:S04]  /*75850*/  LDL.LU R11, [R1+0x42c] ;  /* 0x00042c00010b7983 */ /* 0x000ee80000300800 */
[----:B------:R-:W3:Y:S04]  /*75860*/  LDL.LU R48, [R1+0x450] ;  /* 0x0004500001307983 */ /* 0x000ee80000300800 */
[----:B------:R-:W3:Y:S04]  /*75870*/  LDL.LU R49, [R1+0x454] ;  /* 0x0004540001317983 */ /* 0x000ee80000300800 */
[----:B------:R-:W3:Y:S04]  /*75880*/  LDL.LU R50, [R1+0x458] ;  /* 0x0004580001327983 */ /* 0x000ee80000300800 */
[----:B------:R-:W3:Y:S01]  /*75890*/  LDL.LU R51, [R1+0x45c] ;  /* 0x00045c0001337983 */ /* 0x000ee20000300800 */
[----:B----4-:R-:W-:Y:S03]  /*758a0*/  HMMA.16816.F32.BF16 R12, R56, R36, R20 ;  /* 0x00000024380c723c */ /* 0x010fe60000041814 */
[----:B------:R-:W4:Y:S04]  /*758b0*/  LDL.LU R52, [R1+0x440] ;  /* 0x0004400001347983 */ /* 0x000f280000300800 */
[----:B------:R-:W4:Y:S04]  /*758c0*/  LDL.LU R53, [R1+0x444] ;  /* 0x0004440001357983 */ /* 0x000f280000300800 */
[----:B------:R-:W4:Y:S04]  /*758d0*/  LDL.LU R54, [R1+0x448] ;  /* 0x0004480001367983 */ /* 0x000f280000300800 */
[----:B------:R-:W4:Y:S04]  /*758e0*/  LDL.LU R55, [R1+0x44c] ;  /* 0x00044c0001377983 */ /* 0x000f280000300800 */
[----:B------:R-:W-:Y:S04]  /*758f0*/  STL.64 [R1+0x4950], R30 ;  /* 0x0049501e01007387 */ /* 0x000fe80000100a00 */
[----:B------:R0:W-:Y:S04]  /*75900*/  STL.64 [R1+0x4948], R28 ;  /* 0x0049481c01007387 */ /* 0x0001e80000100a00 */
[----:B------:R-:W-:Y:S04]  /*75910*/  STL.64 [R1+0x990], R12 ;  /* 0x0009900c01007387 */ /* 0x000fe80000100a00 */
[----:B------:R1:W-:Y:S04]  /*75920*/  STL [R1+0x998], R14 ;  /* 0x0009980e01007387 */ /* 0x0003e80000100800 */
[----:B0-----:R-:W4:Y:S04]  /*75930*/  LDL.LU.64 R28, [R1+0x40] ;  /* 0x00004000011c7983 */ /* 0x001f280000300a00 */
[----:B------:R-:W4:Y:S04]  /*75940*/  LDL.LU.64 R30, [R1+0x48] ;  /* 0x00004800011e7983 */ /* 0x000f280000300a00 */
[----:B------:R-:W4:Y:S04]  /*75950*/  LDL.LU R20, [R1+0x400] ;  /* 0x0004000001147983 */ /* 0x000f280000300800 */
[----:B------:R-:W4:Y:S04]  /*75960*/  LDL.LU R21, [R1+0x404] ;  /* 0x0004040001157983 */ /* 0x000f280000300800 */
[----:B------:R-:W4:Y:S04]  /*75970*/  LDL.LU R22, [R1+0x408] ;  /* 0x0004080001167983 */ /* 0x000f280000300800 */
[----:B------:R-:W4:Y:S01]  /*75980*/  LDL.LU R23, [R1+0x40c] ;  /* 0x00040c0001177983 */ /* 0x000f220000300800 */
[----:B------:R-:W-:-:S02]  /*75990*/  IMAD.MOV.U32 R42, RZ, RZ, R15 ;  /* 0x000000ffff2a7224 */ /* 0x000fc400078e000f */
[----:B------:R-:W-:Y:S01]  /*759a0*/  IMAD.MOV.U32 R15, RZ, RZ, R0 ;  /* 0x000000ffff0f7224 */ /* 0x000fe200078e0000 */
[----:B--2---:R-:W-:-:S15]  /*759b0*/  HMMA.16816.F32.BF16 R4, R56, R40, R4 ;  /* 0x000000283804723c */ /* 0x004fde0000041804 */
[----:B------:R-:W-:-:S04]  /*759c0*/  NOP ;  /* 0x0000000000007918 */ /* 0x000fc80000000000 */
[----:B------:R-:W-:Y:S02]  /*759d0*/  IMAD.MOV.U32 R0, RZ, RZ, R7 ;  /* 0x000000ffff007224 */ /* 0x000fe400078e0007 */
[----:B-1----:R-:W-:Y:S02]  /*759e0*/  IMAD.MOV.U32 R14, RZ, RZ, R2 ;  /* 0x000000ffff0e7224 */ /* 0x002fe400078e0002 */
[----:B------:R-:W-:Y:S02]  /*759f0*/  IMAD.MOV.U32 R13, RZ, RZ, R3 ;  /* 0x000000ffff0d7224 */ /* 0x000fe400078e0003 */
[----:B------:R-:W-:Y:S02]  /*75a00*/  IMAD.MOV.U32 R12, RZ, RZ, R60 ;  /* 0x000000ffff0c7224 */ /* 0x000fe400078e003c */
[----:B------:R-:W-:Y:S02]  /*75a10*/  IMAD.MOV.U32 R60, RZ, RZ, R4 ;  /* 0x000000ffff3c7224 */ /* 0x000fe400078e0004 */
[----:B------:R-:W-:Y:S01]  /*75a20*/  IMAD.MOV.U32 R3, RZ, RZ, R5 ;  /* 0x000000ffff037224 */ /* 0x000fe200078e0005 */
[----:B------:R-:W2:Y:S01]  /*75a30*/  LDL.LU R4, [R1+0x3f0] ;  /* 0x0003f00001047983 */ /* 0x000ea20000300800 */
[----:B------:R-:W-:-:S03]  /*75a40*/  IMAD.MOV.U32 R2, RZ, RZ, R6 ;  /* 0x000000ffff027224 */ /* 0x000fc600078e0006 */
[----:B------:R-:W2:Y:S04]  /*75a50*/  LDL.LU R5, [R1+0x3f4] ;  /* 0x0003f40001057983 */ /* 0x000ea80000300800 */
[----:B------:R-:W2:Y:S04]  /*75a60*/  LDL.LU R6, [R1+0x3f8] ;  /* 0x0003f80001067983 */ /* 0x000ea80000300800 */
[----:B------:R-:W2:Y:S04]  /*75a70*/  LDL.LU R7, [R1+0x3fc] ;  /* 0x0003fc0001077983 */ /* 0x000ea80000300800 */
[----:B------:R-:W2:Y:S04]  /*75a80*/  LDL.LU R18, [R1+0x3e8] ;  /* 0x0003e80001127983 */ /* 0x000ea80000300800 */
[----:B------:R-:W2:Y:S01]  /*75a90*/  LDL.LU R19, [R1+0x3ec] ;  /* 0x0003ec0001137983 */ /* 0x000ea20000300800 */
[----:B---3--:R-:W-:-:S15]  /*75aa0*/  HMMA.16816.F32.BF16 R48, R56, R44, R48 ;  /* 0x0000002c3830723c */ /* 0x008fde0000041830 */
[----:B------:R-:W-:-:S04]  /*75ab0*/  NOP ;  /* 0x0000000000007918 */ /* 0x000fc80000000000 */
[----:B------:R-:W-:Y:S02]  /*75ac0*/  IMAD.MOV.U32 R39, RZ, RZ, R48 ;  /* 0x000000ffff277224 */ /* 0x000fe400078e0030 */
[----:B------:R-:W-:Y:S02]  /*75ad0*/  IMAD.MOV.U32 R26, RZ, RZ, R49 ;  /* 0x000000ffff1a7224 */ /* 0x000fe400078e0031 */
[----:B------:R-:W4:Y:S02]  /*75ae0*/  LDL.LU.64 R48, [R1+0x4970] ;  /* 0x0049700001307983 */ /* 0x000f240000300a00 */
[----:B----4-:R-:W-:-:S15]  /*75af0*/  HMMA.16816.F32.BF16 R52, R56, R48, R52 ;  /* 0x000000303834723c */ /* 0x010fde0000041834 */
[----:B------:R-:W-:-:S04]  /*75b00*/  NOP ;  /* 0x0000000000007918 */ /* 0x000fc80000000000 */
[----:B------:R0:W-:Y:S04]  /*75b10*/  STL.64 [R1+0x960], R52 ;  /* 0x0009603401007387 */ /* 0x0001e80000100a00 */
[----:B------:R-:W-:Y:S04]  /*75b20*/  STL.64 [R1+0x968], R54 ;  /* 0x0009683601007387 */ /* 0x000fe80000100a00 */
[----:B0-----:R-:W3:Y:S01]  /*75b30*/  LDL.LU.64 R52, [R1+0x4968] ;  /* 0x0049680001347983 */ /* 0x001ee20000300a00 */
[----:B------:R-:W-:Y:S01]  /*75b40*/  HMMA.16816.F32.BF16 R12, R28, R24, R12 ;  /* 0x000000181c0c723c */ /* 0x000fe2000004180c */
[----:B------:R-:W-:-:S02]  /*75b50*/  IMAD.MOV.U32 R46, RZ, RZ, R28 ;  /* 0x000000ffff2e7224 */ /* 0x000fc400078e001c */
[----:B------:R-:W-:-:S05]  /*75b60*/  IMAD.MOV.U32 R43, RZ, RZ, R29 ;  /* 0x000000ffff2b7224 */ /* 0x000fca00078e001d */
[----:B---3--:R-:W-:Y:S01]  /*75b70*/  HMMA.16816.F32.BF16 R56, R56, R52, R8 ;  /* 0x000000343838723c */ /* 0x008fe20000041808 */
[----:B------:R-:W3:-:S15]  /*75b80*/  LDL.LU.64 R8, [R1+0x4960] ;  /* 0x0049600001087983 */ /* 0x000ede0000300a00 */
[----:B------:R-:W-:-:S03]  /*75b90*/  NOP ;  /* 0x0000000000007918 */ /* 0x000fc60000000000 */
[----:B------:R0:W-:Y:S04]  /*75ba0*/  STL.64 [R1+0x950], R56 ;  /* 0x0009503801007387 */ /* 0x0001e80000100a00 */
[----:B------:R1:W-:Y:S04]  /*75bb0*/  STL.64 [R1+0x958], R58 ;  /* 0x0009583a01007387 */ /* 0x0003e80000100a00 */
[----:B------:R-:W3:Y:S04]  /*75bc0*/  LDL.LU R10, [R1+0x3c8] ;  /* 0x0003c800010a7983 */ /* 0x000ee80000300800 */
[----:B------:R-:W3:Y:S04]  /*75bd0*/  LDL.LU R11, [R1+0x3cc] ;  /* 0x0003cc00010b7983 */ /* 0x000ee80000300800 */
[----:B0-----:R-:W4:Y:S04]  /*75be0*/  LDL.LU R56, [R1+0x3b0] ;  /* 0x0003b00001387983 */ /* 0x001f280000300800 */
[----:B------:R-:W4:Y:S04]  /*75bf0*/  LDL.LU R57, [R1+0x3b4] ;  /* 0x0003b40001397983 */ /* 0x000f280000300800 */
[----:B-1----:R-:W4:Y:S04]  /*75c00*/  LDL.LU R58, [R1+0x3b8] ;  /* 0x0003b800013a7983 */ /* 0x002f280000300800 */
[----:B------:R-:W4:Y:S04]  /*75c10*/  LDL.LU R59, [R1+0x3bc] ;  /* 0x0003bc00013b7983 */ /* 0x000f280000300800 */
[----:B------:R0:W-:Y:S04]  /*75c20*/  STL.64 [R1+0x940], R12 ;  /* 0x0009400c01007387 */ /* 0x0001e80000100a00 */
[----:B------:R1:W-:Y:S04]  /*75c30*/  STL.64 [R1+0x948], R14 ;  /* 0x0009480e01007387 */ /* 0x0003e80000100a00 */
[----:B0-----:R-:W3:Y:S01]  /*75c40*/  LDL.LU.64 R12, [R1+0x4958] ;  /* 0x00495800010c7983 */ /* 0x001ee20000300a00 */
[----:B-1----:R-:W-:-:S02]  /*75c50*/  IMAD.MOV.U32 R15, RZ, RZ, R30 ;  /* 0x000000ffff0f7224 */ /* 0x002fc400078e001e */
[----:B------:R-:W-:Y:S02]  /*75c60*/  IMAD.MOV.U32 R14, RZ, RZ, R31 ;  /* 0x000000ffff0e7224 */ /* 0x000fe400078e001f */
[----:B------:R-:W3:Y:S04]  /*75c70*/  LDL.LU.64 R30, [R1+0x4950] ;  /* 0x00495000011e7983 */ /* 0x000ee80000300a00 */
[----:B------:R-:W3:Y:S01]  /*75c80*/  LDL.LU.64 R28, [R1+0x4948] ;  /* 0x00494800011c7983 */ /* 0x000ee20000300a00 */
[----:B------:R-:W-:-:S05]  /*75c90*/  IMAD.MOV.U32 R27, RZ, RZ, R50 ;  /* 0x000000ffff1b7224 */ /* 0x000fca00078e0032 */
[----:B------:R0:W-:Y:S04]  /*75ca0*/  STL.64 [R1+0x4908], R26 ;  /* 0x0049081a01007387 */ /* 0x0001e80000100a00 */
[----:B------:R1:W-:Y:S01]  /*75cb0*/  STL.64 [R1+0x4900], R24 ;  /* 0x0049001801007387 */ /* 0x0003e20000100a00 */
[----:B0-----:R-:W-:Y:S02]  /*75cc0*/  IMAD.MOV.U32 R26, RZ, RZ, R15 ;  /* 0x000000ffff1a7224 */ /* 0x001fe400078e000f */
[----:B-1----:R-:W-:Y:S02]  /*75cd0*/  IMAD.MOV.U32 R24, RZ, RZ, R46 ;  /* 0x000000ffff187224 */ /* 0x002fe400078e002e */
[----:B------:R-:W-:Y:S02]  /*75ce0*/  IMAD.MOV.U32 R25, RZ, RZ, R43 ;  /* 0x000000ffff197224 */ /* 0x000fe400078e002b */
[----:B------:R-:W-:-:S07]  /*75cf0*/  IMAD.MOV.U32 R27, RZ, RZ, R14 ;  /* 0x000000ffff1b7224 */ /* 0x000fce00078e000e */
[C---:B--2---:R-:W-:Y:S08]  /*75d00*/  HMMA.16816.F32.BF16 R4, R24.reuse, R32, R4 ;  /* 0x000000201804723c */ /* 0x044ff00000041804 */
[C---:B------:R-:W-:Y:S08]  /*75d10*/  HMMA.16816.F32.BF16 R16, R24.reuse, R36, R16 ;  /* 0x000000241810723c */ /* 0x040ff00000041810 */
[----:B---3--:R-:W-:-:S15]  /*75d20*/  HMMA.16816.F32.BF16 R20, R24, R28, R20 ;  /* 0x0000001c1814723c */ /* 0x008fde0000041814 */
[----:B------:R-:W-:-:S04]  /*75d30*/  NOP ;  /* 0x0000000000007918 */ /* 0x000fc80000000000 */
[----:B------:R0:W-:Y:S04]  /*75d40*/  STL.64 [R1+0x930], R20 ;  /* 0x0009301401007387 */ /* 0x0001e80000100a00 */
[----:B------:R-:W-:Y:S04]  /*75d50*/  STL.64 [R1+0x938], R22 ;  /* 0x0009381601007387 */ /* 0x000fe80000100a00 */
[----:B0-----:R-:W2:Y:S04]  /*75d60*/  LDL.LU.64 R20, [R1+0x4940] ;  /* 0x0049400001147983 */ /* 0x001ea80000300a00 */
[----:B------:R-:W-:Y:S04]  /*75d70*/  STL.64 [R1+0x48f8], R30 ;  /* 0x0048f81e01007387 */ /* 0x000fe80000100a00 */
[----:B------:R0:W-:Y:S04]  /*75d80*/  STL.64 [R1+0x48f0], R28 ;  /* 0x0048f01c01007387 */ /* 0x0001e80000100a00 */
[----:B0-----:R-:W3:Y:S04]  /*75d90*/  LDL.LU R28, [R1+0x3d0] ;  /* 0x0003d000011c7983 */ /* 0x001ee80000300800 */
[----:B------:R-:W3:Y:S04]  /*75da0*/  LDL.LU R29, [R1+0x3d4] ;  /* 0x0003d400011d7983 */ /* 0x000ee80000300800 */
[----:B------:R-:W3:Y:S04]  /*75db0*/  LDL.LU R30, [R1+0x3d8] ;  /* 0x0003d800011e7983 */ /* 0x000ee80000300800 */
[----:B------:R0:W-:Y:S04]  /*75dc0*/  STL.64 [R1+0x910], R4 ;  /* 0x0009100401007387 */ /* 0x0001e80000100a00 */
[----:B------:R-:W-:Y:S04]  /*75dd0*/  STL.64 [R1+0x918], R6 ;  /* 0x0009180601007387 */ /* 0x000fe80000100a00 */
[----:B0-----:R-:W2:Y:S01]  /*75de0*/  LDL.LU.64 R4, [R1+0x4938] ;  /* 0x0049380001047983 */ /* 0x001ea20000300a00 */
[----:B------:R-:W-:-:S02]  /*75df0*/  IMAD.MOV.U32 R34, RZ, RZ, R51 ;  /* 0x000000ffff227224 */ /* 0x000fc400078e0033 */
[----:B------:R-:W-:Y:S02]  /*75e00*/  IMAD.MOV.U32 R50, RZ, RZ, R18 ;  /* 0x000000ffff327224 */ /* 0x000fe400078e0012 */
[----:B------:R-:W-:Y:S01]  /*75e10*/  IMAD.MOV.U32 R51, RZ, RZ, R19 ;  /* 0x000000ffff337224 */ /* 0x000fe200078e0013 */
[----:B------:R-:W-:Y:S04]  /*75e20*/  STL.64 [R1+0x48e8], R34 ;  /* 0x0048e82201007387 */ /* 0x000fe80000100a00 */
[----:B------:R-:W-:Y:S04]  /*75e30*/  STL.64 [R1+0x48e0], R32 ;  /* 0x0048e02001007387 */ /* 0x000fe80000100a00 */
[----:B------:R-:W-:Y:S04]  /*75e40*/  STL.64 [R1+0x8f0], R16 ;  /* 0x0008f01001007387 */ /* 0x000fe80000100a00 */
[----:B------:R-:W0:Y:S01]  /*75e50*/  LDSM.16.MT88.4 R16, [R13+UR5+0xc100] ;  /* 0x00c100050d10783b */ /* 0x000e220008004200 */
[----:B------:R-:W-:-:S03]  /*75e60*/  IMAD.MOV.U32 R31, RZ, RZ, R12 ;  /* 0x000000ffff1f7224 */ /* 0x000fc600078e000c */
[----:B------:R-:W1:Y:S04]  /*75e70*/  LDSM.16.MT88.4 R12, [R13+UR5+0xc180] ;  /* 0x00c180050d0c783b */ /* 0x000e680008004200 */
[----:B------:R-:W-:Y:S04]  /*75e80*/  STL.64 [R1+0x48d8], R38 ;  /* 0x0048d82601007387 */ /* 0x000fe80000100a00 */
[----:B------:R-:W-:Y:S04]  /*75e90*/  STL.64 [R1+0x48d0], R36 ;  /* 0x0048d02401007387 */ /* 0x000fe80000100a00 */
[----:B------:R-:W-:Y:S04]  /*75ea0*/  STL [R1+0x4450], R50 ;  /* 0x0044503201007387 */ /* 0x000fe80000100800 */
[----:B0-----:R-:W-:Y:S04]  /*75eb0*/  STL.64 [R1+0x4918], R18 ;  /* 0x0049181201007387 */ /* 0x001fe80000100a00 */
[----:B------:R3:W-:Y:S04]  /*75ec0*/  STL.64 [R1+0x4910], R16 ;  /* 0x0049101001007387 */ /* 0x0007e80000100a00 */
[----:B-1----:R-:W-:Y:S01]  /*75ed0*/  STL.64 [R1+0x4888], R14 ;  /* 0x0048880e01007387 */ /* 0x002fe20000100a00 */
[----:B---3--:R-:W-:-:S15]  /*75ee0*/  HMMA.16816.F32.BF16 R16, R24, R40, R28 ;  /* 0x000000281810723c */ /* 0x008fde000004181c */
[----:B------:R-:W-:-:S04]  /*75ef0*/  NOP ;  /* 0x0000000000007918 */ /* 0x000fc80000000000 */
[----:B------:R-:W-:Y:S04]  /*75f00*/  STL.64 [R1+0x8e0], R16 ;  /* 0x0008e01001007387 */ /* 0x000fe80000100a00 */
[----:B------:R-:W-:Y:S04]  /*75f10*/  STL.64 [R1+0x8e8], R18 ;  /* 0x0008e81201007387 */ /* 0x000fe80000100a00 */
[----:B------:R0:W-:Y:S02]  /*75f20*/  STL.64 [R1+0x4880], R12 ;  /* 0x0048800c01007387 */ /* 0x0001e40000100a00 */
[----:B0-----:R-:W-:Y:S02]  /*75f30*/  HMMA.16816.F32.BF16 R12, R24, R44, R8 ;  /* 0x0000002c180c723c */ /* 0x001fe40000041808 */
[----:B--2---:R-:W0:Y:S04]  /*75f40*/  LDSM.16.MT88.4 R8, [R21+UR5+0xc000] ;  /* 0x00c000051508783b */ /* 0x004e280008004200 */
[----:B0-----:R-:W-:-:S13]  /*75f50*/  STL.64 [R1+0x4838], R10 ;  /* 0x0048380a01007387 */ /* 0x001fda0000100a00 */
[----:B------:R-:W-:Y:S04]  /*75f60*/  STL.64 [R1+0x8c0], R12 ;  /* 0x0008c00c01007387 */ /* 0x000fe80000100a00 */
[----:B------:R4:W-:Y:S02]  /*75f70*/  STL.64 [R1+0x8c8], R14 ;  /* 0x0008c80e01007387 */ /* 0x0009e40000100a00 */
[----:B----4-:R-:W-:Y:S02]  /*75f80*/  HMMA.16816.F32.BF16 R12, R24, R48, R56 ;  /* 0x00000030180c723c */ /* 0x010fe40000041838 */
[----:B------:R0:W-:Y:S01]  /*75f90*/  STL.64 [R1+0x4830], R8 ;  /* 0x0048300801007387 */ /* 0x0001e20000100a00 */
[----:B------:R-:W-:Y:S02]  /*75fa0*/  IMAD.MOV.U32 R57, RZ, RZ, R5 ;  /* 0x000000ffff397224 */ /* 0x000fe400078e0005 */
[----:B------:R-:W-:-:S14]  /*75fb0*/  IMAD.MOV.U32 R58, RZ, RZ, R4 ;  /* 0x000000ffff3a7224 */ /* 0x000fdc00078e0004 */
[----:B------:R-:W-:Y:S04]  /*75fc0*/  STL.64 [R1+0x8b0], R12 ;  /* 0x0008b00c01007387 */ /* 0x000fe80000100a00 */
[----:B------:R-:W2:Y:S04]  /*75fd0*/  LDL.LU R56, [R1+0x1d0] ;  /* 0x0001d00001387983 */ /* 0x000ea80000300800 */
[----:B------:R-:W3:Y:S04]  /*75fe0*/  LDL.LU R5, [R1+0x4934] ;  /* 0x0049340001057983 */ /* 0x000ee80000300800 */
[----:B------:R-:W4:Y:S04]  /*75ff0*/  LDL.LU R4, [R1+0x4930] ;  /* 0x0049300001047983 */ /* 0x000f280000300800 */
[----:B------:R-:W2:Y:S04]  /*76000*/  LDL.LU R59, [R1+0x1dc] ;  /* 0x0001dc00013b7983 */ /* 0x000ea80000300800 */
[----:B--2---:R-:W-:Y:S04]  /*76010*/  STL.64 [R1+0x4848], R58 ;  /* 0x0048483a01007387 */ /* 0x004fe80000100a00 */
[----:B------:R1:W-:Y:S04]  /*76020*/  STL.64 [R1+0x4840], R56 ;  /* 0x0048403801007387 */ /* 0x0003e80000100a00 */
[----:B0-----:R-:W2:Y:S04]  /*76030*/  LDL.LU R8, [R1+0x210] ;  /* 0x0002100001087983 */ /* 0x001ea80000300800 */
[----:B------:R-:W2:Y:S01]  /*76040*/  LDL.LU R9, [R1+0x214] ;  /* 0x0002140001097983 */ /* 0x000ea20000300800 */
[----:B---3--:R-:W-:-:S02]  /*76050*/  IMAD.MOV.U32 R10, RZ, RZ, R5 ;  /* 0x000000ffff0a7224 */ /* 0x008fc400078e0005 */
[----:B----4-:R-:W-:Y:S01]  /*76060*/  IMAD.MOV.U32 R11, RZ, RZ, R4 ;  /* 0x000000ffff0b7224 */ /* 0x010fe200078e0004 */
[----:B------:R-:W3:Y:S04]  /*76070*/  LDL.LU R5, [R1+0x492c] ;  /* 0x00492c0001057983 */ /* 0x000ee80000300800 */
[----:B------:R-:W4:Y:S04]  /*76080*/  LDL.LU R4, [R1+0x4928] ;  /* 0x0049280001047983 */ /* 0x000f280000300800 */
[----:B------:R4:W-:Y:S04]  /*76090*/  STL.64 [R1+0x4858], R10 ;  /* 0x0048580a01007387 */ /* 0x0009e80000100a00 */
[----:B--2---:R0:W-:Y:S04]  /*760a0*/  STL.64 [R1+0x4850], R8 ;  /* 0x0048500801007387 */ /* 0x0041e80000100a00 */
[----:B-1----:R-:W2:Y:S04]  /*760b0*/  LDL.LU R56, [R1+0x220] ;  /* 0x0002200001387983 */ /* 0x002ea80000300800 */
[----:B------:R-:W2:Y:S04]  /*760c0*/  LDL.LU R57, [R1+0x224] ;  /* 0x0002240001397983 */ /* 0x000ea80000300800 */
[----:B------:R-:W2:Y:S04]  /*760d0*/  LDL.LU R58, [R1+0x228] ;  /* 0x00022800013a7983 */ /* 0x000ea80000300800 */
[----:B------:R-:W2:Y:S01]  /*760e0*/  LDL.LU R59, [R1+0x22c] ;  /* 0x00022c00013b7983 */ /* 0x000ea20000300800 */
[----:B----4-:R-:W-:-:S02]  /*760f0*/  IMAD.MOV.U32 R10, RZ, RZ, R4 ;  /* 0x000000ffff0a7224 */ /* 0x010fc400078e0004 */
[----:B---3--:R-:W-:Y:S01]  /*76100*/  IMAD.MOV.U32 R11, RZ, RZ, R5 ;  /* 0x000000ffff0b7224 */ /* 0x008fe200078e0005 */
[----:B--2---:R-:W-:Y:S04]  /*76110*/  STL.64 [R1+0x4868], R58 ;  /* 0x0048683a01007387 */ /* 0x004fe80000100a00 */
[----:B------:R1:W-:Y:S04]  /*76120*/  STL.64 [R1+0x4860], R56 ;  /* 0x0048603801007387 */ /* 0x0003e80000100a00 */
[----:B0-----:R-:W2:Y:S04]  /*76130*/  LDL.LU R8, [R1+0x230] ;  /* 0x0002300001087983 */ /* 0x001ea80000300800 */
[----:B------:R-:W2:Y:S04]  /*76140*/  LDL.LU R9, [R1+0x234] ;  /* 0x0002340001097983 */ /* 0x000ea80000300800 */
[----:B------:R-:W3:Y:S04]  /*76150*/  LDL.LU R4, [R1+0x4924] ;  /* 0x0049240001047983 */ /* 0x000ee80000300800 */
[----:B------:R-:W4:Y:S04]  /*76160*/  LDL.LU R5, [R1+0x4920] ;  /* 0x0049200001057983 */ /* 0x000f280000300800 */
[----:B------:R-:W-:Y:S04]  /*76170*/  STL.64 [R1+0x4878], R10 ;  /* 0x0048780a01007387 */ /* 0x000fe80000100a00 */
[----:B--2---:R-:W-:Y:S04]  /*76180*/  STL.64 [R1+0x4870], R8 ;  /* 0x0048700801007387 */ /* 0x004fe80000100a00 */
[----:B-1----:R-:W2:Y:S04]  /*76190*/  LDL.LU R56, [R1+0x240] ;  /* 0x0002400001387983 */ /* 0x002ea80000300800 */
        /* <DEDUP_REMOVED lines=14> */
[----:B------:R-:W2:Y:S01]  /*76280*/  LDL.LU R59, [R1+0x33c] ;  /* 0x00033c00013b7983 */ /* 0x000ea20000300800 */
[----:B----4-:R-:W-:-:S02]  /*76290*/  IMAD.MOV.U32 R10, RZ, RZ, R5 ;  /* 0x000000ffff0a7224 */ /* 0x010fc400078e0005 */
[----:B---3--:R-:W-:Y:S02]  /*762a0*/  IMAD.MOV.U32 R11, RZ, RZ, R4 ;  /* 0x000000ffff0b7224 */ /* 0x008fe400078e0004 */
[----:B------:R-:W0:Y:S04]  /*762b0*/  LDSM.16.MT88.4 R4, [R21+UR5+0xc080] ;  /* 0x00c080051504783b */ /* 0x000e280008004200 */
[----:B--2---:R-:W-:Y:S04]  /*762c0*/  STL.64 [R1+0x48b8], R58 ;  /* 0x0048b83a01007387 */ /* 0x004fe80000100a00 */
[----:B------:R1:W-:Y:S04]  /*762d0*/  STL.64 [R1+0x48b0], R56 ;  /* 0x0048b03801007387 */ /* 0x0003e80000100a00 */
        /* <DEDUP_REMOVED lines=23> */
[----:B--2---:R1:W-:Y:S01]  /*76450*/  STL.64 [R1+0x48c0], R56 ;  /* 0x0048c03801007387 */ /* 0x0043e20000100a00 */
[----:B----4-:R-:W-:Y:S03]  /*76460*/  HMMA.16816.F32.BF16 R24, R24, R52, R16 ;  /* 0x000000341818723c */ /* 0x010fe60000041810 */
        /* <DEDUP_REMOVED lines=10> */
[----:B0-----:R-:W-:Y:S04]  /*76510*/  STL.64 [R1+0x47f8], R6 ;  /* 0x0047f80601007387 */ /* 0x001fe80000100a00 */
[----:B------:R0:W-:Y:S01]  /*76520*/  STL.64 [R1+0x47f0], R4 ;  /* 0x0047f00401007387 */ /* 0x0001e20000100a00 */
[----:B------:R-:W-:-:S02]  /*76530*/  IMAD.MOV.U32 R47, RZ, RZ, R26 ;  /* 0x000000ffff2f7224 */ /* 0x000fc400078e001a */
[----:B------:R-:W-:Y:S02]  /*76540*/  IMAD.MOV.U32 R50, RZ, RZ, R27 ;  /* 0x000000ffff327224 */ /* 0x000fe400078e001b */
[----:B------:R-:W-:Y:S02]  /*76550*/  IMAD.MOV.U32 R43, RZ, RZ, R24 ;  /* 0x000000ffff2b7224 */ /* 0x000fe400078e0018 */
[----:B------:R-:W-:Y:S01]  /*76560*/  IMAD.MOV.U32 R46, RZ, RZ, R25 ;  /* 0x000000ffff2e7224 */ /* 0x000fe200078e0019 */
[----:B0-----:R-:W2:Y:S04]  /*76570*/  LDL.LU R4, [R1+0x150] ;  /* 0x0001500001047983 */ /* 0x001ea80000300800 */
[----:B------:R-:W2:Y:S04]  /*76580*/  LDL.LU R5, [R1+0x154] ;  /* 0x0001540001057983 */ /* 0x000ea80000300800 */
[----:B------:R-:W2:Y:S04]  /*76590*/  LDL.LU R6, [R1+0x158] ;  /* 0x0001580001067983 */ /* 0x000ea80000300800 */
[----:B------:R-:W2:Y:S04]  /*765a0*/  LDL.LU.64 R18, [R1+0x4918] ;  /* 0x0049180001127983 */ /* 0x000ea80000300a00 */
[----:B------:R-:W2:Y:S04]  /*765b0*/  LDL.LU.64 R16, [R1+0x4910] ;  /* 0x0049100001107983 */ /* 0x000ea80000300a00 */
[----:B------:R-:W2:Y:S04]  /*765c0*/  LDL.LU.64 R26, [R1+0x4908] ;  /* 0x00490800011a7983 */ /* 0x000ea80000300a00 */
[----:B------:R-:W2:Y:S01]  /*765d0*/  LDL.LU.64 R24, [R1+0x4900] ;  /* 0x0049000001187983 */ /* 0x000ea20000300a00 */
[----:B------:R-:W-:-:S03]  /*765e0*/  IMAD.MOV.U32 R7, RZ, RZ, R20 ;  /* 0x000000ffff077224 */ /* 0x000fc600078e0014 */
[----:B------:R-:W0:Y:S04]  /*765f0*/  LDSM.16.MT88.4 R20, [R21+UR5+0xc100] ;  /* 0x00c100051514783b */ /* 0x000e280008004200 */
[----:B0-----:R-:W-:Y:S04]  /*76600*/  STL.64 [R1+0x4778], R22 ;  /* 0x0047781601007387 */ /* 0x001fe80000100a00 */
[----:B------:R0:W-:Y:S04]  /*76610*/  STL.64 [R1+0x4770], R20 ;  /* 0x0047701401007387 */ /* 0x0001e80000100a00 */
[----:B0-----:R-:W3:Y:S04]  /*76620*/  LDL.LU R20, [R1+0x1f0] ;  /* 0x0001f00001147983 */ /* 0x001ee80000300800 */
        /* <DEDUP_REMOVED lines=58> */
[----:B------:R-:W4:Y:S01]  /*769d0*/  LDL.LU.64 R8, [R1+0x4870] ;  /* 0x0048700001087983 */ /* 0x000f220000300a00 */
[----:B--2---:R-:W-:-:S15]  /*769e0*/  HMMA.16816.F32.BF16 R56, R12, R28, R56 ;  /* 0x0000001c0c38723c */ /* 0x004fde0000041838 */
[----:B------:R-:W-:-:S04]  /*769f0*/  NOP ;  /* 0x0000000000007918 */ /* 0x000fc80000000000 */
[----:B------:R-:W-:Y:S04]  /*76a00*/  STL.64 [R1+0x750], R56 ;  /* 0x0007503801007387 */ /* 0x000fe80000100a00 */
[----:B------:R0:W-:Y:S04]  /*76a10*/  STL.64 [R1+0x758], R58 ;  /* 0x0007583a01007387 */ /* 0x0001e80000100a00 */
[----:B0-----:R-:W2:Y:S04]  /*76a20*/  LDL.LU.64 R58, [R1+0x4868] ;  /* 0x00486800013a7983 */ /* 0x001ea80000300a00 */
[----:B------:R-:W2:Y:S01]  /*76a30*/  LDL.LU.64 R56, [R1+0x4860] ;  /* 0x0048600001387983 */ /* 0x000ea20000300a00 */
        /* <DEDUP_REMOVED lines=16> */
[----:B0-----:R-:W2:Y:S04]  /*76b40*/  LDL.LU.64 R10, [R1+0x4838] ;  /* 0x00483800010a7983 */ /* 0x001ea80000300a00 */
[----:B------:R-:W2:Y:S01]  /*76b50*/  LDL.LU.64 R8, [R1+0x4830] ;  /* 0x0048300001087983 */ /* 0x000ea20000300a00 */
[C---:B---3--:R-:W-:Y:S03]  /*76b60*/  HMMA.16816.F32.BF16 R16, R12.reuse, R44, R16 ;  /* 0x0000002c0c10723c */ /* 0x048fe60000041810 */
[----:B------:R-:W-:Y:S04]  /*76b70*/  STL.64 [R1+0x4828], R46 ;  /* 0x0048282e01007387 */ /* 0x000fe80000100a00 */
[----:B------:R-:W-:Y:S01]  /*76b80*/  STL.64 [R1+0x4820], R44 ;  /* 0x0048202c01007387 */ /* 0x000fe20000100a00 */
[C---:B------:R-:W-:Y:S11]  /*76b90*/  HMMA.16816.F32.BF16 R4, R12.reuse, R52, R4 ;  /* 0x000000340c04723c */ /* 0x040ff60000041804 */
[----:B------:R-:W-:Y:S04]  /*76ba0*/  STL.64 [R1+0x6e0], R16 ;  /* 0x0006e01001007387 */ /* 0x000fe80000100a00 */
[----:B------:R0:W-:Y:S02]  /*76bb0*/  STL.64 [R1+0x6e8], R18 ;  /* 0x0006e81201007387 */ /* 0x0001e40000100a00 */
[----:B0-----:R-:W-:Y:S02]  /*76bc0*/  HMMA.16816.F32.BF16 R16, R12, R48, R20 ;  /* 0x000000300c10723c */ /* 0x001fe40000041814 */
[----:B------:R-:W-:Y:S04]  /*76bd0*/  STL.64 [R1+0x4818], R50 ;  /* 0x0048183201007387 */ /* 0x000fe80000100a00 */
[----:B------:R-:W-:-:S13]  /*76be0*/  STL.64 [R1+0x4810], R48 ;  /* 0x0048103001007387 */ /* 0x000fda0000100a00 */
[----:B------:R-:W-:Y:S04]  /*76bf0*/  STL.64 [R1+0x6d0], R16 ;  /* 0x0006d01001007387 */ /* 0x000fe80000100a00 */
[----:B------:R-:W-:Y:S04]  /*76c00*/  STL.64 [R1+0x6d8], R18 ;  /* 0x0006d81201007387 */ /* 0x000fe80000100a00 */
[----:B------:R-:W-:Y:S04]  /*76c10*/  STL.64 [R1+0x4808], R54 ;  /* 0x0048083601007387 */ /* 0x000fe80000100a00 */
[----:B------:R-:W-:Y:S04]  /*76c20*/  STL.64 [R1+0x4800], R52 ;  /* 0x0048003401007387 */ /* 0x000fe80000100a00 */
[----:B------:R-:W-:Y:S04]  /*76c30*/  STL.64 [R1+0x690], R4 ;  /* 0x0006900401007387 */ /* 0x000fe80000100a00 */
[----:B------:R2:W-:Y:S04]  /*76c40*/  STL.64 [R1+0x698], R6 ;  /* 0x0006980601007387 */ /* 0x0005e80000100a00 */
[----:B------:R-:W3:Y:S01]  /*76c50*/  LDL.LU R20, [R1+0xb0] ;  /* 0x0000b00001147983 */ /* 0x000ee20000300800 */
[----:B--2---:R-:W-:-:S15]  /*76c60*/  HMMA.16816.F32.BF16 R4, R8, R24, R56 ;  /* 0x000000180804723c */ /* 0x004fde0000041838 */
[----:B------:R-:W-:-:S04]  /*76c70*/  NOP ;  /* 0x0000000000007918 */ /* 0x000fc80000000000 */
[----:B------:R-:W-:Y:S04]  /*76c80*/  STL.64 [R1+0x670], R4 ;  /* 0x0006700401007387 */ /* 0x000fe80000100a00 */
[----:B------:R-:W-:Y:S04]  /*76c90*/  STL.64 [R1+0x678], R6 ;  /* 0x0006780601007387 */ /* 0x000fe80000100a00 */
[----:B------:R-:W3:Y:S04]  /*76ca0*/  LDL.LU R21, [R1+0xb4] ;  /* 0x0000b40001157983 */ /* 0x000ee80000300800 */
[----:B------:R-:W2:Y:S04]  /*76cb0*/  LDL.LU R22, [R1+0xb8] ;  /* 0x0000b80001167983 */ /* 0x000ea80000300800 */
[----:B------:R-:W2:Y:S04]  /*76cc0*/  LDL.LU R23, [R1+0xbc] ;  /* 0x0000bc0001177983 */ /* 0x000ea80000300800 */
[----:B--2---:R-:W-:Y:S04]  /*76cd0*/  STL.64 [R1+0x4788], R22 ;  /* 0x0047881601007387 */ /* 0x004fe80000100a00 */
[----:B---3--:R0:W-:Y:S04]  /*76ce0*/  STL.64 [R1+0x4780], R20 ;  /* 0x0047801401007387 */ /* 0x0081e80000100a00 */
        /* <DEDUP_REMOVED lines=62> */
[C---:B----4-:R-:W-:Y:S08]  /*770d0*/  HMMA.16816.F32.BF16 R16, R8.reuse, R28, R16 ;  /* 0x0000001c0810723c */ /* 0x050ff00000041810 */
[C---:B------:R-:W-:Y:S08]  /*770e0*/  HMMA.16816.F32.BF16 R56, R8.reuse, R32, R56 ;  /* 0x000000200838723c */ /* 0x040ff00000041838 */
[C---:B------:R-:W-:Y:S08]  /*770f0*/  HMMA.16816.F32.BF16 R12, R8.reuse, R36, R12 ;  /* 0x00000024080c723c */ /* 0x040ff0000004180c */
[C---:B------:R-:W-:Y:S01]  /*77100*/  HMMA.16816.F32.BF16 R44, R8.reuse, R40, R44 ;  /* 0x00000028082c723c */ /* 0x040fe2000004182c */
[----:B---3--:R-:W-:Y:S04]  /*77110*/  STL.64 [R1+0x47e8], R22 ;  /* 0x0047e81601007387 */ /* 0x008fe80000100a00 */
[----:B--2---:R0:W-:Y:S04]  /*77120*/  STL.64 [R1+0x47e0], R20 ;  /* 0x0047e01401007387 */ /* 0x0041e80000100a00 */
[----:B0-----:R-:W2:Y:S04]  /*77130*/  LDL.LU R20, [R1+0x130] ;  /* 0x0001300001147983 */ /* 0x001ea80000300800 */
[----:B------:R-:W2:Y:S04]  /*77140*/  LDL.LU R21, [R1+0x134] ;  /* 0x0001340001157983 */ /* 0x000ea80000300800 */
[----:B------:R-:W2:Y:S04]  /*77150*/  LDL.LU R22, [R1+0x138] ;  /* 0x0001380001167983 */ /* 0x000ea80000300800 */
[----:B------:R-:W2:Y:S04]  /*77160*/  LDL.LU R23, [R1+0x13c] ;  /* 0x00013c0001177983 */ /* 0x000ea80000300800 */
[----:B------:R0:W-:Y:S04]  /*77170*/  STL.64 [R1+0x660], R16 ;  /* 0x0006601001007387 */ /* 0x0001e80000100a00 */
[----:B------:R1:W-:Y:S04]  /*77180*/  STL.64 [R1+0x668], R18 ;  /* 0x0006681201007387 */ /* 0x0003e80000100a00 */
[----:B0-----:R-:W3:Y:S04]  /*77190*/  LDL.LU R16, [R1+0x90] ;  /* 0x0000900001107983 */ /* 0x001ee80000300800 */
[----:B------:R0:W-:Y:S04]  /*771a0*/  STL.64 [R1+0x640], R56 ;  /* 0x0006403801007387 */ /* 0x0001e80000100a00 */
[----:B------:R4:W-:Y:S04]  /*771b0*/  STL.64 [R1+0x648], R58 ;  /* 0x0006483a01007387 */ /* 0x0009e80000100a00 */
[----:B------:R-:W3:Y:S04]  /*771c0*/  LDL.LU R17, [R1+0x94] ;  /* 0x0000940001117983 */ /* 0x000ee80000300800 */
[----:B-1----:R-:W3:Y:S04]  /*771d0*/  LDL.LU R18, [R1+0x98] ;  /* 0x0000980001127983 */ /* 0x002ee80000300800 */
[----:B------:R-:W3:Y:S04]  /*771e0*/  LDL.LU R19, [R1+0x9c] ;  /* 0x00009c0001137983 */ /* 0x000ee80000300800 */
[----:B0-----:R-:W2:Y:S04]  /*771f0*/  LDL.LU R56, [R1+0xc0] ;  /* 0x0000c00001387983 */ /* 0x001ea80000300800 */
[----:B------:R-:W2:Y:S04]  /*77200*/  LDL.LU R57, [R1+0xc4] ;  /* 0x0000c40001397983 */ /* 0x000ea80000300800 */
[----:B----4-:R-:W4:Y:S04]  /*77210*/  LDL.LU R58, [R1+0xc8] ;  /* 0x0000c800013a7983 */ /* 0x010f280000300800 */
        /* <DEDUP_REMOVED lines=79> */
[----:B0-----:R-:W2:Y:S04]  /*77710*/  LDL.LU R4, [R1+0xa0] ;  /* 0x0000a00001047983 */ /* 0x001ea80000300800 */
[----:B------:R-:W2:Y:S04]  /*77720*/  LDL.LU R5, [R1+0xa4] ;  /* 0x0000a40001057983 */ /* 0x000ea80000300800 */
[----:B-1----:R-:W2:Y:S04]  /*77730*/  LDL.LU R6, [R1+0xa8] ;  /* 0x0000a80001067983 */ /* 0x002ea80000300800 */
[----:B------:R-:W2:Y:S04]  /*77740*/  LDL.LU R7, [R1+0xac] ;  /* 0x0000ac0001077983 */ /* 0x000ea80000300800 */
[----:B------:R-:W-:Y:S04]  /*77750*/  STL.64 [R1+0x4768], R54 ;  /* 0x0047683601007387 */ /* 0x000fe80000100a00 */
[----:B------:R-:W-:Y:S04]  /*77760*/  STL.64 [R1+0x4760], R52 ;  /* 0x0047603401007387 */ /* 0x000fe80000100a00 */
[----:B------:R-:W-:Y:S04]  /*77770*/  STL.64 [R1+0x4758], R26 ;  /* 0x0047581a01007387 */ /* 0x000fe80000100a00 */
[----:B------:R-:W-:Y:S01]  /*77780*/  STL.64 [R1+0x4750], R24 ;  /* 0x0047501801007387 */ /* 0x000fe20000100a00 */
[----:B--2---:R-:W-:-:S15]  /*77790*/  HMMA.16816.F32.BF16 R4, R20, R24, R4 ;  /* 0x000000181404723c */ /* 0x004fde0000041804 */
[----:B------:R-:W-:-:S04]  /*777a0*/  NOP ;  /* 0x0000000000007918 */ /* 0x000fc80000000000 */
[----:B------:R-:W-:Y:S04]  /*777b0*/  STL.64 [R1+0x4f0], R4 ;  /* 0x0004f00401007387 */ /* 0x000fe80000100a00 */
[----:B------:R3:W-:Y:S02]  /*777c0*/  STL.64 [R1+0x4f8], R6 ;  /* 0x0004f80601007387 */ /* 0x0007e40000100a00 */
[----:B---3--:R-:W-:Y:S02]  /*777d0*/  HMMA.16816.F32.BF16 R4, R20, R28, R16 ;  /* 0x0000001c1404723c */ /* 0x008fe40000041810 */
[----:B------:R-:W-:-:S15]  /*777e0*/  STL.64 [R1+0x4748], R30 ;  /* 0x0047481e01007387 */ /* 0x000fde0000100a00 */
[----:B------:R-:W-:Y:S02]  /*777f0*/  NOP ;  /* 0x0000000000007918 */ /* 0x000fe40000000000 */
[----:B------:R-:W-:Y:S04]  /*77800*/  STL.64 [R1+0x4e0], R4 ;  /* 0x0004e00401007387 */ /* 0x000fe80000100a00 */
[----:B------:R0:W-:Y:S02]  /*77810*/  STL.64 [R1+0x4e8], R6 ;  /* 0x0004e80601007387 */ /* 0x0001e40000100a00 */
[----:B0-----:R-:W-:Y:S02]  /*77820*/  HMMA.16816.F32.BF16 R4, R20, R32, R8 ;  /* 0x000000201404723c */ /* 0x001fe40000041808 */
[----:B------:R-:W-:-:S15]  /*77830*/  STL.64 [R1+0x4740], R28 ;  /* 0x0047401c01007387 */ /* 0x000fde0000100a00 */
[----:B------:R-:W-:Y:S02]  /*77840*/  NOP ;  /* 0x0000000000007918 */ /* 0x000fe40000000000 */
[----:B------:R-:W-:Y:S04]  /*77850*/  STL.64 [R1+0x4d0], R4 ;  /* 0x0004d00401007387 */ /* 0x000fe80000100a00 */
[----:B------:R4:W-:Y:S04]  /*77860*/  STL.64 [R1+0x4d8], R6 ;  /* 0x0004d80601007387 */ /* 0x0009e80000100a00 */
[----:B------:R-:W2:Y:S04]  /*77870*/  LDL.LU R8, [R1+0x160] ;  /* 0x0001600001087983 */ /* 0x000ea80000300800 */
[----:B------:R-:W2:Y:S04]  /*77880*/  LDL.LU R9, [R1+0x164] ;  /* 0x0001640001097983 */ /* 0x000ea80000300800 */
[----:B------:R-:W2:Y:S04]  /*77890*/  LDL.LU R10, [R1+0x168] ;  /* 0x00016800010a7983 */ /* 0x000ea80000300800 */
[----:B------:R-:W2:Y:S01]  /*778a0*/  LDL.LU R11, [R1+0x16c] ;  /* 0x00016c00010b7983 */ /* 0x000ea20000300800 */
[C---:B------:R-:W-:Y:S08]  /*778b0*/  HMMA.16816.F32.BF16 R12, R20.reuse, R36, R12 ;  /* 0x00000024140c723c */ /* 0x040ff0000004180c */
[----:B----4-:R-:W-:Y:S01]  /*778c0*/  HMMA.16816.F32.BF16 R4, R20, R40, R56 ;  /* 0x000000281404723c */ /* 0x010fe20000041838 */
[----:B------:R-:W-:Y:S04]  /*778d0*/  STL.64 [R1+0x4738], R34 ;  /* 0x0047382201007387 */ /* 0x000fe80000100a00 */
[----:B------:R-:W-:Y:S06]  /*778e0*/  STL.64 [R1+0x4730], R32 ;  /* 0x0047302001007387 */ /* 0x000fec0000100a00 */
[----:B------:R-:W-:Y:S04]  /*778f0*/  STL.64 [R1+0x4c0], R12 ;  /* 0x0004c00c01007387 */ /* 0x000fe80000100a00 */
[----:B------:R0:W-:Y:S04]  /*77900*/  STL.64 [R1+0x4c8], R14 ;  /* 0x0004c80e01007387 */ /* 0x0001e80000100a00 */
[----:B------:R-:W3:Y:S04]  /*77910*/  LDL.LU R56, [R1+0x2d0] ;  /* 0x0002d00001387983 */ /* 0x000ee80000300800 */
[----:B------:R-:W-:Y:S04]  /*77920*/  STL.64 [R1+0x4b0], R4 ;  /* 0x0004b00401007387 */ /* 0x000fe80000100a00 */
[----:B------:R1:W-:Y:S04]  /*77930*/  STL.64 [R1+0x4b8], R6 ;  /* 0x0004b80601007387 */ /* 0x0003e80000100a00 */
[----:B------:R-:W3:Y:S04]  /*77940*/  LDL.LU R57, [R1+0x2d4] ;  /* 0x0002d40001397983 */ /* 0x000ee80000300800 */
[----:B------:R-:W3:Y:S04]  /*77950*/  LDL.LU R58, [R1+0x2d8] ;  /* 0x0002d800013a7983 */ /* 0x000ee80000300800 */
[----:B------:R-:W3:Y:S04]  /*77960*/  LDL.LU R59, [R1+0x2dc] ;  /* 0x0002dc00013b7983 */ /* 0x000ee80000300800 */
[----:B------:R-:W4:Y:S04]  /*77970*/  LDL.LU R52, [R1+0x270] ;  /* 0x0002700001347983 */ /* 0x000f280000300800 */
[----:B------:R-:W4:Y:S04]  /*77980*/  LDL.LU R53, [R1+0x274] ;  /* 0x0002740001357983 */ /* 0x000f280000300800 */
[----:B------:R-:W4:Y:S04]  /*77990*/  LDL.LU R54, [R1+0x278] ;  /* 0x0002780001367983 */ /* 0x000f280000300800 */
[----:B------:R-:W4:Y:S04]  /*779a0*/  LDL.LU R55, [R1+0x27c] ;  /* 0x00027c0001377983 */ /* 0x000f280000300800 */
[----:B------:R-:W3:Y:S01]  /*779b0*/  LDL.LU R24, [R1+0x260] ;  /* 0x0002600001187983 */ /* 0x000ee20000300800 */
[----:B0-----:R-:W0:Y:S03]  /*779c0*/  S2R R15, SR_TID.X ;  /* 0x00000000000f7919 */ /* 0x001e260000002100 */
        /* <DEDUP_REMOVED lines=11> */
[C---:B0-----:R-:W-:Y:S01]  /*77a80*/  LOP3.LUT R14, R15.reuse, 0x7, RZ, 0xc0, !PT ;  /* 0x000000070f0e7812 */ /* 0x041fe200078ec0ff */
[----:B------:R-:W-:-:S04]  /*77a90*/  IMAD.SHL.U32 R13, R15, 0x2, RZ ;  /* 0x000000020f0d7824 */ /* 0x000fc800078e00ff */
[----:B------:R-:W-:Y:S02]  /*77aa0*/  IMAD R14, R14, 0x210, RZ ;  /* 0x000002100e0e7824 */ /* 0x000fe400078e02ff */
[----:B------:R-:W-:-:S03]  /*77ab0*/  IMAD.SHL.U32 R15, R15, 0x100, RZ ;  /* 0x000001000f0f7824 */ /* 0x000fc600078e00ff */
[----:B-1----:R-:W-:-:S04]  /*77ac0*/  LOP3.LUT R7, R14, 0x10, R13, 0x78, !PT ;  /* 0x000000100e077812 */ /* 0x002fc800078e780d */
[----:B------:R-:W-:-:S04]  /*77ad0*/  LOP3.LUT R7, R7, 0x1000, R15, 0xf8, !PT ;  /* 0x0000100007077812 */ /* 0x000fc800078ef80f */
[----:B------:R-:W-:-:S05]  /*77ae0*/  LOP3.LUT R7, R7, 0x40, RZ, 0x3c, !PT ;  /* 0x0000004007077812 */ /* 0x000fca00078e3cff */
[----:B------:R-:W0:Y:S04]  /*77af0*/  LDSM.16.MT88.4 R12, [R7+UR5+0xc000] ;  /* 0x00c00005070c783b */ /* 0x000e280008004200 */
[----:B0-----:R-:W-:Y:S04]  /*77b00*/  STL.64 [R1+0x4728], R14 ;  /* 0x0047280e01007387 */ /* 0x001fe80000100a00 */
[----:B------:R0:W-:Y:S04]  /*77b10*/  STL.64 [R1+0x4720], R12 ;  /* 0x0047200c01007387 */ /* 0x0001e80000100a00 */
[----:B0-----:R-:W3:Y:S01]  /*77b20*/  LDL.LU R12, [R1+0x2b0] ;  /* 0x0002b000010c7983 */ /* 0x001ee20000300800 */
[----:B--2---:R-:W-:-:S15]  /*77b30*/  HMMA.16816.F32.BF16 R8, R20, R44, R8 ;  /* 0x0000002c1408723c */ /* 0x004fde0000041808 */
[----:B------:R-:W-:-:S04]  /*77b40*/  NOP ;  /* 0x0000000000007918 */ /* 0x000fc80000000000 */
[----:B------:R-:W-:Y:S04]  /*77b50*/  STL.64 [R1+0x4a0], R8 ;  /* 0x0004a00801007387 */ /* 0x000fe80000100a00 */
[----:B------:R-:W-:Y:S04]  /*77b60*/  STL.64 [R1+0x4a8], R10 ;  /* 0x0004a80a01007387 */ /* 0x000fe80000100a00 */
[----:B------:R-:W0:Y:S04]  /*77b70*/  LDSM.16.MT88.4 R8, [R7+UR5+0xc080] ;  /* 0x00c080050708783b */ /* 0x000e280008004200 */
[----:B------:R-:W2:Y:S04]  /*77b80*/  LDL.LU R13, [R1+0x2b4] ;  /* 0x0002b400010d7983 */ /* 0x000ea80000300800 */
[----:B------:R-:W2:Y:S04]  /*77b90*/  LDL.LU R14, [R1+0x2b8] ;  /* 0x0002b800010e7983 */ /* 0x000ea80000300800 */
[----:B------:R-:W2:Y:S04]  /*77ba0*/  LDL.LU R15, [R1+0x2bc] ;  /* 0x0002bc00010f7983 */ /* 0x000ea80000300800 */
[----:B------:R-:W1:Y:S01]  /*77bb0*/  LDSM.16.MT88.4 R4, [R7+UR5+0xc100] ;  /* 0x00c100050704783b */ /* 0x000e620008004200 */
[----:B----4-:R-:W-:Y:S03]  /*77bc0*/  HMMA.16816.F32.BF16 R52, R20, R48, R52 ;  /* 0x000000301434723c */ /* 0x010fe60000041834 */
[----:B0-----:R-:W-:Y:S04]  /*77bd0*/  STL.64 [R1+0x46c8], R10 ;  /* 0x0046c80a01007387 */ /* 0x001fe80000100a00 */
[----:B------:R0:W-:Y:S04]  /*77be0*/  STL.64 [R1+0x46c0], R8 ;  /* 0x0046c00801007387 */ /* 0x0001e80000100a00 */
[----:B0-----:R-:W4:Y:S04]  /*77bf0*/  LDL.LU R8, [R1+0x2c0] ;  /* 0x0002c00001087983 */ /* 0x001f280000300800 */
[----:B------:R-:W4:Y:S04]  /*77c00*/  LDL.LU R9, [R1+0x2c4] ;  /* 0x0002c40001097983 */ /* 0x000f280000300800 */
[----:B------:R-:W4:Y:S04]  /*77c10*/  LDL.LU R10, [R1+0x2c8] ;  /* 0x0002c800010a7983 */ /* 0x000f280000300800 */
[----:B------:R-:W4:Y:S04]  /*77c20*/  LDL.LU R11, [R1+0x2cc] ;  /* 0x0002cc00010b7983 */ /* 0x000f280000300800 */
[----:B------:R-:W-:Y:S04]  /*77c30*/  STL.64 [R1+0x490], R52 ;  /* 0x0004903401007387 */ /* 0x000fe80000100a00 */
[----:B------:R0:W-:Y:S04]  /*77c40*/  STL.64 [R1+0x498], R54 ;  /* 0x0004983601007387 */ /* 0x0001e80000100a00 */
[----:B0-----:R-:W2:Y:S04]  /*77c50*/  LDL.LU.64 R54, [R1+0x4768] ;  /* 0x0047680001367983 */ /* 0x001ea80000300a00 */
[----:B------:R-:W3:Y:S04]  /*77c60*/  LDL.LU.64 R52, [R1+0x4760] ;  /* 0x0047600001347983 */ /* 0x000ee80000300a00 */
[----:B-1----:R-:W-:Y:S04]  /*77c70*/  STL.64 [R1+0x4668], R6 ;  /* 0x0046680601007387 */ /* 0x002fe80000100a00 */
[----:B------:R0:W-:Y:S04]  /*77c80*/  STL.64 [R1+0x4660], R4 ;  /* 0x0046600401007387 */ /* 0x0001e80000100a00 */
[----:B0-----:R-:W2:Y:S04]  /*77c90*/  LDL.LU R4, [R1+0x2e0] ;  /* 0x0002e00001047983 */ /* 0x001ea80000300800 */
[----:B------:R-:W2:Y:S04]  /*77ca0*/  LDL.LU R5, [R1+0x2e4] ;  /* 0x0002e40001057983 */ /* 0x000ea80000300800 */
[----:B------:R-:W2:Y:S04]  /*77cb0*/  LDL.LU R6, [R1+0x2e8] ;  /* 0x0002e80001067983 */ /* 0x000ea80000300800 */
[----:B------:R-:W2:Y:S01]  /*77cc0*/  LDL.LU R7, [R1+0x2ec] ;  /* 0x0002ec0001077983 */ /* 0x000ea20000300800 */
[----:B------:R-:W0:Y:S01]  /*77cd0*/  S2R R19, SR_TID.X ;  /* 0x0000000000137919 */ /* 0x000e220000002100 */
[----:B------:R-:W1:Y:S01]  /*77ce0*/  S2R R18, SR_TID.X ;  /* 0x0000000000127919 */ /* 0x000e620000002100 */
[----:B0-----:R-:W-:Y:S01]  /*77cf0*/  LOP3.LUT R19, R19, 0x7, RZ, 0xc0, !PT ;  /* 0x0000000713137812 */ /* 0x001fe200078ec0ff */
[----:B-1----:R-:W-:-:S04]  /*77d00*/  IMAD.SHL.U32 R17, R18, 0x2, RZ ;  /* 0x0000000212117824 */ /* 0x002fc800078e00ff */
[----:B------:R-:W-:Y:S01]  /*77d10*/  IMAD R19, R19, 0x210, RZ ;  /* 0x0000021013137824 */ /* 0x000fe200078e02ff */
[----:B---3--:R-:W-:Y:S01]  /*77d20*/  HMMA.16816.F32.BF16 R20, R20, R52, R24 ;  /* 0x000000341414723c */ /* 0x008fe20000041818 */
[----:B------:R-:W3:Y:S04]  /*77d30*/  LDL.LU.64 R26, [R1+0x4758] ;  /* 0x00475800011a7983 */ /* 0x000ee80000300a00 */
[----:B------:R-:W2:-:S14]  /*77d40*/  LDL.LU.64 R24, [R1+0x4750] ;  /* 0x0047500001187983 */ /* 0x000e9c0000300a00 */
[----:B------:R-:W-:Y:S04]  /*77d50*/  STL.64 [R1+0x480], R20 ;  /* 0x0004801401007387 */ /* 0x000fe80000100a00 */
[----:B------:R0:W-:Y:S02]  /*77d60*/  STL.64 [R1+0x488], R22 ;  /* 0x0004881601007387 */ /* 0x0001e40000100a00 */
[----:B0-----:R-:W0:Y:S01]  /*77d70*/  S2R R23, SR_TID.X ;  /* 0x0000000000177919 */ /* 0x001e220000002100 */
[----:B------:R-:W1:Y:S01]  /*77d80*/  S2R R22, SR_TID.X ;  /* 0x0000000000167919 */ /* 0x000e620000002100 */
[----:B------:R-:W-:Y:S01]  /*77d90*/  IMAD.SHL.U32 R18, R18, 0x100, RZ ;  /* 0x0000010012127824 */ /* 0x000fe200078e00ff */
[----:B------:R-:W-:-:S04]  /*77da0*/  LOP3.LUT R19, R19, 0x10, R17, 0x78, !PT ;  /* 0x0000001013137812 */ /* 0x000fc800078e7811 */
[----:B------:R-:W-:-:S04]  /*77db0*/  LOP3.LUT R19, R19, 0x1000, R18, 0xf8, !PT ;  /* 0x0000100013137812 */ /* 0x000fc800078ef812 */
[----:B------:R-:W-:-:S06]  /*77dc0*/  LOP3.LUT R19, R19, 0x20, RZ, 0x3c, !PT ;  /* 0x0000002013137812 */ /* 0x000fcc00078e3cff */
[----:B------:R-:W-:Y:S01]  /*77dd0*/  LDSM.16.MT88.4 R16, [R19+UR5+0xc180] ;  /* 0x00c180051310783b */ /* 0x000fe20008004200 */
[----:B0-----:R-:W-:Y:S01]  /*77de0*/  LOP3.LUT R23, R23, 0x7, RZ, 0xc0, !PT ;  /* 0x0000000717177812 */ /* 0x001fe200078ec0ff */
[----:B-1----:R-:W-:-:S04]  /*77df0*/  IMAD.SHL.U32 R21, R22, 0x2, RZ ;  /* 0x0000000216157824 */ /* 0x002fc800078e00ff */
[----:B------:R-:W-:Y:S02]  /*77e00*/  IMAD R23, R23, 0x210, RZ ;  /* 0x0000021017177824 */ /* 0x000fe400078e02ff */
[----:B------:R-:W-:-:S03]  /*77e10*/  IMAD.SHL.U32 R22, R22, 0x100, RZ ;  /* 0x0000010016167824 */ /* 0x000fc600078e00ff */
[----:B------:R-:W-:-:S04]  /*77e20*/  LOP3.LUT R23, R23, 0x10, R21, 0x78, !PT ;  /* 0x0000001017177812 */ /* 0x000fc800078e7815 */
[----:B------:R-:W-:-:S04]  /*77e30*/  LOP3.LUT R23, R23, 0x1000, R22, 0xf8, !PT ;  /* 0x0000100017177812 */ /* 0x000fc800078ef816 */
[----:B------:R-:W-:-:S06]  /*77e40*/  LOP3.LUT R23, R23, 0x40, RZ, 0x3c, !PT ;  /* 0x0000004017177812 */ /* 0x000fcc00078e3cff */
        /* <DEDUP_REMOVED lines=18> */
[----:B------:R-:W3:Y:S01]  /*77f70*/  LDL.LU.64 R32, [R1+0x4730] ;  /* 0x0047300001207983 */ /* 0x000ee20000300a00 */
[C---:B------:R-:W-:Y:S03]  /*77f80*/  HMMA.16816.F32.BF16 R4, R16.reuse, R36, R4 ;  /* 0x000000241004723c */ /* 0x040fe60000041804 */
[----:B------:R-:W-:Y:S04]  /*77f90*/  STL.64 [R1+0x4718], R30 ;  /* 0x0047181e01007387 */ /* 0x000fe80000100a00 */
[----:B------:R-:W-:Y:S04]  /*77fa0*/  STL.64 [R1+0x4710], R28 ;  /* 0x0047101c01007387 */ /* 0x000fe80000100a00 */
[----:B------:R-:W-:Y:S01]  /*77fb0*/  STL.64 [R1+0x4708], R38 ;  /* 0x0047082601007387 */ /* 0x000fe20000100a00 */
        /* <DEDUP_REMOVED lines=11> */
[----:B------:R4:W-:Y:S04]  /*78070*/  STL.64 [R1+0x428], R6 ;  /* 0x0004280601007387 */ /* 0x0009e80000100a00 */
[----:B------:R-:W3:Y:S04]  /*78080*/  LDL.LU R56, [R1+0x710] ;  /* 0x0007100001387983 */ /* 0x000ee80000300800 */
[----:B------:R-:W3:Y:S04]  /*78090*/  LDL.LU R57, [R1+0x714] ;  /* 0x0007140001397983 */ /* 0x000ee80000300800 */
[----:B------:R-:W2:Y:S04]  /*780a0*/  LDL.LU R58, [R1+0x718] ;  /* 0x00071800013a7983 */ /* 0x000ea80000300800 */
[----:B------:R-:W2:Y:S01]  /*780b0*/  LDL.LU R59, [R1+0x71c] ;  /* 0x00071c00013b7983 */ /* 0x000ea20000300800 */
[C---:B----4-:R-:W-:Y:S03]  /*780c0*/  HMMA.16816.F32.BF16 R4, R16.reuse, R44, R8 ;  /* 0x0000002c1004723c */ /* 0x050fe60000041808 */
[----:B--2---:R-:W-:Y:S04]  /*780d0*/  STL.64 [R1+0x4678], R58 ;  /* 0x0046783a01007387 */ /* 0x004fe80000100a00 */
[----:B---3--:R-:W-:Y:S04]  /*780e0*/  STL.64 [R1+0x4670], R56 ;  /* 0x0046703801007387 */ /* 0x008fe80000100a00 */
        /* <DEDUP_REMOVED lines=66> */
[----:B------:R-:W3:Y:S01]  /*78510*/  LDL.LU R59, [R1+0x63c] ;  /* 0x00063c00013b7983 */ /* 0x000ee20000300800 */
[----:B----4-:R-:W-:Y:S03]  /*78520*/  HMMA.16816.F32.BF16 R16, R16, R52, R12 ;  /* 0x000000341010723c */ /* 0x010fe6000004180c */
[----:B---3--:R-:W-:Y:S04]  /*78530*/  STL.64 [R1+0x46b8], R58 ;  /* 0x0046b83a01007387 */ /* 0x008fe80000100a00 */
[----:B--2---:R0:W-:Y:S04]  /*78540*/  STL.64 [R1+0x46b0], R56 ;  /* 0x0046b03801007387 */ /* 0x0041e80000100a00 */
[----:B0-----:R-:W2:Y:S04]  /*78550*/  LDL.LU R56, [R1+0x610] ;  /* 0x0006100001387983 */ /* 0x001ea80000300800 */
[----:B------:R-:W2:Y:S04]  /*78560*/  LDL.LU R57, [R1+0x614] ;  /* 0x0006140001397983 */ /* 0x000ea80000300800 */
[----:B------:R-:W2:Y:S04]  /*78570*/  LDL.LU R58, [R1+0x618] ;  /* 0x00061800013a7983 */ /* 0x000ea80000300800 */
[----:B------:R-:W2:Y:S04]  /*78580*/  LDL.LU R59, [R1+0x61c] ;  /* 0x00061c00013b7983 */ /* 0x000ea80000300800 */
[----:B------:R-:W3:Y:S04]  /*78590*/  LDL.LU.64 R14, [R1+0x4728] ;  /* 0x00472800010e7983 */ /* 0x000ee80000300a00 */
[----:B------:R-:W3:Y:S04]  /*785a0*/  LDL.LU.64 R12, [R1+0x4720] ;  /* 0x00472000010c7983 */ /* 0x000ee80000300a00 */
        /* <DEDUP_REMOVED lines=50> */
[----:B------:R-:W2:-:S15]  /*788d0*/  LDL.LU R12, [R1+0x6f0] ;  /* 0x0006f000010c7983 */ /* 0x000e9e0000300800 */
[----:B------:R-:W-:Y:S01]  /*788e0*/  NOP ;  /* 0x0000000000007918 */ /* 0x000fe20000000000 */
        /* <DEDUP_REMOVED lines=8> */
[----:B------:R-:W2:Y:S01]  /*78970*/  LDL.LU R23, [R1+0x74c] ;  /* 0x00074c0001177983 */ /* 0x000ea20000300800 */
[C---:B----4-:R-:W-:Y:S08]  /*78980*/  HMMA.16816.F32.BF16 R16, R8.reuse, R24, R16 ;  /* 0x000000180810723c */ /* 0x050ff00000041810 */
[C---:B------:R-:W-:Y:S11]  /*78990*/  HMMA.16816.F32.BF16 R56, R8.reuse, R28, R56 ;  /* 0x0000001c0838723c */ /* 0x040ff60000041838 */
        /* <DEDUP_REMOVED lines=44> */
[----:B------:R-:W3:Y:S01]  /*78c60*/  LDL.LU.64 R4, [R1+0x4660] ;  /* 0x0046600001047983 */ /* 0x000ee20000300a00 */
[----:B--2---:R-:W-:Y:S08]  /*78c70*/  HMMA.16816.F32.BF16 R8, R8, R52, R44 ;  /* 0x000000340808723c */ /* 0x004ff0000004182c */
[C---:B---3--:R-:W-:Y:S08]  /*78c80*/  HMMA.16816.F32.BF16 R44, R4.reuse, R24, R12 ;  /* 0x00000018042c723c */ /* 0x048ff0000004180c */
[C---:B------:R-:W-:Y:S03]  /*78c90*/  HMMA.16816.F32.BF16 R12, R4.reuse, R28, R56 ;  /* 0x0000001c040c723c */ /* 0x040fe60000041838 */
[----:B------:R0:W-:Y:S04]  /*78ca0*/  STL.64 [R1+0xc0], R8 ;  /* 0x0000c00801007387 */ /* 0x0001e80000100a00 */
[----:B------:R1:W-:Y:S04]  /*78cb0*/  STL.64 [R1+0xc8], R10 ;  /* 0x0000c80a01007387 */ /* 0x0003e80000100a00 */
[----:B0-----:R-:W2:Y:S04]  /*78cc0*/  LDL.LU R8, [R1+0x7a0] ;  /* 0x0007a00001087983 */ /* 0x001ea80000300800 */
[----:B------:R0:W-:Y:S04]  /*78cd0*/  STL.64 [R1+0xb0], R44 ;  /* 0x0000b02c01007387 */ /* 0x0001e80000100a00 */
[----:B------:R3:W-:Y:S04]  /*78ce0*/  STL.64 [R1+0xb8], R46 ;  /* 0x0000b82e01007387 */ /* 0x0007e80000100a00 */
[----:B------:R-:W-:Y:S04]  /*78cf0*/  STL.64 [R1+0xa0], R12 ;  /* 0x0000a00c01007387 */ /* 0x000fe80000100a00 */
[----:B------:R0:W-:Y:S04]  /*78d00*/  STL.64 [R1+0xa8], R14 ;  /* 0x0000a80e01007387 */ /* 0x0001e80000100a00 */
[----:B------:R-:W2:Y:S04]  /*78d10*/  LDL.LU R9, [R1+0x7a4] ;  /* 0x0007a40001097983 */ /* 0x000ea80000300800 */
[----:B-1----:R-:W2:Y:S04]  /*78d20*/  LDL.LU R10, [R1+0x7a8] ;  /* 0x0007a800010a7983 */ /* 0x002ea80000300800 */
[----:B------:R-:W2:Y:S04]  /*78d30*/  LDL.LU R11, [R1+0x7ac] ;  /* 0x0007ac00010b7983 */ /* 0x000ea80000300800 */
[----:B0-----:R-:W2:Y:S04]  /*78d40*/  LDL.LU R44, [R1+0x790] ;  /* 0x00079000012c7983 */ /* 0x001ea80000300800 */
[----:B------:R-:W2:Y:S04]  /*78d50*/  LDL.LU R45, [R1+0x794] ;  /* 0x00079400012d7983 */ /* 0x000ea80000300800 */
[----:B---3--:R-:W2:Y:S04]  /*78d60*/  LDL.LU R46, [R1+0x798] ;  /* 0x00079800012e7983 */ /* 0x008ea80000300800 */
[----:B------:R-:W2:Y:S01]  /*78d70*/  LDL.LU R47, [R1+0x79c] ;  /* 0x00079c00012f7983 */ /* 0x000ea20000300800 */
[C---:B------:R-:W-:Y:S03]  /*78d80*/  HMMA.16816.F32.BF16 R12, R4.reuse, R32, R20 ;  /* 0x00000020040c723c */ /* 0x040fe60000041814 */
[----:B------:R-:W3:Y:S04]  /*78d90*/  LDL.LU R56, [R1+0x7d0] ;  /* 0x0007d00001387983 */ /* 0x000ee80000300800 */
[----:B------:R-:W3:Y:S04]  /*78da0*/  LDL.LU R57, [R1+0x7d4] ;  /* 0x0007d40001397983 */ /* 0x000ee80000300800 */
[----:B------:R-:W3:Y:S04]  /*78db0*/  LDL.LU R58, [R1+0x7d8] ;  /* 0x0007d800013a7983 */ /* 0x000ee80000300800 */
[----:B------:R-:W3:Y:S04]  /*78dc0*/  LDL.LU R59, [R1+0x7dc] ;  /* 0x0007dc00013b7983 */ /* 0x000ee80000300800 */
        /* <DEDUP_REMOVED lines=8> */
[----:B0-----:R-:W3:Y:S01]  /*78e50*/  LDL.LU R28, [R1+0x800] ;  /* 0x00080000011c7983 */ /* 0x001ee20000300800 */
[----:B----4-:R-:W-:-:S15]  /*78e60*/  HMMA.16816.F32.BF16 R12, R4, R36, R16 ;  /* 0x00000024040c723c */ /* 0x010fde0000041810 */
[----:B------:R-:W-:-:S04]  /*78e70*/  NOP ;  /* 0x0000000000007918 */ /* 0x000fc80000000000 */
[----:B------:R-:W-:Y:S04]  /*78e80*/  STL.64 [R1+0x80], R12 ;  /* 0x0000800c01007387 */ /* 0x000fe80000100a00 */
[----:B------:R-:W-:Y:S04]  /*78e90*/  STL.64 [R1+0x88], R14 ;  /* 0x0000880e01007387 */ /* 0x000fe80000100a00 */
[----:B------:R-:W4:Y:S04]  /*78ea0*/  LDL.LU R29, [R1+0x804] ;  /* 0x00080400011d7983 */ /* 0x000f280000300800 */
[----:B------:R-:W4:Y:S04]  /*78eb0*/  LDL.LU R30, [R1+0x808] ;  /* 0x00080800011e7983 */ /* 0x000f280000300800 */
[----:B------:R-:W4:Y:S04]  /*78ec0*/  LDL.LU R31, [R1+0x80c] ;  /* 0x00080c00011f7983 */ /* 0x000f280000300800 */
[----:B------:R-:W-:Y:S04]  /*78ed0*/  STL.64 [R1+0x4628], R38 ;  /* 0x0046282601007387 */ /* 0x000fe80000100a00 */
[----:B------:R0:W-:Y:S04]  /*78ee0*/  STL.64 [R1+0x4620], R36 ;  /* 0x0046202401007387 */ /* 0x0001e80000100a00 */
        /* <DEDUP_REMOVED lines=12> */
[----:B--2---:R-:W-:-:S15]  /*78fb0*/  HMMA.16816.F32.BF16 R44, R4, R40, R44 ;  /* 0x00000028042c723c */ /* 0x004fde000004182c */
[----:B------:R-:W-:-:S04]  /*78fc0*/  NOP ;  /* 0x0000000000007918 */ /* 0x000fc80000000000 */
[----:B------:R-:W-:Y:S04]  /*78fd0*/  STL.64 [R1+0x140], R44 ;  /* 0x0001402c01007387 */ /* 0x000fe80000100a00 */
[----:B------:R0:W-:Y:S04]  /*78fe0*/  STL.64 [R1+0x148], R46 ;  /* 0x0001482e01007387 */ /* 0x0001e80000100a00 */
[----:B0-----:R-:W2:Y:S04]  /*78ff0*/  LDL.LU.64 R46, [R1+0x4658] ;  /* 0x00465800012e7983 */ /* 0x001ea80000300a00 */
[----:B------:R-:W2:Y:S01]  /*79000*/  LDL.LU.64 R44, [R1+0x4650] ;  /* 0x00465000012c7983 */ /* 0x000ea20000300a00 */
[C---:B---3--:R-:W-:Y:S08]  /*79010*/  HMMA.16816.F32.BF16 R56, R4.reuse, R48, R56 ;  /* 0x000000300438723c */ /* 0x048ff00000041838 */
[C---:B--2---:R-:W-:Y:S08]  /*79020*/  HMMA.16816.F32.BF16 R8, R4.reuse, R44, R8 ;  /* 0x0000002c0408723c */ /* 0x044ff00000041808 */
[----:B------:R-:W-:Y:S11]  /*79030*/  HMMA.16816.F32.BF16 R4, R4, R52, R20 ;  /* 0x000000340404723c */ /* 0x000ff60000041814 */
        /* <DEDUP_REMOVED lines=12> */
[----:B------:R-:W4:Y:S04]  /*79100*/  LDL.LU.64 R22, [R1+0x4648] ;  /* 0x0046480001167983 */ /* 0x000f280000300a00 */
[----:B------:R-:W4:Y:S04]  /*79110*/  LDL.LU.64 R20, [R1+0x4640] ;  /* 0x0046400001147983 */ /* 0x000f280000300a00 */
[----:B------:R0:W-:Y:S04]  /*79120*/  STL.64 [R1+0x2e0], R4 ;  /* 0x0002e00401007387 */ /* 0x0001e80000100a00 */
[----:B------:R1:W-:Y:S04]  /*79130*/  STL.64 [R1+0x2e8], R6 ;  /* 0x0002e80601007387 */ /* 0x0003e80000100a00 */
[----:B0-----:R-:W2:Y:S04]  /*79140*/  LDL.LU R4, [R1+0x820] ;  /* 0x0008200001047983 */ /* 0x001ea80000300800 */
[----:B------:R-:W2:Y:S04]  /*79150*/  LDL.LU R5, [R1+0x824] ;  /* 0x0008240001057983 */ /* 0x000ea80000300800 */
[----:B-1----:R-:W2:Y:S04]  /*79160*/  LDL.LU R6, [R1+0x828] ;  /* 0x0008280001067983 */ /* 0x002ea80000300800 */
[----:B------:R-:W2:Y:S01]  /*79170*/  LDL.LU R7, [R1+0x82c] ;  /* 0x00082c0001077983 */ /* 0x000ea20000300800 */
[----:B----4-:R-:W-:-:S15]  /*79180*/  HMMA.16816.F32.BF16 R28, R20, R24, R28 ;  /* 0x00000018141c723c */ /* 0x010fde000004181c */
[----:B------:R-:W-:-:S04]  /*79190*/  NOP ;  /* 0x0000000000007918 */ /* 0x000fc80000000000 */
[----:B------:R-:W-:Y:S04]  /*791a0*/  STL.64 [R1+0x3d0], R28 ;  /* 0x0003d01c01007387 */ /* 0x000fe80000100a00 */
[----:B------:R0:W-:Y:S04]  /*791b0*/  STL.64 [R1+0x3d8], R30 ;  /* 0x0003d81e01007387 */ /* 0x0001e80000100a00 */
[----:B0-----:R-:W4:Y:S04]  /*791c0*/  LDL.LU.64 R30, [R1+0x4638] ;  /* 0x00463800011e7983 */ /* 0x001f280000300a00 */
[----:B------:R-:W2:Y:S01]  /*791d0*/  LDL.LU.64 R28, [R1+0x4630] ;  /* 0x00463000011c7983 */ /* 0x000ea20000300a00 */
[C---:B------:R-:W-:Y:S08]  /*791e0*/  HMMA.16816.F32.BF16 R36, R20.reuse, R32, R36 ;  /* 0x000000201424723c */ /* 0x040ff00000041824 */
[----:B--2---:R-:W-:Y:S01]  /*791f0*/  HMMA.16816.F32.BF16 R4, R20, R28, R4 ;  /* 0x0000001c1404723c */ /* 0x004fe20000041804 */
[----:B----4-:R-:W-:Y:S04]  /*79200*/  STL.64 [R1+0x4618], R30 ;  /* 0x0046181e01007387 */ /* 0x010fe80000100a00 */
[----:B------:R0:W-:-:S14]  /*79210*/  STL.64 [R1+0x4610], R28 ;  /* 0x0046101c01007387 */ /* 0x0001dc0000100a00 */
[----:B------:R-:W-:Y:S04]  /*79220*/  STL.64 [R1+0x3c0], R4 ;  /* 0x0003c00401007387 */ /* 0x000fe80000100a00 */
[----:B------:R-:W-:Y:S04]  /*79230*/  STL.64 [R1+0x3c8], R6 ;  /* 0x0003c80601007387 */ /* 0x000fe80000100a00 */
[----:B0-----:R-:W2:Y:S04]  /*79240*/  LDL.LU R28, [R1+0x900] ;  /* 0x00090000011c7983 */ /* 0x001ea80000300800 */
[----:B------:R-:W2:Y:S04]  /*79250*/  LDL.LU R29, [R1+0x904] ;  /* 0x00090400011d7983 */ /* 0x000ea80000300800 */
[----:B------:R-:W2:Y:S04]  /*79260*/  LDL.LU R30, [R1+0x908] ;  /* 0x00090800011e7983 */ /* 0x000ea80000300800 */
[----:B------:R-:W2:Y:S04]  /*79270*/  LDL.LU R31, [R1+0x90c] ;  /* 0x00090c00011f7983 */ /* 0x000ea80000300800 */
[----:B------:R-:W-:Y:S04]  /*79280*/  STL.64 [R1+0x3b0], R36 ;  /* 0x0003b02401007387 */ /* 0x000fe80000100a00 */
[----:B------:R0:W-:Y:S04]  /*79290*/  STL.64 [R1+0x3b8], R38 ;  /* 0x0003b82601007387 */ /* 0x0001e80000100a00 */
[----:B0-----:R-:W4:Y:S04]  /*792a0*/  LDL.LU.64 R38, [R1+0x4628] ;  /* 0x0046280001267983 */ /* 0x001f280000300a00 */
[----:B------:R-:W2:Y:S01]  /*792b0*/  LDL.LU.64 R36, [R1+0x4620] ;  /* 0x0046200001247983 */ /* 0x000ea20000300a00 */
[----:B------:R-:W0:Y:S01]  /*792c0*/  S2R R7, SR_TID.X ;  /* 0x0000000000077919 */ /* 0x000e220000002100 */
[----:B------:R-:W1:Y:S01]  /*792d0*/  S2R R6, SR_TID.X ;  /* 0x0000000000067919 */ /* 0x000e620000002100 */
[----:B------:R-:W-:Y:S01]  /*792e0*/  HMMA.16816.F32.BF16 R12, R20, R40, R12 ;  /* 0x00000028140c723c */ /* 0x000fe2000004180c */
        /* <DEDUP_REMOVED lines=9> */
[C---:B------:R-:W-:Y:S08]  /*79380*/  HMMA.16816.F32.BF16 R8, R20.reuse, R44, R8 ;  /* 0x0000002c1408723c */ /* 0x040ff00000041808 */
[----:B--2---:R-:W-:Y:S01]  /*79390*/  HMMA.16816.F32.BF16 R16, R20, R36, R16 ;  /* 0x000000241410723c */ /* 0x004fe20000041810 */
[----:B----4-:R-:W-:Y:S04]  /*793a0*/  STL.64 [R1+0x45f8], R38 ;  /* 0x0045f82601007387 */ /* 0x010fe80000100a00 */
[----:B------:R-:W-:-:S14]  /*793b0*/  STL.64 [R1+0x45f0], R36 ;  /* 0x0045f02401007387 */ /* 0x000fdc0000100a00 */
        /* <DEDUP_REMOVED lines=9> */
[----:B------:R-:W-:Y:S04]  /*79450*/  STL.64 [R1+0x45a0], R12 ;  /* 0x0045a00c01007387 */ /* 0x000fe80000100a00 */
[----:B------:R-:W-:Y:S04]  /*79460*/  STL.64 [R1+0x45d8], R46 ;  /* 0x0045d82e01007387 */ /* 0x000fe80000100a00 */
[----:B------:R-:W-:Y:S04]  /*79470*/  STL.64 [R1+0x45d0], R44 ;  /* 0x0045d02c01007387 */ /* 0x000fe80000100a00 */
[----:B------:R-:W-:Y:S04]  /*79480*/  STL.64 [R1+0x380], R8 ;  /* 0x0003800801007387 */ /* 0x000fe80000100a00 */
[----:B------:R-:W-:Y:S04]  /*79490*/  STL.64 [R1+0x388], R10 ;  /* 0x0003880a01007387 */ /* 0x000fe80000100a00 */
[----:B------:R-:W0:Y:S04]  /*794a0*/  LDSM.16.MT88.4 R8, [R7+UR5+0xc100] ;  /* 0x00c100050708783b */ /* 0x000e280008004200 */
[----:B------:R-:W1:Y:S04]  /*794b0*/  LDSM.16.MT88.4 R4, [R7+UR5+0xc180] ;  /* 0x00c180050704783b */ /* 0x000e680008004200 */
[----:B0-----:R-:W-:Y:S04]  /*794c0*/  STL.64 [R1+0x4528], R10 ;  /* 0x0045280a01007387 */ /* 0x001fe80000100a00 */
[----:B------:R0:W-:Y:S02]  /*794d0*/  STL.64 [R1+0x4520], R8 ;  /* 0x0045200801007387 */ /* 0x0001e40000100a00 */
[----:B0-----:R-:W-:Y:S02]  /*794e0*/  HMMA.16816.F32.BF16 R8, R20, R48, R28 ;  /* 0x000000301408723c */ /* 0x001fe4000004181c */
[----:B------:R-:W-:Y:S04]  /*794f0*/  STL.64 [R1+0x45c8], R50 ;  /* 0x0045c83201007387 */ /* 0x000fe80000100a00 */
[----:B------:R-:W-:-:S13]  /*79500*/  STL.64 [R1+0x45c0], R48 ;  /* 0x0045c03001007387 */ /* 0x000fda0000100a00 */
[----:B------:R-:W-:Y:S04]  /*79510*/  STL.64 [R1+0x370], R8 ;  /* 0x0003700801007387 */ /* 0x000fe80000100a00 */
[----:B------:R-:W-:Y:S04]  /*79520*/  STL.64 [R1+0x378], R10 ;  /* 0x0003780a01007387 */ /* 0x000fe80000100a00 */
[----:B-1----:R-:W-:Y:S04]  /*79530*/  STL.64 [R1+0x4500], R6 ;  /* 0x0045000601007387 */ /* 0x002fe80000100a00 */
[----:B------:R3:W-:Y:S02]  /*79540*/  STL.64 [R1+0x44f8], R4 ;  /* 0x0044f80401007387 */ /* 0x0007e40000100a00 */
[----:B---3--:R-:W-:Y:S02]  /*79550*/  HMMA.16816.F32.BF16 R4, R20, R52, R56 ;  /* 0x000000341404723c */ /* 0x008fe40000041838 */
[----:B------:R-:W-:Y:S04]  /*79560*/  STL.64 [R1+0x45b8], R54 ;  /* 0x0045b83601007387 */ /* 0x000fe80000100a00 */
[----:B------:R-:W-:-:S13]  /*79570*/  STL.64 [R1+0x45b0], R52 ;  /* 0x0045b03401007387 */ /* 0x000fda0000100a00 */
[----:B------:R0:W-:Y:S04]  /*79580*/  STL.64 [R1+0x2d0], R4 ;  /* 0x0002d00401007387 */ /* 0x0001e80000100a00 */
[----:B------:R1:W-:Y:S04]  /*79590*/  STL.64 [R1+0x2d8], R6 ;  /* 0x0002d80601007387 */ /* 0x0003e80000100a00 */
[----:B0-----:R-:W2:Y:S04]  /*795a0*/  LDL.LU R4, [R1+0xac0] ;  /* 0x000ac00001047983 */ /* 0x001ea80000300800 */
[----:B------:R-:W2:Y:S04]  /*795b0*/  LDL.LU R5, [R1+0xac4] ;  /* 0x000ac40001057983 */ /* 0x000ea80000300800 */
[----:B-1----:R-:W3:Y:S04]  /*795c0*/  LDL.LU R6, [R1+0xac8] ;  /* 0x000ac80001067983 */ /* 0x002ee80000300800 */
[----:B------:R-:W3:Y:S04]  /*795d0*/  LDL.LU R7, [R1+0xacc] ;  /* 0x000acc0001077983 */ /* 0x000ee80000300800 */
[----:B---3--:R-:W-:Y:S04]  /*795e0*/  STL.64 [R1+0x4510], R6 ;  /* 0x0045100601007387 */ /* 0x008fe80000100a00 */
[----:B--2---:R-:W-:Y:S04]  /*795f0*/  STL.64 [R1+0x4508], R4 ;  /* 0x0045080401007387 */ /* 0x004fe80000100a00 */
        /* <DEDUP_REMOVED lines=66> */
[----:B------:R-:W0:Y:S03]  /*79a20*/  S2R R11, SR_TID.X ;  /* 0x00000000000b7919 */ /* 0x000e260000002100 */
[----:B---3--:R-:W-:Y:S04]  /*79a30*/  STL.64 [R1+0x4588], R58 ;  /* 0x0045883a01007387 */ /* 0x008fe80000100a00 */
[----:B--2---:R1:W-:Y:S04]  /*79a40*/  STL.64 [R1+0x4580], R56 ;  /* 0x0045803801007387 */ /* 0x0043e80000100a00 */
[----:B-1----:R-:W2:Y:S04]  /*79a50*/  LDL.LU R56, [R1+0xb70] ;  /* 0x000b700001387983 */ /* 0x002ea80000300800 */
[----:B------:R-:W2:Y:S04]  /*79a60*/  LDL.LU R57, [R1+0xb74] ;  /* 0x000b740001397983 */ /* 0x000ea80000300800 */
[----:B------:R-:W3:Y:S04]  /*79a70*/  LDL.LU R58, [R1+0xb78] ;  /* 0x000b7800013a7983 */ /* 0x000ee80000300800 */
[----:B------:R-:W3:Y:S01]  /*79a80*/  LDL.LU R59, [R1+0xb7c] ;  /* 0x000b7c00013b7983 */ /* 0x000ee20000300800 */
[C---:B0-----:R-:W-:Y:S01]  /*79a90*/  LOP3.LUT R10, R11.reuse, 0x7, RZ, 0xc0, !PT ;  /* 0x000000070b0a7812 */ /* 0x041fe200078ec0ff */
[----:B------:R-:W-:-:S04]  /*79aa0*/  IMAD.SHL.U32 R9, R11, 0x2, RZ ;  /* 0x000000020b097824 */ /* 0x000fc800078e00ff */
[----:B------:R-:W-:Y:S02]  /*79ab0*/  IMAD R10, R10, 0x210, RZ ;  /* 0x000002100a0a7824 */ /* 0x000fe400078e02ff */
[----:B------:R-:W-:-:S03]  /*79ac0*/  IMAD.SHL.U32 R11, R11, 0x100, RZ ;  /* 0x000001000b0b7824 */ /* 0x000fc600078e00ff */
[----:B------:R-:W-:-:S04]  /*79ad0*/  LOP3.LUT R23, R10, 0x10, R9, 0x78, !PT ;  /* 0x000000100a177812 */ /* 0x000fc800078e7809 */
[----:B------:R-:W-:-:S06]  /*79ae0*/  LOP3.LUT R23, R23, 0x1000, R11, 0xf8, !PT ;  /* 0x0000100017177812 */ /* 0x000fcc00078ef80b */
[----:B------:R-:W0:Y:S01]  /*79af0*/  LDSM.16.MT88.4 R20, [R23+UR5+0xe000] ;  /* 0x00e000051714783b */ /* 0x000e220008004200 */
        /* <DEDUP_REMOVED lines=118> */
[----:B-1----:R-:W3:Y:S01]  /*7a260*/  LDL.LU R14, [R1+0xaf8] ;  /* 0x000af800010e7983 */ /* 0x002ee20000300800 */
[----:B------:R-:W-:-:S03]  /*7a270*/  IMAD.MOV.U32 R15, RZ, RZ, R38 ;  /* 0x000000ffff0f7224 */ /* 0x000fc600078e0026 */
[----:B------:R-:W2:Y:S01]  /*7a280*/  LDL.LU R38, [R1+0x4518] ;  /* 0x0045180001267983 */ /* 0x000ea20000300800 */
[----:B----4-:R-:W-:-:S15]  /*7a290*/  HMMA.16816.F32.BF16 R4, R8, R24, R4 ;  /* 0x000000180804723c */ /* 0x010fde0000041804 */
[----:B------:R-:W-:-:S04]  /*7a2a0*/  NOP ;  /* 0x0000000000007918 */ /* 0x000fc80000000000 */
[----:B------:R-:W-:Y:S04]  /*7a2b0*/  STL.64 [R1+0x130], R4 ;  /* 0x0001300401007387 */ /* 0x000fe80000100a00 */
[----:B------:R0:W-:Y:S04]  /*7a2c0*/  STL.64 [R1+0x138], R6 ;  /* 0x0001380601007387 */ /* 0x0001e80000100a00 */
[----:B0-----:R-:W4:Y:S04]  /*7a2d0*/  LDL.LU.64 R6, [R1+0x4510] ;  /* 0x0045100001067983 */ /* 0x001f280000300a00 */
[----:B------:R-:W4:Y:S01]  /*7a2e0*/  LDL.LU.64 R4, [R1+0x4508] ;  /* 0x0045080001047983 */ /* 0x000f220000300a00 */
[----:B---3--:R-:W-:Y:S03]  /*7a2f0*/  HMMA.16816.F32.BF16 R12, R8, R28, R12 ;  /* 0x0000001c080c723c */ /* 0x008fe6000004180c */
[----:B------:R-:W-:Y:S04]  /*7a300*/  STL.64 [R1+0x44e8], R30 ;  /* 0x0044e81e01007387 */ /* 0x000fe80000100a00 */
[----:B------:R-:W-:-:S12]  /*7a310*/  STL.64 [R1+0x44e0], R28 ;  /* 0x0044e01c01007387 */ /* 0x000fd80000100a00 */
        /* <DEDUP_REMOVED lines=8> */
[----:B--2---:R-:W-:Y:S04]  /*7a3a0*/  STL.64 [R1+0x44c8], R38 ;  /* 0x0044c82601007387 */ /* 0x004fe80000100a00 */
[----:B------:R-:W-:-:S13]  /*7a3b0*/  STL.64 [R1+0x44c0], R36 ;  /* 0x0044c02401007387 */ /* 0x000fda0000100a00 */
[----:B------:R-:W-:Y:S04]  /*7a3c0*/  STL.64 [R1+0x100], R12 ;  /* 0x0001000c01007387 */ /* 0x000fe80000100a00 */
[----:B------:R4:W-:Y:S04]  /*7a3d0*/  STL.64 [R1+0x108], R14 ;  /* 0x0001080e01007387 */ /* 0x0009e80000100a00 */
[----:B------:R-:W2:Y:S01]  /*7a3e0*/  LDL.LU R16, [R1+0xa90] ;  /* 0x000a900001107983 */ /* 0x000ea20000300800 */
[C---:B----4-:R-:W-:Y:S08]  /*7a3f0*/  HMMA.16816.F32.BF16 R12, R8.reuse, R40, R4 ;  /* 0x00000028080c723c */ /* 0x050ff00000041804 */
[C---:B------:R-:W-:Y:S11]  /*7a400*/  HMMA.16816.F32.BF16 R4, R8.reuse, R44, R56 ;  /* 0x0000002c0804723c */ /* 0x040ff60000041838 */
        /* <DEDUP_REMOVED lines=37> */
[----:B------:R-:W4:Y:S04]  /*7a660*/  LDL.LU R56, [R1] ;  /* 0x0000000001387983 */ /* 0x000f280000300800 */
[----:B------:R-:W4:Y:S04]  /*7a670*/  LDL.LU R57, [R1+0x4] ;  /* 0x0000040001397983 */ /* 0x000f280000300800 */
[----:B------:R-:W4:Y:S04]  /*7a680*/  LDL.LU R58, [R1+0x8] ;  /* 0x00000800013a7983 */ /* 0x000f280000300800 */
[----:B------:R-:W4:Y:S01]  /*7a690*/  LDL.LU R59, [R1+0xc] ;  /* 0x00000c00013b7983 */ /* 0x000f220000300800 */
[C---:B---3--:R-:W-:Y:S08]  /*7a6a0*/  HMMA.16816.F32.BF16 R4, R8.reuse, R48, R4 ;  /* 0x000000300804723c */ /* 0x048ff00000041804 */
[----:B--2---:R-:W-:Y:S11]  /*7a6b0*/  HMMA.16816.F32.BF16 R8, R8, R52, R16 ;  /* 0x000000340808723c */ /* 0x004ff60000041810 */
[----:B------:R-:W-:Y:S04]  /*7a6c0*/  STL.64 [R1+0xd0], R4 ;  /* 0x0000d00401007387 */ /* 0x000fe80000100a00 */
[----:B------:R0:W-:Y:S04]  /*7a6d0*/  STL.64 [R1+0xd8], R6 ;  /* 0x0000d80601007387 */ /* 0x0001e80000100a00 */
[----:B0-----:R-:W4:Y:S04]  /*7a6e0*/  LDL.LU.64 R6, [R1+0x4500] ;  /* 0x0045000001067983 */ /* 0x001f280000300a00 */
[----:B------:R-:W4:Y:S04]  /*7a6f0*/  LDL.LU.64 R4, [R1+0x44f8] ;  /* 0x0044f80001047983 */ /* 0x000f280000300a00 */
[----:B------:R-:W2:Y:S04]  /*7a700*/  LDL.LU R16, [R1+0x9b0] ;  /* 0x0009b00001107983 */ /* 0x000ea80000300800 */
[----:B------:R-:W-:Y:S04]  /*7a710*/  STL.64 [R1+0x70], R8 ;  /* 0x0000700801007387 */ /* 0x000fe80000100a00 */
[----:B------:R0:W-:Y:S04]  /*7a720*/  STL.64 [R1+0x78], R10 ;  /* 0x0000780a01007387 */ /* 0x0001e80000100a00 */
[----:B------:R-:W2:Y:S04]  /*7a730*/  LDL.LU R17, [R1+0x9b4] ;  /* 0x0009b40001117983 */ /* 0x000ea80000300800 */
[----:B------:R-:W3:Y:S04]  /*7a740*/  LDL.LU R18, [R1+0x9b8] ;  /* 0x0009b80001127983 */ /* 0x000ee80000300800 */
[----:B------:R-:W3:Y:S01]  /*7a750*/  LDL.LU R19, [R1+0x9bc] ;  /* 0x0009bc0001137983 */ /* 0x000ee20000300800 */
[----:B0-----:R-:W-:Y:S01]  /*7a760*/  IMAD.MOV.U32 R11, RZ, RZ, R42 ;  /* 0x000000ffff0b7224 */ /* 0x001fe200078e002a */
[C---:B----4-:R-:W-:Y:S02]  /*7a770*/  HMMA.16816.F32.BF16 R28, R4.reuse, R24, R28 ;  /* 0x00000018041c723c */ /* 0x050fe4000004181c */
        /* <DEDUP_REMOVED lines=31> */
[----:B------:R2:W-:Y:S01]  /*7a970*/  STL.64 [R1+0x20], R44 ;  /* 0x0000202c01007387 */ /* 0x0005e20000100a00 */
[----:B0-----:R-:W-:Y:S02]  /*7a980*/  IMAD.MOV.U32 R13, RZ, RZ, R3 ;  /* 0x000000ffff0d7224 */ /* 0x001fe400078e0003 */
[----:B-1----:R-:W-:-:S02]  /*7a990*/  IMAD.MOV.U32 R14, RZ, RZ, R2 ;  /* 0x000000ffff0e7224 */ /* 0x002fc400078e0002 */
[----:B------:R-:W-:Y:S02]  /*7a9a0*/  IMAD.MOV.U32 R3, RZ, RZ, R46 ;  /* 0x000000ffff037224 */ /* 0x000fe400078e002e */
[----:B------:R-:W-:Y:S02]  /*7a9b0*/  IMAD.MOV.U32 R2, RZ, RZ, R47 ;  /* 0x000000ffff027224 */ /* 0x000fe400078e002f */
[----:B------:R-:W3:Y:S04]  /*7a9c0*/  LDL.LU.64 R46, [R1+0x44b8] ;  /* 0x0044b800012e7983 */ /* 0x000ee80000300a00 */
[----:B--2---:R-:W2:Y:S01]  /*7a9d0*/  LDL.LU.64 R44, [R1+0x44b0] ;  /* 0x0044b000012c7983 */ /* 0x004ea20000300a00 */
[----:B------:R-:W-:Y:S01]  /*7a9e0*/  HMMA.16816.F32.BF16 R56, R4, R48, R56 ;  /* 0x000000300438723c */ /* 0x000fe20000041838 */
[----:B------:R-:W-:-:S02]  /*7a9f0*/  IMAD.MOV.U32 R12, RZ, RZ, R60 ;  /* 0x000000ffff0c7224 */ /* 0x000fc400078e003c */
[----:B------:R-:W-:-:S05]  /*7aa00*/  IMAD.MOV.U32 R15, RZ, RZ, R0 ;  /* 0x000000ffff0f7224 */ /* 0x000fca00078e0000 */
[----:B--2---:R-:W-:-:S15]  /*7aa10*/  HMMA.16816.F32.BF16 R20, R4, R44, R20 ;  /* 0x0000002c0414723c */ /* 0x004fde0000041814 */
[----:B------:R-:W-:-:S04]  /*7aa20*/  NOP ;  /* 0x0000000000007918 */ /* 0x000fc80000000000 */
[----:B------:R-:W-:Y:S01]  /*7aa30*/  IMAD.MOV.U32 R0, RZ, RZ, R22 ;  /* 0x000000ffff007224 */ /* 0x000fe200078e0016 */
[----:B------:R0:W-:Y:S01]  /*7aa40*/  STL.64 [R1+0x10], R20 ;  /* 0x0000101401007387 */ /* 0x0001e20000100a00 */
[----:B------:R-:W-:-:S03]  /*7aa50*/  IMAD.MOV.U32 R60, RZ, RZ, R23 ;  /* 0x000000ffff3c7224 */ /* 0x000fc600078e0017 */
[----:B------:R-:W2:Y:S04]  /*7aa60*/  LDL.LU.64 R22, [R1+0x44a8] ;  /* 0x0044a80001167983 */ /* 0x000ea80000300a00 */
[----:B0-----:R-:W2:Y:S04]  /*7aa70*/  LDL.LU.64 R20, [R1+0x44a0] ;  /* 0x0044a00001147983 */ /* 0x001ea80000300a00 */
[----:B------:R-:W-:Y:S04]  /*7aa80*/  STL.64 [R1], R56 ;  /* 0x0000003801007387 */ /* 0x000fe80000100a00 */
[----:B------:R0:W-:Y:S04]  /*7aa90*/  STL.64 [R1+0x8], R58 ;  /* 0x0000083a01007387 */ /* 0x0001e80000100a00 */
[----:B0-----:R-:W2:Y:S04]  /*7aaa0*/  LDL.LU.64 R58, [R1+0x4498] ;  /* 0x00449800013a7983 */ /* 0x001ea80000300a00 */
[----:B------:R-:W2:Y:S02]  /*7aab0*/  LDL.LU.64 R56, [R1+0x4490] ;  /* 0x0044900001387983 */ /* 0x000ea40000300a00 */
[----:B--2---:R-:W-:Y:S01]  /*7aac0*/  HMMA.16816.F32.BF16 R56, R4, R52, R56 ;  /* 0x000000340438723c */ /* 0x004fe20000041838 */
[----:B------:R-:W-:-:S02]  /*7aad0*/  IMAD.MOV.U32 R4, RZ, RZ, R39 ;  /* 0x000000ffff047224 */ /* 0x000fc400078e0027 */
[----:B------:R-:W-:Y:S01]  /*7aae0*/  IMAD.MOV.U32 R5, RZ, RZ, R26 ;  /* 0x000000ffff057224 */ /* 0x000fe200078e001a */
[----:B------:R-:W3:Y:S04]  /*7aaf0*/  LDL.LU R39, [R1+0x4488] ;  /* 0x0044880001277983 */ /* 0x000ee80000300800 */
[----:B------:R-:W2:Y:S01]  /*7ab00*/  LDL.LU R26, [R1+0x4484] ;  /* 0x00448400011a7983 */ /* 0x000ea20000300800 */
[----:B------:R-:W-:-:S03]  /*7ab10*/  IMAD.MOV.U32 R6, RZ, RZ, R27 ;  /* 0x000000ffff067224 */ /* 0x000fc600078e001b */
[----:B------:R-:W2:Y:S01]  /*7ab20*/  LDL.LU R27, [R1+0x4480] ;  /* 0x00448000011b7983 */ /* 0x000ea20000300800 */
[----:B------:R-:W-:-:S03]  /*7ab30*/  IMAD.MOV.U32 R7, RZ, RZ, R34 ;  /* 0x000000ffff077224 */ /* 0x000fc600078e0022 */
[----:B------:R-:W3:Y:S04]  /*7ab40*/  LDL.LU R34, [R1+0x447c] ;  /* 0x00447c0001227983 */ /* 0x000ee80000300800 */
[----:B------:R0:W-:Y:S04]  /*7ab50*/  STL.64 [R1+0x3f98], R56 ;  /* 0x003f983801007387 */ /* 0x0001e80000100a00 */
[----:B------:R1:W-:Y:S01]  /*7ab60*/  STL.64 [R1+0x3f90], R58 ;  /* 0x003f903a01007387 */ /* 0x0003e20000100a00 */
[----:B0-----:R-:W-:Y:S02]  /*7ab70*/  IMAD.MOV.U32 R56, RZ, RZ, R30 ;  /* 0x000000ffff387224 */ /* 0x001fe400078e001e */
[----:B------:R-:W-:Y:S01]  /*7ab80*/  IMAD.MOV.U32 R57, RZ, RZ, R31 ;  /* 0x000000ffff397224 */ /* 0x000fe200078e001f */
[----:B------:R-:W3:Y:S04]  /*7ab90*/  LDL.LU R30, [R1+0x4478] ;  /* 0x00447800011e7983 */ /* 0x000ee80000300800 */
[----:B------:R-:W3:Y:S01]  /*7aba0*/  LDL.LU R31, [R1+0x4474] ;  /* 0x00447400011f7983 */ /* 0x000ee20000300800 */
[----:B-1----:R-:W-:-:S03]  /*7abb0*/  IMAD.MOV.U32 R58, RZ, RZ, R35 ;  /* 0x000000ffff3a7224 */ /* 0x002fc600078e0023 */
[----:B------:R-:W3:Y:S01]  /*7abc0*/  LDL.LU R35, [R1+0x4470] ;  /* 0x0044700001237983 */ /* 0x000ee20000300800 */
[----:B------:R-:W-:Y:S01]  /*7abd0*/  IMAD.MOV.U32 R59, RZ, RZ, R61 ;  /* 0x000000ffff3b7224 */ /* 0x000fe200078e003d */
[----:B--2---:R-:W-:-:S15]  /*7abe0*/  HMMA.16816.F32.BF16 R16, R20, R26, R16 ;  /* 0x0000001a1410723c */ /* 0x004fde0000041810 */
[----:B------:R-:W-:-:S04]  /*7abf0*/  NOP ;  /* 0x0000000000007918 */ /* 0x000fc80000000000 */
[----:B------:R-:W-:Y:S04]  /*7ac00*/  STL.64 [R1+0xcf0], R16 ;  /* 0x000cf01001007387 */ /* 0x000fe80000100a00 */
[----:B------:R0:W-:Y:S01]  /*7ac10*/  STL.64 [R1+0xcf8], R18 ;  /* 0x000cf81201007387 */ /* 0x0001e20000100a00 */
[----:B------:R-:W-:-:S03]  /*7ac20*/  IMAD.MOV.U32 R61, RZ, RZ, R16 ;  /* 0x000000ffff3d7224 */ /* 0x000fc600078e0010 */
[----:B0-----:R-:W2:Y:S04]  /*7ac30*/  LDL.LU.64 R18, [R1+0x4468] ;  /* 0x0044680001127983 */ /* 0x001ea80000300a00 */
[----:B------:R-:W2:Y:S04]  /*7ac40*/  LDL.LU.64 R16, [R1+0x4460] ;  /* 0x0044600001107983 */ /* 0x000ea80000300a00 */
[----:B------:R-:W-:Y:S04]  /*7ac50*/  STL [R1+0x3f84], R61 ;  /* 0x003f843d01007387 */ /* 0x000fe80000100800 */
[----:B---3--:R0:W-:Y:S01]  /*7ac60*/  STL.64 [R1+0x4438], R30 ;  /* 0x0044381e01007387 */ /* 0x0081e20000100a00 */
[C---:B------:R-:W-:Y:S08]  /*7ac70*/  HMMA.16816.F32.BF16 R8, R20.reuse, R38, R8 ;  /* 0x000000261408723c */ /* 0x040ff00000041808 */
[C---:B--2---:R-:W-:Y:S08]  /*7ac80*/  HMMA.16816.F32.BF16 R16, R20.reuse, R30, R16 ;  /* 0x0000001e1410723c */ /* 0x044ff00000041810 */
[----:B0-----:R-:W-:Y:S01]  /*7ac90*/  HMMA.16816.F32.BF16 R28, R20, R34, R56 ;  /* 0x00000022141c723c */ /* 0x001fe20000041838 */
[----:B------:R-:W-:-:S10]  /*7aca0*/  IMAD.MOV.U32 R56, RZ, RZ, R43 ;  /* 0x000000ffff387224 */ /* 0x000fd400078e002b */
[----:B------:R-:W-:Y:S04]  /*7acb0*/  STL.64 [R1+0xbf0], R16 ;  /* 0x000bf01001007387 */ /* 0x000fe80000100a00 */
[----:B------:R0:W-:Y:S04]  /*7acc0*/  STL.64 [R1+0xbf8], R18 ;  /* 0x000bf81201007387 */ /* 0x0001e80000100a00 */
[----:B------:R-:W-:Y:S04]  /*7acd0*/  STL.64 [R1+0x4428], R34 ;  /* 0x0044282201007387 */ /* 0x000fe80000100a00 */
[----:B------:R-:W-:Y:S04]  /*7ace0*/  STL.64 [R1+0xaf0], R28 ;  /* 0x000af01c01007387 */ /* 0x000fe80000100a00 */
[----:B------:R-:W-:Y:S04]  /*7acf0*/  STL.64 [R1+0xaf8], R30 ;  /* 0x000af81e01007387 */ /* 0x000fe80000100a00 */
[----:B------:R-:W-:Y:S04]  /*7ad00*/  STL.64 [R1+0x710], R8 ;  /* 0x0007100801007387 */ /* 0x000fe80000100a00 */
[----:B------:R-:W-:Y:S04]  /*7ad10*/  STL.64 [R1+0x718], R10 ;  /* 0x0007180a01007387 */ /* 0x000fe80000100a00 */
[----:B------:R-:W-:Y:S04]  /*7ad20*/  STL.64 [R1+0x4420], R38 ;  /* 0x0044202601007387 */ /* 0x000fe80000100a00 */
[----:B------:R-:W4:Y:S01]  /*7ad30*/  LDL.LU R43, [R1+0x445c] ;  /* 0x00445c00012b7983 */ /* 0x000f220000300800 */
[----:B------:R-:W-:-:S03]  /*7ad40*/  IMAD.MOV.U32 R57, RZ, RZ, R46 ;  /* 0x000000ffff397224 */ /* 0x000fc600078e002e */
[----:B------:R-:W2:Y:S01]  /*7ad50*/  LDL.LU R46, [R1+0x4458] ;  /* 0x00445800012e7983 */ /* 0x000ea20000300800 */
[----:B------:R-:W-:-:S03]  /*7ad60*/  IMAD.MOV.U32 R58, RZ, RZ, R47 ;  /* 0x000000ffff3a7224 */ /* 0x000fc600078e002f */
[----:B------:R-:W2:Y:S01]  /*7ad70*/  LDL.LU R47, [R1+0x4454] ;  /* 0x00445400012f7983 */ /* 0x000ea20000300800 */
[----:B------:R-:W-:-:S03]  /*7ad80*/  IMAD.MOV.U32 R59, RZ, RZ, R50 ;  /* 0x000000ffff3b7224 */ /* 0x000fc600078e0032 */
[----:B------:R-:W3:Y:S04]  /*7ad90*/  LDL.LU R50, [R1+0x4450] ;  /* 0x0044500001327983 */ /* 0x000ee80000300800 */
[----:B------:R1:W-:Y:S04]  /*7ada0*/  STL.64 [R1+0x4418], R58 ;  /* 0x0044183a01007387 */ /* 0x0003e80000100a00 */
[----:B------:R-:W-:Y:S01]  /*7adb0*/  STL.64 [R1+0x4410], R56 ;  /* 0x0044103801007387 */ /* 0x000fe20000100a00 */
[----:B0-----:R-:W0:Y:S01]  /*7adc0*/  S2R R19, SR_TID.X ;  /* 0x0000000000137919 */ /* 0x001e220000002100 */
[----:B-1----:R-:W-:Y:S01]  /*7add0*/  IMAD.MOV.U32 R59, RZ, RZ, R51 ;  /* 0x000000ffff3b7224 */ /* 0x002fe200078e0033 */
[C---:B0-----:R-:W-:Y:S01]  /*7ade0*/  LOP3.LUT R18, R19.reuse, 0x7, RZ, 0xc0, !PT ;  /* 0x0000000713127812 */ /* 0x041fe200078ec0ff */
[----:B------:R-:W-:-:S04]  /*7adf0*/  IMAD.SHL.U32 R17, R19, 0x2, RZ ;  /* 0x0000000213117824 */ /* 0x000fc800078e00ff */
[----:B------:R-:W-:Y:S02]  /*7ae00*/  IMAD R18, R18, 0x210, RZ ;  /* 0x0000021012127824 */ /* 0x000fe400078e02ff */
[----:B------:R-:W-:-:S03]  /*7ae10*/  IMAD.SHL.U32 R19, R19, 0x100, RZ ;  /* 0x0000010013137824 */ /* 0x000fc600078e00ff */
[----:B------:R-:W-:-:S04]  /*7ae20*/  LOP3.LUT R11, R18, 0x10, R17, 0x78, !PT ;  /* 0x00000010120b7812 */ /* 0x000fc800078e7811 */
[----:B------:R-:W-:-:S05]  /*7ae30*/  LOP3.LUT R11, R11, 0x1000, R19, 0xf8, !PT ;  /* 0x000010000b0b7812 */ /* 0x000fca00078ef813 */
[----:B------:R-:W-:Y:S01]  /*7ae40*/  LDSM.16.MT88.4 R16, [R11+UR5+0xe080] ;  /* 0x00e080050b10783b */ /* 0x000fe20008004200 */
[C---:B----4-:R-:W-:Y:S03]  /*7ae50*/  HMMA.16816.F32.BF16 R28, R20.reuse, R42, R12 ;  /* 0x0000002a141c723c */ /* 0x050fe6000004180c */
[----:B------:R-:W-:Y:S04]  /*7ae60*/  STL.64 [R1+0x4430], R42 ;  /* 0x0044302a01007387 */ /* 0x000fe80000100a00 */
[----:B------:R-:W-:Y:S04]  /*7ae70*/  LDSM.16.MT88.4 R12, [R11+UR5+0xe100] ;  /* 0x00e100050b0c783b */ /* 0x000fe80008004200 */
[----:B------:R-:W0:Y:S08]  /*7ae80*/  LDSM.16.MT88.4 R8, [R11+UR5+0xe180] ;  /* 0x00e180050b08783b */ /* 0x000e300008004200 */
[----:B------:R-:W-:Y:S04]  /*7ae90*/  STL.64 [R1+0x6f0], R28 ;  /* 0x0006f01c01007387 */ /* 0x000fe80000100a00 */
[----:B------:R2:W-:Y:S02]  /*7aea0*/  STL.64 [R1+0x6f8], R30 ;  /* 0x0006f81e01007387 */ /* 0x0005e40000100a00 */
        /* <DEDUP_REMOVED lines=8> */
[----:B-1----:R-:W2:Y:S04]  /*7af30*/  LDL.LU R28, [R1+0x950] ;  /* 0x00095000011c7983 */ /* 0x002ea80000300800 */
[----:B------:R-:W2:Y:S04]  /*7af40*/  LDL.LU R29, [R1+0x954] ;  /* 0x00095400011d7983 */ /* 0x000ea80000300800 */
[----:B----4-:R-:W4:Y:S04]  /*7af50*/  LDL.LU R30, [R1+0x958] ;  /* 0x00095800011e7983 */ /* 0x010f280000300800 */
        /* <DEDUP_REMOVED lines=15> */
[----:B---3--:R-:W-:-:S03]  /*7b050*/  IMAD.MOV.U32 R58, RZ, RZ, R50 ;  /* 0x000000ffff3a7224 */ /* 0x008fc600078e0032 */
[----:B------:R-:W2:Y:S04]  /*7b060*/  LDL.LU R50, [R1+0x444c] ;  /* 0x00444c0001327983 */ /* 0x000ea80000300800 */
[----:B------:R-:W2:Y:S04]  /*7b070*/  LDL.LU R51, [R1+0x4448] ;  /* 0x0044480001337983 */ /* 0x000ea80000300800 */
[----:B0-----:R0:W-:Y:S04]  /*7b080*/  STL.64 [R1+0x43c0], R10 ;  /* 0x0043c00a01007387 */ /* 0x0011e80000100a00 */
[----:B------:R1:W-:Y:S01]  /*7b090*/  STL.64 [R1+0x43b8], R8 ;  /* 0x0043b80801007387 */ /* 0x0003e20000100a00 */
[----:B0-----:R-:W-:-:S03]  /*7b0a0*/  IMAD.MOV.U32 R10, RZ, RZ, R54 ;  /* 0x000000ffff0a7224 */ /* 0x001fc600078e0036 */
[----:B-1----:R-:W3:Y:S04]  /*7b0b0*/  LDL.LU R8, [R1+0x8b0] ;  /* 0x0008b00001087983 */ /* 0x002ee80000300800 */
[----:B------:R-:W3:Y:S04]  /*7b0c0*/  LDL.LU R9, [R1+0x8b4] ;  /* 0x0008b40001097983 */ /* 0x000ee80000300800 */
[----:B------:R-:W4:Y:S01]  /*7b0d0*/  LDL.LU R54, [R1+0x4444] ;  /* 0x0044440001367983 */ /* 0x000f220000300800 */
[----:B------:R-:W-:-:S03]  /*7b0e0*/  IMAD.MOV.U32 R11, RZ, RZ, R55 ;  /* 0x000000ffff0b7224 */ /* 0x000fc600078e0037 */
[----:B------:R-:W4:Y:S01]  /*7b0f0*/  LDL.LU R55, [R1+0x4440] ;  /* 0x0044400001377983 */ /* 0x000f220000300800 */
[----:B------:R-:W0:Y:S01]  /*7b100*/  S2R R25, SR_TID.X ;  /* 0x0000000000197919 */ /* 0x000e220000002100 */
[----:B------:R-:W1:Y:S01]  /*7b110*/  S2R R24, SR_TID.X ;  /* 0x0000000000187919 */ /* 0x000e620000002100 */
        /* <DEDUP_REMOVED lines=11> */
[----:B------:R-:W0:Y:S01]  /*7b1d0*/  LDSM.16.MT88.4 R4, [R25+UR5+0xe000] ;  /* 0x00e000051904783b */ /* 0x000e220008004200 */
[----:B----4-:R-:W-:Y:S03]  /*7b1e0*/  HMMA.16816.F32.BF16 R20, R20, R54, R28 ;  /* 0x000000361414723c */ /* 0x010fe6000004181c */
[----:B0-----:R-:W-:Y:S04]  /*7b1f0*/  STL.64 [R1+0x4390], R6 ;  /* 0x0043900601007387 */ /* 0x001fe80000100a00 */
[----:B------:R0:W-:Y:S04]  /*7b200*/  STL.64 [R1+0x4388], R4 ;  /* 0x0043880401007387 */ /* 0x0001e80000100a00 */
[----:B0-----:R-:W2:Y:S04]  /*7b210*/  LDL.LU R4, [R1+0x8c0] ;  /* 0x0008c00001047983 */ /* 0x001ea80000300800 */
[----:B------:R-:W2:Y:S04]  /*7b220*/  LDL.LU R5, [R1+0x8c4] ;  /* 0x0008c40001057983 */ /* 0x000ea80000300800 */
[----:B------:R-:W2:Y:S04]  /*7b230*/  LDL.LU R6, [R1+0x8c8] ;  /* 0x0008c80001067983 */ /* 0x000ea80000300800 */
[----:B------:R-:W2:Y:S04]  /*7b240*/  LDL.LU R7, [R1+0x8cc] ;  /* 0x0008cc0001077983 */ /* 0x000ea80000300800 */
[----:B------:R-:W4:Y:S04]  /*7b250*/  LDL.LU.64 R30, [R1+0x4438] ;  /* 0x00443800011e7983 */ /* 0x000f280000300a00 */
[----:B------:R-:W-:Y:S01]  /*7b260*/  STL.64 [R1+0x5a0], R20 ;  /* 0x0005a01401007387 */ /* 0x000fe20000100a00 */
[----:B------:R-:W-:-:S02]  /*7b270*/  IMAD.MOV.U32 R45, RZ, RZ, R23 ;  /* 0x000000ffff2d7224 */ /* 0x000fc400078e0017 */
[----:B------:R-:W-:Y:S02]  /*7b280*/  IMAD.MOV.U32 R44, RZ, RZ, R21 ;  /* 0x000000ffff2c7224 */ /* 0x000fe400078e0015 */
[----:B------:R-:W-:Y:S01]  /*7b290*/  IMAD.MOV.U32 R29, RZ, RZ, R22 ;  /* 0x000000ffff1d7224 */ /* 0x000fe200078e0016 */
[----:B------:R-:W-:Y:S01]  /*7b2a0*/  STL.64 [R1+0x5a8], R22 ;  /* 0x0005a81601007387 */ /* 0x000fe20000100a00 */
[----:B------:R-:W-:-:S03]  /*7b2b0*/  IMAD.MOV.U32 R28, RZ, RZ, R20 ;  /* 0x000000ffff1c7224 */ /* 0x000fc600078e0014 */
[----:B------:R-:W0:Y:S01]  /*7b2c0*/  LDSM.16.MT88.4 R20, [R25+UR5+0xe080] ;  /* 0x00e080051914783b */ /* 0x000e220008004200 */
[C---:B------:R-:W-:Y:S03]  /*7b2d0*/  HMMA.16816.F32.BF16 R40, R16.reuse, R26, R40 ;  /* 0x0000001a1028723c */ /* 0x040fe60000041828 */
[----:B------:R-:W-:Y:S04]  /*7b2e0*/  STL [R1+0x3f88], R45 ;  /* 0x003f882d01007387 */ /* 0x000fe80000100800 */
        /* <DEDUP_REMOVED lines=8> */
[----:B0-----:R-:W2:Y:S01]  /*7b370*/  LDL.LU.64 R42, [R1+0x4430] ;  /* 0x00443000012a7983 */ /* 0x001ea20000300a00 */
        /* <DEDUP_REMOVED lines=9> */
[----:B0-----:R-:W4:Y:S01]  /*7b410*/  LDL.LU.64 R38, [R1+0x4420] ;  /* 0x0044200001267983 */ /* 0x001f220000300a00 */
[C---:B--2---:R-:W-:Y:S08]  /*7b420*/  HMMA.16816.F32.BF16 R20, R16.reuse, R42, R20 ;  /* 0x0000002a1014723c */ /* 0x044ff00000041814 */
[----:B----4-:R-:W-:-:S15]  /*7b430*/  HMMA.16816.F32.BF16 R56, R16, R38, R56 ;  /* 0x000000261038723c */ /* 0x010fde0000041838 */
[----:B------:R-:W-:-:S04]  /*7b440*/  NOP ;  /* 0x0000000000007918 */ /* 0x000fc80000000000 */
[----:B------:R-:W-:Y:S04]  /*7b450*/  STL.64 [R1+0x9a0], R56 ;  /* 0x0009a03801007387 */ /* 0x000fe80000100a00 */
[----:B------:R0:W-:Y:S04]  /*7b460*/  STL.64 [R1+0x9a8], R58 ;  /* 0x0009a83a01007387 */ /* 0x0001e80000100a00 */
[----:B0-----:R-:W2:Y:S04]  /*7b470*/  LDL.LU.64 R58, [R1+0x4418] ;  /* 0x00441800013a7983 */ /* 0x001ea80000300a00 */
[----:B------:R-:W2:Y:S01]  /*7b480*/  LDL.LU.64 R56, [R1+0x4410] ;  /* 0x0044100001387983 */ /* 0x000ea20000300a00 */
[C---:B------:R-:W-:Y:S03]  /*7b490*/  HMMA.16816.F32.BF16 R4, R16.reuse, R46, R4 ;  /* 0x0000002e1004723c */ /* 0x040fe60000041804 */
[----:B------:R-:W-:Y:S04]  /*7b4a0*/  STL.64 [R1+0x43f8], R38 ;  /* 0x0043f82601007387 */ /* 0x000fe80000100a00 */
[----:B------:R-:W-:Y:S04]  /*7b4b0*/  STL.64 [R1+0x43f0], R42 ;  /* 0x0043f02a01007387 */ /* 0x000fe80000100a00 */
[----:B------:R-:W-:Y:S04]  /*7b4c0*/  STL.64 [R1+0x6c0], R20 ;  /* 0x0006c01401007387 */ /* 0x000fe80000100a00 */
[----:B------:R-:W-:Y:S04]  /*7b4d0*/  STL.64 [R1+0x6c8], R22 ;  /* 0x0006c81601007387 */ /* 0x000fe80000100a00 */
[----:B------:R-:W-:Y:S04]  /*7b4e0*/  STL.64 [R1+0x43e8], R46 ;  /* 0x0043e82e01007387 */ /* 0x000fe80000100a00 */
[----:B------:R-:W-:Y:S01]  /*7b4f0*/  STL [R1+0x43e0], R44 ;  /* 0x0043e02c01007387 */ /* 0x000fe20000100800 */
[----:B---3--:R-:W-:Y:S03]  /*7b500*/  HMMA.16816.F32.BF16 R8, R16, R50, R8 ;  /* 0x000000321008723c */ /* 0x008fe60000041808 */
[----:B------:R-:W-:Y:S04]  /*7b510*/  STL.64 [R1+0x6b0], R4 ;  /* 0x0006b00401007387 */ /* 0x000fe80000100a00 */
[----:B------:R2:W-:-:S12]  /*7b520*/  STL.64 [R1+0x6b8], R6 ;  /* 0x0006b80601007387 */ /* 0x0005d80000100a00 */
[----:B------:R0:W-:Y:S04]  /*7b530*/  STL.64 [R1+0x680], R8 ;  /* 0x0006800801007387 */ /* 0x0001e80000100a00 */
[----:B------:R1:W-:Y:S01]  /*7b540*/  STL.64 [R1+0x688], R10 ;  /* 0x0006880a01007387 */ /* 0x0003e20000100a00 */
[----:B--2---:R-:W-:-:S15]  /*7b550*/  HMMA.16816.F32.BF16 R4, R16, R54, R56 ;  /* 0x000000361004723c */ /* 0x004fde0000041838 */
[----:B------:R-:W-:-:S04]  /*7b560*/  NOP ;  /* 0x0000000000007918 */ /* 0x000fc80000000000 */
[----:B------:R-:W-:Y:S02]  /*7b570*/  IMAD.MOV.U32 R33, RZ, RZ, R6 ;  /* 0x000000ffff217224 */ /* 0x000fe400078e0006 */
[----:B------:R-:W-:Y:S02]  /*7b580*/  IMAD.MOV.U32 R32, RZ, RZ, R4 ;  /* 0x000000ffff207224 */ /* 0x000fe400078e0004 */
[----:B------:R-:W-:Y:S02]  /*7b590*/  IMAD.MOV.U32 R49, RZ, RZ, R7 ;  /* 0x000000ffff317224 */ /* 0x000fe400078e0007 */
[----:B------:R-:W-:Y:S01]  /*7b5a0*/  IMAD.MOV.U32 R48, RZ, RZ, R5 ;  /* 0x000000ffff307224 */ /* 0x000fe200078e0005 */
[----:B------:R-:W-:Y:S04]  /*7b5b0*/  STL.64 [R1+0x610], R4 ;  /* 0x0006100401007387 */ /* 0x000fe80000100a00 */
[----:B------:R-:W-:Y:S04]  /*7b5c0*/  STL.64 [R1+0x618], R6 ;  /* 0x0006180601007387 */ /* 0x000fe80000100a00 */
[----:B------:R-:W-:Y:S04]  /*7b5d0*/  STL.64 [R1+0x4408], R34 ;  /* 0x0044082201007387 */ /* 0x000fe80000100a00 */
[----:B------:R-:W-:Y:S04]  /*7b5e0*/  STL.64 [R1+0x4400], R32 ;  /* 0x0044002001007387 */ /* 0x000fe80000100a00 */
[----:B------:R-:W-:Y:S04]  /*7b5f0*/  STL.64 [R1+0x43d8], R50 ;  /* 0x0043d83201007387 */ /* 0x000fe80000100a00 */
[----:B------:R2:W-:Y:S04]  /*7b600*/  STL.64 [R1+0x43d0], R48 ;  /* 0x0043d03001007387 */ /* 0x0005e80000100a00 */
[----:B------:R3:W-:Y:S04]  /*7b610*/  STL.64 [R1+0x43c8], R54 ;  /* 0x0043c83601007387 */ /* 0x0007e80000100a00 */
        /* <DEDUP_REMOVED lines=8> */
[----:B--2---:R-:W2:Y:S04]  /*7b6a0*/  LDL.LU R48, [R1+0x7e0] ;  /* 0x0007e00001307983 */ /* 0x004ea80000300800 */
        /* <DEDUP_REMOVED lines=25> */
[----:B---3--:R-:W3:Y:S04]  /*7b840*/  LDL.LU R54, [R1+0x7b8] ;  /* 0x0007b80001367983 */ /* 0x008ee80000300800 */
[----:B------:R-:W3:Y:S04]  /*7b850*/  LDL.LU R55, [R1+0x7bc] ;  /* 0x0007bc0001377983 */ /* 0x000ee80000300800 */
[----:B----4-:R-:W-:Y:S04]  /*7b860*/  STL.64 [R1+0x43a0], R18 ;  /* 0x0043a01201007387 */ /* 0x010fe80000100a00 */
[----:B------:R0:W-:Y:S04]  /*7b870*/  STL.64 [R1+0x4398], R16 ;  /* 0x0043981001007387 */ /* 0x0001e80000100a00 */
[----:B0-----:R-:W4:Y:S04]  /*7b880*/  LDL.LU R16, [R1+0x750] ;  /* 0x0007500001107983 */ /* 0x001f280000300800 */
[----:B------:R-:W4:Y:S04]  /*7b890*/  LDL.LU R17, [R1+0x754] ;  /* 0x0007540001117983 */ /* 0x000f280000300800 */
[----:B------:R-:W3:Y:S04]  /*7b8a0*/  LDL.LU R18, [R1+0x758] ;  /* 0x0007580001127983 */ /* 0x000ee80000300800 */
[----:B------:R-:W3:Y:S01]  /*7b8b0*/  LDL.LU R19, [R1+0x75c] ;  /* 0x00075c0001137983 */ /* 0x000ee20000300800 */
[C---:B--2---:R-:W-:Y:S08]  /*7b8c0*/  HMMA.16816.F32.BF16 R56, R12.reuse, R26, R56 ;  /* 0x0000001a0c38723c */ /* 0x044ff00000041838 */
[C---:B------:R-:W-:Y:S01]  /*7b8d0*/  HMMA.16816.F32.BF16 R32, R12.reuse, R30, R32 ;  /* 0x0000001e0c20723c */ /* 0x040fe20000041820 */
[----:B---3--:R-:W-:Y:S04]  /*7b8e0*/  STL.64 [R1+0x43b0], R18 ;  /* 0x0043b01201007387 */ /* 0x008fe80000100a00 */
[----:B----4-:R0:W-:Y:S04]  /*7b8f0*/  STL.64 [R1+0x43a8], R16 ;  /* 0x0043a81001007387 */ /* 0x0101e80000100a00 */
        /* <DEDUP_REMOVED lines=53> */
[----:B------:R1:W-:Y:S01]  /*7bc50*/  STL.64 [R1+0x5e8], R14 ;  /* 0x0005e80e01007387 */ /* 0x0003e20000100a00 */
[----:B------:R-:W-:Y:S02]  /*7bc60*/  IMAD.MOV.U32 R36, RZ, RZ, R12 ;  /* 0x000000ffff247224 */ /* 0x000fe400078e000c */
[----:B------:R-:W-:Y:S02]  /*7bc70*/  IMAD.MOV.U32 R52, RZ, RZ, R13 ;  /* 0x000000ffff347224 */ /* 0x000fe400078e000d */
[----:B------:R-:W-:Y:S02]  /*7bc80*/  IMAD.MOV.U32 R37, RZ, RZ, R14 ;  /* 0x000000ffff257224 */ /* 0x000fe400078e000e */
[----:B------:R-:W-:Y:S01]  /*7bc90*/  IMAD.MOV.U32 R53, RZ, RZ, R15 ;  /* 0x000000ffff357224 */ /* 0x000fe200078e000f */
        /* <DEDUP_REMOVED lines=27> */
[----:B------:R-:W3:Y:S04]  /*7be50*/  LDL.LU.64 R4, [R1+0x4388] ;  /* 0x0043880001047983 */ /* 0x000ee80000300a00 */
        /* <DEDUP_REMOVED lines=8> */
[C---:B0-----:R-:W-:Y:S08]  /*7bee0*/  HMMA.16816.F32.BF16 R28, R8.reuse, R42, R12 ;  /* 0x0000002a081c723c */ /* 0x041ff0000004180c */
[C---:B------:R-:W-:Y:S01]  /*7bef0*/  HMMA.16816.F32.BF16 R12, R8.reuse, R46, R16 ;  /* 0x0000002e080c723c */ /* 0x040fe20000041810 */
[----:B------:R-:W-:Y:S10]  /*7bf00*/  STL.64 [R1+0x4340], R46 ;  /* 0x0043402e01007387 */ /* 0x000ff40000100a00 */
[----:B------:R-:W-:Y:S04]  /*7bf10*/  STL.64 [R1+0x8e0], R28 ;  /* 0x0008e01c01007387 */ /* 0x000fe80000100a00 */
[----:B------:R-:W-:Y:S04]  /*7bf20*/  STL.64 [R1+0x8e8], R30 ;  /* 0x0008e81e01007387 */ /* 0x000fe80000100a00 */
[----:B------:R-:W-:Y:S04]  /*7bf30*/  STL [R1+0x4338], R44 ;  /* 0x0043382c01007387 */ /* 0x000fe80000100800 */
[----:B------:R-:W-:Y:S04]  /*7bf40*/  STL.64 [R1+0x6a0], R12 ;  /* 0x0006a00c01007387 */ /* 0x000fe80000100a00 */
[----:B------:R4:W-:Y:S02]  /*7bf50*/  STL.64 [R1+0x6a8], R14 ;  /* 0x0006a80e01007387 */ /* 0x0009e40000100a00 */
[C---:B----4-:R-:W-:Y:S08]  /*7bf60*/  HMMA.16816.F32.BF16 R12, R8.reuse, R50, R20 ;  /* 0x00000032080c723c */ /* 0x050ff00000041814 */
[----:B------:R-:W-:Y:S11]  /*7bf70*/  HMMA.16816.F32.BF16 R8, R8, R54, R56 ;  /* 0x000000360808723c */ /* 0x000ff60000041838 */
[----:B------:R-:W-:Y:S04]  /*7bf80*/  STL.64 [R1+0x630], R12 ;  /* 0x0006300c01007387 */ /* 0x000fe80000100a00 */
[----:B------:R-:W-:Y:S04]  /*7bf90*/  STL.64 [R1+0x638], R14 ;  /* 0x0006380e01007387 */ /* 0x000fe80000100a00 */
[----:B------:R-:W-:Y:S04]  /*7bfa0*/  STL.64 [R1+0x4350], R50 ;  /* 0x0043503201007387 */ /* 0x000fe80000100a00 */
[----:B------:R-:W-:Y:S04]  /*7bfb0*/  STL.64 [R1+0x4348], R48 ;  /* 0x0043483001007387 */ /* 0x000fe80000100a00 */
[----:B------:R0:W-:Y:S04]  /*7bfc0*/  STL.64 [R1+0x560], R8 ;  /* 0x0005600801007387 */ /* 0x0001e80000100a00 */
[----:B------:R1:W-:Y:S01]  /*7bfd0*/  STL.64 [R1+0x568], R10 ;  /* 0x0005680a01007387 */ /* 0x0003e20000100a00 */
[----:B------:R-:W-:-:S02]  /*7bfe0*/  IMAD.MOV.U32 R40, RZ, RZ, R8 ;  /* 0x000000ffff287224 */ /* 0x000fc400078e0008 */
[----:B------:R-:W-:Y:S01]  /*7bff0*/  IMAD.MOV.U32 R41, RZ, RZ, R10 ;  /* 0x000000ffff297224 */ /* 0x000fe200078e000a */
[----:B0-----:R-:W2:Y:S04]  /*7c000*/  LDL.LU R8, [R1+0x5f0] ;  /* 0x0005f00001087983 */ /* 0x001ea80000300800 */
        /* <DEDUP_REMOVED lines=31> */
[----:B------:R-:W-:-:S03]  /*7c200*/  IMAD.MOV.U32 R24, RZ, RZ, R13 ;  /* 0x000000ffff187224 */ /* 0x000fc600078e000d */
[----:B------:R-:W2:Y:S04]  /*7c210*/  LDL.LU R12, [R1+0x550] ;  /* 0x00055000010c7983 */ /* 0x000ea80000300800 */
[----:B------:R-:W2:Y:S01]  /*7c220*/  LDL.LU R13, [R1+0x554] ;  /* 0x00055400010d7983 */ /* 0x000ea20000300800 */
[----:B------:R-:W-:-:S03]  /*7c230*/  IMAD.MOV.U32 R25, RZ, RZ, R15 ;  /* 0x000000ffff197224 */ /* 0x000fc600078e000f */
        /* <DEDUP_REMOVED lines=34> */
[C---:B----4-:R-:W-:Y:S03]  /*7c460*/  HMMA.16816.F32.BF16 R44, R4.reuse, R42, R44 ;  /* 0x0000002a042c723c */ /* 0x050fe6000004182c */
[----:B------:R-:W4:Y:S05]  /*7c470*/  LDL.LU.64 R36, [R1+0x4358] ;  /* 0x0043580001247983 */ /* 0x000f2a0000300a00 */
[----:B--2---:R-:W-:-:S15]  /*7c480*/  HMMA.16816.F32.BF16 R48, R4, R38, R48 ;  /* 0x000000260430723c */ /* 0x004fde0000041830 */
[----:B------:R-:W-:-:S04]  /*7c490*/  NOP ;  /* 0x0000000000007918 */ /* 0x000fc80000000000 */
[----:B------:R-:W-:Y:S04]  /*7c4a0*/  STL.64 [R1+0x9f0], R48 ;  /* 0x0009f03001007387 */ /* 0x000fe80000100a00 */
[----:B------:R0:W-:Y:S04]  /*7c4b0*/  STL.64 [R1+0x9f8], R50 ;  /* 0x0009f83201007387 */ /* 0x0001e80000100a00 */
[----:B0-----:R-:W2:Y:S04]  /*7c4c0*/  LDL.LU.64 R50, [R1+0x4350] ;  /* 0x0043500001327983 */ /* 0x001ea80000300a00 */
[----:B------:R-:W3:Y:S04]  /*7c4d0*/  LDL.LU.64 R48, [R1+0x4348] ;  /* 0x0043480001307983 */ /* 0x000ee80000300a00 */
[----:B------:R-:W-:Y:S04]  /*7c4e0*/  STL.64 [R1+0x690], R44 ;  /* 0x0006902c01007387 */ /* 0x000fe80000100a00 */
[----:B------:R0:W-:Y:S04]  /*7c4f0*/  STL.64 [R1+0x698], R46 ;  /* 0x0006982e01007387 */ /* 0x0001e80000100a00 */
[----:B0-----:R-:W3:Y:S04]  /*7c500*/  LDL.LU.64 R46, [R1+0x4340] ;  /* 0x00434000012e7983 */ /* 0x001ee80000300a00 */
[----:B------:R-:W4:Y:S01]  /*7c510*/  LDL.LU R44, [R1+0x4338] ;  /* 0x00433800012c7983 */ /* 0x000f220000300800 */
        /* <DEDUP_REMOVED lines=31> */
[----:B------:R-:W0:Y:S01]  /*7c710*/  S2R R61, SR_TID.X ;  /* 0x00000000003d7919 */ /* 0x000e220000002100 */
[----:B---3--:R-:W-:-:S15]  /*7c720*/  HMMA.16816.F32.BF16 R12, R20, R30, R12 ;  /* 0x0000001e140c723c */ /* 0x008fde000004180c */
[----:B------:R-:W-:-:S04]  /*7c730*/  NOP ;  /* 0x0000000000007918 */ /* 0x000fc80000000000 */
[----:B------:R-:W-:Y:S04]  /*7c740*/  STL.64 [R1+0xb80], R12 ;  /* 0x000b800c01007387 */ /* 0x000fe80000100a00 */
[----:B------:R1:W-:Y:S04]  /*7c750*/  STL.64 [R1+0xb88], R14 ;  /* 0x000b880e01007387 */ /* 0x0003e80000100a00 */
[----:B-1----:R-:W3:Y:S04]  /*7c760*/  LDL.LU.64 R14, [R1+0x4310] ;  /* 0x00431000010e7983 */ /* 0x002ee80000300a00 */
[----:B------:R-:W3:Y:S01]  /*7c770*/  LDL.LU.64 R12, [R1+0x4308] ;  /* 0x00430800010c7983 */ /* 0x000ee20000300a00 */
[----:B0-----:R-:W-:-:S03]  /*7c780*/  LOP3.LUT R45, R61, 0x7, RZ, 0xc0, !PT ;  /* 0x000000073d2d7812 */ /* 0x001fc600078ec0ff */
[----:B------:R-:W-:Y:S04]  /*7c790*/  STL.64 [R1+0x4300], R30 ;  /* 0x0043001e01007387 */ /* 0x000fe80000100a00 */
[----:B------:R3:W-:Y:S01]  /*7c7a0*/  STL.64 [R1+0x42f8], R28 ;  /* 0x0042f81c01007387 */ /* 0x0007e20000100a00 */
[----:B------:R-:W-:Y:S01]  /*7c7b0*/  IMAD R45, R45, 0x210, RZ ;  /* 0x000002102d2d7824 */ /* 0x000fe200078e02ff */
[C---:B------:R-:W-:Y:S08]  /*7c7c0*/  HMMA.16816.F32.BF16 R16, R20.reuse, R38, R16 ;  /* 0x000000261410723c */ /* 0x040ff00000041810 */
[C---:B--2---:R-:W-:Y:S08]  /*7c7d0*/  HMMA.16816.F32.BF16 R4, R20.reuse, R42, R4 ;  /* 0x0000002a1404723c */ /* 0x044ff00000041804 */
[----:B---3--:R-:W-:Y:S01]  /*7c7e0*/  HMMA.16816.F32.BF16 R28, R20, R34, R12 ;  /* 0x00000022141c723c */ /* 0x008fe2000004180c */
[----:B------:R-:W-:-:S02]  /*7c7f0*/  IMAD.SHL.U32 R15, R61, 0x2, RZ ;  /* 0x000000023d0f7824 */ /* 0x000fc400078e00ff */
[----:B------:R-:W-:-:S03]  /*7c800*/  IMAD.SHL.U32 R61, R61, 0x100, RZ ;  /* 0x000001003d3d7824 */ /* 0x000fc600078e00ff */
[----:B------:R-:W-:-:S04]  /*7c810*/  LOP3.LUT R15, R45, 0x10, R15, 0x78, !PT ;  /* 0x000000102d0f7812 */ /* 0x000fc800078e780f */
[----:B------:R-:W-:Y:S02]  /*7c820*/  LOP3.LUT R15, R15, 0x1000, R61, 0xf8, !PT ;  /* 0x000010000f0f7812 */ /* 0x000fe400078ef83d */
[----:B------:R-:W0:Y:S01]  /*7c830*/  S2R R61, SR_TID.X ;  /* 0x00000000003d7919 */ /* 0x000e220000002100 */
[----:B------:R-:W1:Y:S01]  /*7c840*/  S2R R45, SR_TID.X ;  /* 0x00000000002d7919 */ /* 0x000e620000002100 */
[----:B------:R-:W-:-:S05]  /*7c850*/  LOP3.LUT R15, R15, 0x20, RZ, 0x3c, !PT ;  /* 0x000000200f0f7812 */ /* 0x000fca00078e3cff */
[----:B------:R2:W-:Y:S04]  /*7c860*/  STL.64 [R1+0xa80], R28 ;  /* 0x000a801c01007387 */ /* 0x0005e80000100a00 */
[----:B------:R3:W-:Y:S04]  /*7c870*/  STL.64 [R1+0xa88], R30 ;  /* 0x000a881e01007387 */ /* 0x0007e80000100a00 */
[----:B------:R-:W-:Y:S04]  /*7c880*/  STL.64 [R1+0x42f0], R34 ;  /* 0x0042f02201007387 */ /* 0x000fe80000100a00 */
[----:B------:R-:W-:Y:S04]  /*7c890*/  STL.64 [R1+0x42e8], R32 ;  /* 0x0042e82001007387 */ /* 0x000fe80000100a00 */
[----:B------:R-:W-:Y:S04]  /*7c8a0*/  STL.64 [R1+0x42e0], R38 ;  /* 0x0042e02601007387 */ /* 0x000fe80000100a00 */
[----:B----4-:R-:W-:Y:S04]  /*7c8b0*/  STL.64 [R1+0x42d8], R36 ;  /* 0x0042d82401007387 */ /* 0x010fe80000100a00 */
[----:B------:R-:W-:Y:S04]  /*7c8c0*/  STL.64 [R1+0x990], R16 ;  /* 0x0009901001007387 */ /* 0x000fe80000100a00 */
[----:B------:R-:W-:Y:S04]  /*7c8d0*/  STL.64 [R1+0x998], R18 ;  /* 0x0009981201007387 */ /* 0x000fe80000100a00 */
[----:B------:R-:W-:Y:S04]  /*7c8e0*/  LDSM.16.MT88.4 R16, [R15+UR5+0xe100] ;  /* 0x00e100050f10783b */ /* 0x000fe80008004200 */
[----:B------:R-:W4:Y:S04]  /*7c8f0*/  LDSM.16.MT88.4 R12, [R15+UR5+0xe180] ;  /* 0x00e180050f0c783b */ /* 0x000f280008004200 */
[----:B--2---:R-:W2:Y:S04]  /*7c900*/  LDL.LU R28, [R1+0x500] ;  /* 0x00050000011c7983 */ /* 0x004ea80000300800 */
[----:B------:R-:W-:Y:S04]  /*7c910*/  STL.64 [R1+0x670], R4 ;  /* 0x0006700401007387 */ /* 0x000fe80000100a00 */
[----:B------:R1:W-:Y:S04]  /*7c920*/  STL.64 [R1+0x678], R6 ;  /* 0x0006780601007387 */ /* 0x0003e80000100a00 */
[----:B------:R-:W2:Y:S04]  /*7c930*/  LDL.LU R29, [R1+0x504] ;  /* 0x00050400011d7983 */ /* 0x000ea80000300800 */
[----:B---3--:R-:W2:Y:S04]  /*7c940*/  LDL.LU R30, [R1+0x508] ;  /* 0x00050800011e7983 */ /* 0x008ea80000300800 */
[----:B------:R-:W2:Y:S01]  /*7c950*/  LDL.LU R31, [R1+0x50c] ;  /* 0x00050c00011f7983 */ /* 0x000ea20000300800 */
[----:B0-----:R-:W-:Y:S01]  /*7c960*/  LOP3.LUT R61, R61, 0x7, RZ, 0xc0, !PT ;  /* 0x000000073d3d7812 */ /* 0x001fe200078ec0ff */
[----:B-1----:R-:W-:-:S04]  /*7c970*/  IMAD.SHL.U32 R7, R45, 0x2, RZ ;  /* 0x000000022d077824 */ /* 0x002fc800078e00ff */
[----:B------:R-:W-:Y:S02]  /*7c980*/  IMAD R61, R61, 0x210, RZ ;  /* 0x000002103d3d7824 */ /* 0x000fe400078e02ff */
[----:B------:R-:W-:-:S03]  /*7c990*/  IMAD.SHL.U32 R45, R45, 0x100, RZ ;  /* 0x000001002d2d7824 */ /* 0x000fc600078e00ff */
[----:B------:R-:W-:-:S04]  /*7c9a0*/  LOP3.LUT R61, R61, 0x10, R7, 0x78, !PT ;  /* 0x000000103d3d7812 */ /* 0x000fc800078e7807 */
[----:B------:R-:W-:-:S04]  /*7c9b0*/  LOP3.LUT R61, R61, 0x1000, R45, 0xf8, !PT ;  /* 0x000010003d3d7812 */ /* 0x000fc800078ef82d */
[----:B------:R-:W-:Y:S01]  /*7c9c0*/  LOP3.LUT R61, R61, 0x40, RZ, 0x3c, !PT ;  /* 0x000000403d3d7812 */ /* 0x000fe200078e3cff */
[C---:B------:R-:W-:Y:S04]  /*7c9d0*/  HMMA.16816.F32.BF16 R4, R20.reuse, R46, R8 ;  /* 0x0000002e1404723c */ /* 0x040fe80000041808 */
[----:B------:R-:W0:Y:S04]  /*7c9e0*/  LDSM.16.MT88.4 R8, [R61+UR5+0xe000] ;  /* 0x00e000053d08783b */ /* 0x000e280008004200 */
[----:B------:R-:W-:Y:S04]  /*7c9f0*/  STL.64 [R1+0x42d0], R42 ;  /* 0x0042d02a01007387 */ /* 0x000fe80000100a00 */
[----:B------:R-:W-:Y:S04]  /*7ca00*/  STL.64 [R1+0x42c8], R40 ;  /* 0x0042c82801007387 */ /* 0x000fe80000100a00 */
[----:B----4-:R-:W-:Y:S04]  /*7ca10*/  STL.64 [R1+0x4290], R14 ;  /* 0x0042900e01007387 */ /* 0x010fe80000100a00 */
[----:B------:R-:W-:Y:S04]  /*7ca20*/  STL.64 [R1+0x4288], R12 ;  /* 0x0042880c01007387 */ /* 0x000fe80000100a00 */
[----:B------:R-:W-:Y:S04]  /*7ca30*/  STL.64 [R1+0x42c0], R46 ;  /* 0x0042c02e01007387 */ /* 0x000fe80000100a00 */
[----:B------:R-:W-:Y:S04]  /*7ca40*/  STL [R1+0x42b8], R44 ;  /* 0x0042b82c01007387 */ /* 0x000fe80000100800 */
[----:B------:R-:W-:Y:S04]  /*7ca50*/  STL.64 [R1+0x520], R4 ;  /* 0x0005200401007387 */ /* 0x000fe80000100a00 */
[----:B------:R1:W-:Y:S02]  /*7ca60*/  STL.64 [R1+0x528], R6 ;  /* 0x0005280601007387 */ /* 0x0003e40000100a00 */
[C---:B-1----:R-:W-:Y:S02]  /*7ca70*/  HMMA.16816.F32.BF16 R4, R20.reuse, R50, R56 ;  /* 0x000000321404723c */ /* 0x042fe40000041838 */
[----:B0-----:R-:W-:Y:S04]  /*7ca80*/  STL.64 [R1+0x4210], R10 ;  /* 0x0042100a01007387 */ /* 0x001fe80000100a00 */
[----:B------:R-:W-:Y:S04]  /*7ca90*/  STL.64 [R1+0x4208], R8 ;  /* 0x0042080801007387 */ /* 0x000fe80000100a00 */
[----:B------:R-:W-:Y:S04]  /*7caa0*/  STL.64 [R1+0x42b0], R50 ;  /* 0x0042b03201007387 */ /* 0x000fe80000100a00 */
[----:B------:R-:W-:Y:S05]  /*7cab0*/  STL.64 [R1+0x42a8], R48 ;  /* 0x0042a83001007387 */ /* 0x000fea0000100a00 */
[----:B------:R-:W-:Y:S04]  /*7cac0*/  STL.64 [R1+0x510], R4 ;  /* 0x0005100401007387 */ /* 0x000fe80000100a00 */
[----:B------:R-:W-:Y:S04]  /*7cad0*/  STL.64 [R1+0x518], R6 ;  /* 0x0005180601007387 */ /* 0x000fe80000100a00 */
[----:B------:R-:W3:Y:S04]  /*7cae0*/  LDL.LU R56, [R1+0x270] ;  /* 0x0002700001387983 */ /* 0x000ee80000300800 */
[----:B------:R-:W3:Y:S04]  /*7caf0*/  LDL.LU R57, [R1+0x274] ;  /* 0x0002740001397983 */ /* 0x000ee80000300800 */
[----:B------:R-:W4:Y:S04]  /*7cb00*/  LDL.LU R58, [R1+0x278] ;  /* 0x00027800013a7983 */ /* 0x000f280000300800 */
[----:B------:R-:W4:Y:S04]  /*7cb10*/  LDL.LU R59, [R1+0x27c] ;  /* 0x00027c00013b7983 */ /* 0x000f280000300800 */
[----:B------:R-:W0:Y:S04]  /*7cb20*/  LDSM.16.MT88.4 R4, [R61+UR5+0xe080] ;  /* 0x00e080053d04783b */ /* 0x000e280008004200 */
[----:B----4-:R-:W-:Y:S04]  /*7cb30*/  STL.64 [R1+0x41f0], R58 ;  /* 0x0041f03a01007387 */ /* 0x010fe80000100a00 */
[----:B---3--:R-:W-:Y:S04]  /*7cb40*/  STL.64 [R1+0x41e8], R56 ;  /* 0x0041e83801007387 */ /* 0x008fe80000100a00 */
[----:B0-----:R-:W-:Y:S04]  /*7cb50*/  STL.64 [R1+0x41e0], R6 ;  /* 0x0041e00601007387 */ /* 0x001fe80000100a00 */
[----:B------:R0:W-:Y:S04]  /*7cb60*/  STL.64 [R1+0x41d8], R4 ;  /* 0x0041d80401007387 */ /* 0x0001e80000100a00 */
[----:B0-----:R-:W3:Y:S04]  /*7cb70*/  LDL.LU R4, [R1+0x280] ;  /* 0x0002800001047983 */ /* 0x001ee80000300800 */
[----:B------:R-:W3:Y:S04]  /*7cb80*/  LDL.LU R5, [R1+0x284] ;  /* 0x0002840001057983 */ /* 0x000ee80000300800 */
[----:B------:R-:W4:Y:S04]  /*7cb90*/  LDL.LU R6, [R1+0x288] ;  /* 0x0002880001067983 */ /* 0x000f280000300800 */
[----:B------:R-:W4:Y:S04]  /*7cba0*/  LDL.LU R7, [R1+0x28c] ;  /* 0x00028c0001077983 */ /* 0x000f280000300800 */
[----:B----4-:R-:W-:Y:S04]  /*7cbb0*/  STL.64 [R1+0x4200], R6 ;  /* 0x0042000601007387 */ /* 0x010fe80000100a00 */
[----:B---3--:R2:W-:Y:S02]  /*7cbc0*/  STL.64 [R1+0x41f8], R4 ;  /* 0x0041f80401007387 */ /* 0x0085e40000100a00 */
[----:B--2---:R-:W-:Y:S02]  /*7cbd0*/  HMMA.16816.F32.BF16 R4, R20, R54, R28 ;  /* 0x000000361404723c */ /* 0x004fe4000004181c */
[----:B------:R-:W-:Y:S04]  /*7cbe0*/  STL.64 [R1+0x42a0], R54 ;  /* 0x0042a03601007387 */ /* 0x000fe80000100a00 */
[----:B------:R-:W-:Y:S04]  /*7cbf0*/  STL.64 [R1+0x4298], R52 ;  /* 0x0042983401007387 */ /* 0x000fe80000100a00 */
[----:B------:R-:W0:Y:S09]  /*7cc00*/  LDSM.16.MT88.4 R20, [R61+UR5+0xe100] ;  /* 0x00e100053d14783b */ /* 0x000e320008004200 */
        /* <DEDUP_REMOVED lines=187> */
[----:B------:R-:W4:Y:S04]  /*7d7c0*/  LDL.LU.64 R10, [R1+0x4210] ;  /* 0x00421000010a7983 */ /* 0x000f280000300a00 */
[----:B------:R-:W4:-:S13]  /*7d7d0*/  LDL.LU.64 R8, [R1+0x4208] ;  /* 0x0042080001087983 */ /* 0x000f1a0000300a00 */
[----:B------:R0:W-:Y:S04]  /*7d7e0*/  STL.64 [R1+0x470], R12 ;  /* 0x0004700c01007387 */ /* 0x0001e80000100a00 */
[----:B------:R1:W-:Y:S04]  /*7d7f0*/  STL.64 [R1+0x478], R14 ;  /* 0x0004780e01007387 */ /* 0x0003e80000100a00 */
[----:B0-----:R-:W2:Y:S04]  /*7d800*/  LDL.LU R12, [R1+0x2b0] ;  /* 0x0002b000010c7983 */ /* 0x001ea80000300800 */
[----:B------:R-:W2:Y:S04]  /*7d810*/  LDL.LU R13, [R1+0x2b4] ;  /* 0x0002b400010d7983 */ /* 0x000ea80000300800 */
[----:B-1----:R-:W2:Y:S04]  /*7d820*/  LDL.LU R14, [R1+0x2b8] ;  /* 0x0002b800010e7983 */ /* 0x002ea80000300800 */
[----:B------:R-:W2:Y:S01]  /*7d830*/  LDL.LU R15, [R1+0x2bc] ;  /* 0x0002bc00010f7983 */ /* 0x000ea20000300800 */
[C---:B----4-:R-:W-:Y:S08]  /*7d840*/  HMMA.16816.F32.BF16 R4, R8.reuse, R26, R4 ;  /* 0x0000001a0804723c */ /* 0x050ff00000041804 */
[C---:B---3--:R-:W-:Y:S11]  /*7d850*/  HMMA.16816.F32.BF16 R56, R8.reuse, R30, R56 ;  /* 0x0000001e0838723c */ /* 0x048ff60000041838 */
[----:B------:R-:W-:Y:S04]  /*7d860*/  STL.64 [R1+0xd60], R4 ;  /* 0x000d600401007387 */ /* 0x000fe80000100a00 */
[----:B------:R0:W-:Y:S04]  /*7d870*/  STL.64 [R1+0xd68], R6 ;  /* 0x000d680601007387 */ /* 0x0001e80000100a00 */
[----:B0-----:R-:W3:Y:S04]  /*7d880*/  LDL.LU.64 R6, [R1+0x4200] ;  /* 0x0042000001067983 */ /* 0x001ee80000300a00 */
[----:B------:R-:W3:Y:S04]  /*7d890*/  LDL.LU.64 R4, [R1+0x41f8] ;  /* 0x0041f80001047983 */ /* 0x000ee80000300a00 */
[----:B------:R-:W-:Y:S04]  /*7d8a0*/  STL.64 [R1+0xc20], R56 ;  /* 0x000c203801007387 */ /* 0x000fe80000100a00 */
[----:B------:R0:W-:Y:S04]  /*7d8b0*/  STL.64 [R1+0xc28], R58 ;  /* 0x000c283a01007387 */ /* 0x0001e80000100a00 */
[----:B0-----:R-:W4:Y:S04]  /*7d8c0*/  LDL.LU.64 R58, [R1+0x41f0] ;  /* 0x0041f000013a7983 */ /* 0x001f280000300a00 */
[----:B------:R-:W4:Y:S01]  /*7d8d0*/  LDL.LU.64 R56, [R1+0x41e8] ;  /* 0x0041e80001387983 */ /* 0x000f220000300a00 */
[----:B--2---:R-:W-:-:S15]  /*7d8e0*/  HMMA.16816.F32.BF16 R12, R8, R34, R12 ;  /* 0x00000022080c723c */ /* 0x004fde000004180c */
[----:B------:R-:W-:-:S04]  /*7d8f0*/  NOP ;  /* 0x0000000000007918 */ /* 0x000fc80000000000 */
        /* <DEDUP_REMOVED lines=8> */
[----:B------:R-:W-:-:S15]  /*7d980*/  STL.64 [R1+0x41c0], R46 ;  /* 0x0041c02e01007387 */ /* 0x000fde0000100a00 */
[----:B------:R-:W-:Y:S02]  /*7d990*/  NOP ;  /* 0x0000000000007918 */ /* 0x000fe40000000000 */
[----:B------:R-:W-:Y:S04]  /*7d9a0*/  STL.64 [R1+0x940], R12 ;  /* 0x0009400c01007387 */ /* 0x000fe80000100a00 */
[----:B------:R4:W-:Y:S04]  /*7d9b0*/  STL.64 [R1+0x948], R14 ;  /* 0x0009480e01007387 */ /* 0x0009e80000100a00 */
[----:B------:R-:W-:Y:S01]  /*7d9c0*/  STL [R1+0x41b8], R44 ;  /* 0x0041b82c01007387 */ /* 0x000fe20000100800 */
[C---:B---3--:R-:W-:Y:S08]  /*7d9d0*/  HMMA.16816.F32.BF16 R4, R8.reuse, R46, R4 ;  /* 0x0000002e0804723c */ /* 0x048ff00000041804 */
[C---:B----4-:R-:W-:Y:S11]  /*7d9e0*/  HMMA.16816.F32.BF16 R12, R8.reuse, R50, R56 ;  /* 0x00000032080c723c */ /* 0x050ff60000041838 */
[----:B------:R0:W-:Y:S04]  /*7d9f0*/  STL.64 [R1+0x880], R4 ;  /* 0x0008800401007387 */ /* 0x0001e80000100a00 */
[----:B------:R1:W-:Y:S04]  /*7da00*/  STL.64 [R1+0x888], R6 ;  /* 0x0008880601007387 */ /* 0x0003e80000100a00 */
[----:B0-----:R-:W2:Y:S04]  /*7da10*/  LDL.LU R4, [R1+0x1d0] ;  /* 0x0001d00001047983 */ /* 0x001ea80000300800 */
        /* <DEDUP_REMOVED lines=29> */
[----:B--2---:R-:W-:Y:S03]  /*7dbf0*/  HMMA.16816.F32.BF16 R8, R8, R54, R4 ;  /* 0x000000360808723c */ /* 0x004fe60000041804 */
[----:B----4-:R-:W-:Y:S04]  /*7dc00*/  STL.64 [R1+0x41b0], R22 ;  /* 0x0041b01601007387 */ /* 0x010fe80000100a00 */
[----:B------:R0:W-:Y:S04]  /*7dc10*/  STL.64 [R1+0x41a8], R20 ;  /* 0x0041a81401007387 */ /* 0x0001e80000100a00 */
[----:B0-----:R-:W2:Y:S04]  /*7dc20*/  LDL.LU R20, [R1+0x160] ;  /* 0x0001600001147983 */ /* 0x001ea80000300800 */
[----:B------:R-:W2:Y:S04]  /*7dc30*/  LDL.LU R21, [R1+0x164] ;  /* 0x0001640001157983 */ /* 0x000ea80000300800 */
[----:B------:R-:W2:Y:S04]  /*7dc40*/  LDL.LU R22, [R1+0x168] ;  /* 0x0001680001167983 */ /* 0x000ea80000300800 */
[----:B------:R-:W2:Y:S04]  /*7dc50*/  LDL.LU R23, [R1+0x16c] ;  /* 0x00016c0001177983 */ /* 0x000ea80000300800 */
        /* <DEDUP_REMOVED lines=10> */
[----:B------:R0:W-:Y:S04]  /*7dd00*/  STL.64 [R1+0xcd0], R16 ;  /* 0x000cd01001007387 */ /* 0x0001e80000100a00 */
[----:B------:R1:W-:Y:S04]  /*7dd10*/  STL.64 [R1+0xcd8], R18 ;  /* 0x000cd81201007387 */ /* 0x0003e80000100a00 */
[----:B0-----:R-:W4:Y:S04]  /*7dd20*/  LDL.LU R16, [R1+0x80] ;  /* 0x0000800001107983 */ /* 0x001f280000300800 */
[----:B------:R-:W4:Y:S04]  /*7dd30*/  LDL.LU R17, [R1+0x84] ;  /* 0x0000840001117983 */ /* 0x000f280000300800 */
[----:B-1----:R-:W2:Y:S04]  /*7dd40*/  LDL.LU R18, [R1+0x88] ;  /* 0x0000880001127983 */ /* 0x002ea80000300800 */
[----:B------:R-:W2:Y:S01]  /*7dd50*/  LDL.LU R19, [R1+0x8c] ;  /* 0x00008c0001137983 */ /* 0x000ea20000300800 */
[C---:B---3--:R-:W-:Y:S08]  /*7dd60*/  HMMA.16816.F32.BF16 R12, R4.reuse, R30, R12 ;  /* 0x0000001e040c723c */ /* 0x048ff0000004180c */
[C---:B------:R-:W-:Y:S01]  /*7dd70*/  HMMA.16816.F32.BF16 R36, R4.reuse, R34, R36 ;  /* 0x000000220424723c */ /* 0x040fe20000041824 */
[----:B--2---:R-:W-:Y:S04]  /*7dd80*/  STL.64 [R1+0x4190], R18 ;  /* 0x0041901201007387 */ /* 0x004fe80000100a00 */
[----:B----4-:R0:W-:Y:S04]  /*7dd90*/  STL.64 [R1+0x4188], R16 ;  /* 0x0041881001007387 */ /* 0x0101e80000100a00 */
[----:B0-----:R-:W2:Y:S04]  /*7dda0*/  LDL.LU R16, [R1+0xb0] ;  /* 0x0000b00001107983 */ /* 0x001ea80000300800 */
[----:B------:R-:W2:Y:S04]  /*7ddb0*/  LDL.LU R17, [R1+0xb4] ;  /* 0x0000b40001117983 */ /* 0x000ea80000300800 */
[----:B------:R-:W2:Y:S04]  /*7ddc0*/  LDL.LU R18, [R1+0xb8] ;  /* 0x0000b80001127983 */ /* 0x000ea80000300800 */
        /* <DEDUP_REMOVED lines=9> */
[----:B0-----:R-:W4:Y:S01]  /*7de60*/  LDL.LU.64 R38, [R1+0x41d0] ;  /* 0x0041d00001267983 */ /* 0x001f220000300a00 */
[C---:B------:R-:W-:Y:S03]  /*7de70*/  HMMA.16816.F32.BF16 R44, R4.reuse, R42, R44 ;  /* 0x0000002a042c723c */ /* 0x040fe6000004182c */
[----:B------:R-:W2:Y:S05]  /*7de80*/  LDL.LU.64 R36, [R1+0x41c8] ;  /* 0x0041c80001247983 */ /* 0x000eaa0000300a00 */
[----:B----4-:R-:W-:-:S15]  /*7de90*/  HMMA.16816.F32.BF16 R8, R4, R38, R8 ;  /* 0x000000260408723c */ /* 0x010fde0000041808 */
[----:B------:R-:W-:-:S04]  /*7dea0*/  NOP ;  /* 0x0000000000007918 */ /* 0x000fc80000000000 */
        /* <DEDUP_REMOVED lines=8> */
[----:B0-----:R-:W2:Y:S01]  /*7df30*/  LDL.LU.64 R46, [R1+0x41c0] ;  /* 0x0041c000012e7983 */ /* 0x001ea20000300a00 */
[C---:B------:R-:W-:Y:S03]  /*7df40*/  HMMA.16816.F32.BF16 R20, R4.reuse, R50, R20 ;  /* 0x000000320414723c */ /* 0x040fe60000041814 */
[----:B------:R-:W3:Y:S05]  /*7df50*/  LDL.LU R44, [R1+0x41b8] ;  /* 0x0041b800012c7983 */ /* 0x000eea0000300800 */
        /* <DEDUP_REMOVED lines=33> */
[----:B---3--:R-:W-:Y:S01]  /*7e170*/  HMMA.16816.F32.BF16 R4, R20, R34, R4 ;  /* 0x000000221404723c */ /* 0x008fe20000041804 */
[----:B------:R-:W0:Y:S02]  /*7e180*/  S2R R45, SR_TID.X ;  /* 0x00000000002d7919 */ /* 0x000e240000002100 */
[----:B------:R-:W-:Y:S01]  /*7e190*/  STL.64 [R1+0x4170], R30 ;  /* 0x0041701e01007387 */ /* 0x000fe20000100a00 */
[----:B0-----:R-:W-:-:S04]  /*7e1a0*/  LOP3.LUT R61, R45, 0x7, RZ, 0xc0, !PT ;  /* 0x000000072d3d7812 */ /* 0x001fc800078ec0ff */
[----:B--2---:R-:W-:-:S15]  /*7e1b0*/  HMMA.16816.F32.BF16 R24, R20, R30, R24 ;  /* 0x0000001e1418723c */ /* 0x004fde0000041818 */
[----:B------:R-:W-:-:S04]  /*7e1c0*/  NOP ;  /* 0x0000000000007918 */ /* 0x000fc80000000000 */
        /* <DEDUP_REMOVED lines=8> */
[----:B------:R-:W-:Y:S01]  /*7e250*/  STL.64 [R1+0x4150], R38 ;  /* 0x0041502601007387 */ /* 0x000fe20000100a00 */
[----:B------:R-:W-:-:S02]  /*7e260*/  IMAD R19, R61, 0x210, RZ ;  /* 0x000002103d137824 */ /* 0x000fc400078e02ff */
[----:B------:R-:W-:Y:S02]  /*7e270*/  IMAD R61, R61, 0x210, RZ ;  /* 0x000002103d3d7824 */ /* 0x000fe400078e02ff */
[C---:B------:R-:W-:Y:S02]  /*7e280*/  IMAD.SHL.U32 R17, R45.reuse, 0x2, RZ ;  /* 0x000000022d117824 */ /* 0x040fe400078e00ff */
[----:B------:R-:W-:-:S06]  /*7e290*/  IMAD.SHL.U32 R18, R45, 0x100, RZ ;  /* 0x000001002d127824 */ /* 0x000fcc00078e00ff */
[----:B------:R-:W-:Y:S04]  /*7e2a0*/  STL.64 [R1+0x980], R4 ;  /* 0x0009800401007387 */ /* 0x000fe80000100a00 */
[----:B------:R0:W-:Y:S02]  /*7e2b0*/  STL.64 [R1+0x988], R6 ;  /* 0x0009880601007387 */ /* 0x0001e40000100a00 */
[C---:B0-----:R-:W-:Y:S02]  /*7e2c0*/  IMAD.SHL.U32 R7, R45.reuse, 0x2, RZ ;  /* 0x000000022d077824 */ /* 0x041fe400078e00ff */
        /* <DEDUP_REMOVED lines=8> */
[----:B------:R-:W-:Y:S04]  /*7e350*/  STL.64 [R1+0x4138], R40 ;  /* 0x0041382801007387 */ /* 0x000fe80000100a00 */
[----:B------:R-:W-:Y:S04]  /*7e360*/  STL.64 [R1+0x8c0], R4 ;  /* 0x0008c00401007387 */ /* 0x000fe80000100a00 */
[----:B------:R4:W-:Y:S02]  /*7e370*/  STL.64 [R1+0x8c8], R6 ;  /* 0x0008c80601007387 */ /* 0x0009e40000100a00 */
[C---:B----4-:R-:W-:Y:S02]  /*7e380*/  HMMA.16816.F32.BF16 R4, R20.reuse, R46, R8 ;  /* 0x0000002e1404723c */ /* 0x050fe40000041808 */
[----:B------:R-:W1:Y:S04]  /*7e390*/  LDSM.16.MT88.4 R8, [R61+UR5+0xe080] ;  /* 0x00e080053d08783b */ /* 0x000e680008004200 */
[----:B0-----:R-:W-:Y:S04]  /*7e3a0*/  STL.64 [R1+0x4100], R14 ;  /* 0x0041000e01007387 */ /* 0x001fe80000100a00 */
[----:B------:R-:W-:Y:S04]  /*7e3b0*/  STL.64 [R1+0x40f8], R12 ;  /* 0x0040f80c01007387 */ /* 0x000fe80000100a00 */
[----:B------:R-:W-:Y:S04]  /*7e3c0*/  STL.64 [R1+0x4130], R46 ;  /* 0x0041302e01007387 */ /* 0x000fe80000100a00 */
[----:B------:R-:W-:Y:S04]  /*7e3d0*/  STL [R1+0x4128], R44 ;  /* 0x0041282c01007387 */ /* 0x000fe80000100800 */
        /* <DEDUP_REMOVED lines=13> */
[----:B------:R-:W0:Y:S04]  /*7e4b0*/  LDSM.16.MT88.4 R4, [R61+UR5+0xe100] ;  /* 0x00e100053d04783b */ /* 0x000e280008004200 */
        /* <DEDUP_REMOVED lines=73> */
[----:B------:R-:W4:Y:S01]  /*7e950*/  LDL.LU.64 R26, [R1+0x4180] ;  /* 0x00418000011a7983 */ /* 0x000f220000300a00 */
[----:B------:R-:W-:-:S03]  /*7e960*/  LOP3.LUT R19, R19, 0x10, R17, 0x78, !PT ;  /* 0x0000001013137812 */ /* 0x000fc600078e7811 */
[----:B------:R0:W5:Y:S01]  /*7e970*/  LDL.LU.64 R24, [R1+0x4178] ;  /* 0x0041780001187983 */ /* 0x0001620000300a00 */
[----:B------:R-:W-:-:S04]  /*7e980*/  LOP3.LUT R19, R19, 0x1000, R18, 0xf8, !PT ;  /* 0x0000100013137812 */ /* 0x000fc800078ef812 */
[----:B------:R-:W-:-:S06]  /*7e990*/  LOP3.LUT R19, R19, 0x40, RZ, 0x3c, !PT ;  /* 0x0000004013137812 */ /* 0x000fcc00078e3cff */
[----:B------:R-:W-:Y:S04]  /*7e9a0*/  LDSM.16.MT88.4 R16, [R19+UR5+0xe180] ;  /* 0x00e180051310783b */ /* 0x000fe80008004200 */
[----:B------:R-:W-:Y:S04]  /*7e9b0*/  STL.64 [R1+0x3f0], R20 ;  /* 0x0003f01401007387 */ /* 0x000fe80000100a00 */
[----:B------:R-:W-:Y:S04]  /*7e9c0*/  STL.64 [R1+0x3f8], R22 ;  /* 0x0003f81601007387 */ /* 0x000fe80000100a00 */
[----:B------:R-:W1:Y:S04]  /*7e9d0*/  LDSM.16.MT88.4 R20, [R61+UR5+0xe180] ;  /* 0x00e180053d14783b */ /* 0x000e680008004200 */
[----:B-1----:R-:W-:Y:S04]  /*7e9e0*/  STL.64 [R1+0x3fe0], R22 ;  /* 0x003fe01601007387 */ /* 0x002fe80000100a00 */
[----:B------:R1:W-:Y:S04]  /*7e9f0*/  STL.64 [R1+0x3fd8], R20 ;  /* 0x003fd81401007387 */ /* 0x0003e80000100a00 */
[----:B-1----:R-:W2:Y:S04]  /*7ea00*/  LDL.LU R20, [R1+0x260] ;  /* 0x0002600001147983 */ /* 0x002ea80000300800 */
[----:B------:R-:W2:Y:S04]  /*7ea10*/  LDL.LU R21, [R1+0x264] ;  /* 0x0002640001157983 */ /* 0x000ea80000300800 */
[----:B------:R-:W2:Y:S04]  /*7ea20*/  LDL.LU R22, [R1+0x268] ;  /* 0x0002680001167983 */ /* 0x000ea80000300800 */
[----:B------:R-:W2:Y:S01]  /*7ea30*/  LDL.LU R23, [R1+0x26c] ;  /* 0x00026c0001177983 */ /* 0x000ea20000300800 */
[----:B----4-:R-:W-:-:S15]  /*7ea40*/  HMMA.16816.F32.BF16 R28, R16, R26, R28 ;  /* 0x0000001a101c723c */ /* 0x010fde000004181c */
[----:B------:R-:W-:-:S04]  /*7ea50*/  NOP ;  /* 0x0000000000007918 */ /* 0x000fc80000000000 */
[----:B------:R-:W-:Y:S04]  /*7ea60*/  STL.64 [R1+0xc40], R28 ;  /* 0x000c401c01007387 */ /* 0x000fe80000100a00 */
[----:B------:R1:W-:Y:S04]  /*7ea70*/  STL.64 [R1+0xc48], R30 ;  /* 0x000c481e01007387 */ /* 0x0003e80000100a00 */
[----:B-1----:R-:W4:Y:S04]  /*7ea80*/  LDL.LU.64 R30, [R1+0x4170] ;  /* 0x00417000011e7983 */ /* 0x002f280000300a00 */
[----:B------:R-:W2:Y:S01]  /*7ea90*/  LDL.LU.64 R28, [R1+0x4168] ;  /* 0x00416800011c7983 */ /* 0x000ea20000300a00 */
[----:B----4-:R-:W-:-:S15]  /*7eaa0*/  HMMA.16816.F32.BF16 R32, R16, R30, R32 ;  /* 0x0000001e1020723c */ /* 0x010fde0000041820 */
[----:B------:R-:W-:-:S04]  /*7eab0*/  NOP ;  /* 0x0000000000007918 */ /* 0x000fc80000000000 */
[----:B------:R-:W-:Y:S04]  /*7eac0*/  STL.64 [R1+0xb40], R32 ;  /* 0x000b402001007387 */ /* 0x000fe80000100a00 */
[----:B------:R1:W-:Y:S04]  /*7ead0*/  STL.64 [R1+0xb48], R34 ;  /* 0x000b482201007387 */ /* 0x0003e80000100a00 */
[----:B-1----:R-:W4:Y:S04]  /*7eae0*/  LDL.LU.64 R34, [R1+0x4160] ;  /* 0x0041600001227983 */ /* 0x002f280000300a00 */
[----:B------:R0:W5:Y:S01]  /*7eaf0*/  LDL.LU.64 R32, [R1+0x4158] ;  /* 0x0041580001207983 */ /* 0x0001620000300a00 */
        /* <DEDUP_REMOVED lines=29> */
[----:B------:R-:W4:Y:S02]  /*7ecd0*/  LDL.LU.64 R12, [R1+0x4108] ;  /* 0x00410800010c7983 */ /* 0x000f240000300a00 */
[----:B----4-:R-:W-:Y:S02]  /*7ece0*/  HMMA.16816.F32.BF16 R16, R16, R54, R12 ;  /* 0x000000361010723c */ /* 0x010fe4000004180c */
[----:B------:R-:W3:Y:S04]  /*7ecf0*/  LDL.LU.64 R14, [R1+0x4100] ;  /* 0x00410000010e7983 */ /* 0x000ee80000300a00 */
[----:B------:R-:W3:-:S13]  /*7ed00*/  LDL.LU.64 R12, [R1+0x40f8] ;  /* 0x0040f800010c7983 */ /* 0x000eda0000300a00 */
[----:B------:R1:W-:Y:S04]  /*7ed10*/  STL.64 [R1+0x540], R16 ;  /* 0x0005401001007387 */ /* 0x0003e80000100a00 */
[----:B------:R4:W-:Y:S04]  /*7ed20*/  STL.64 [R1+0x548], R18 ;  /* 0x0005481201007387 */ /* 0x0009e80000100a00 */
[----:B-1----:R-:W2:Y:S04]  /*7ed30*/  LDL.LU R16, [R1+0x300] ;  /* 0x0003000001107983 */ /* 0x002ea80000300800 */
[----:B------:R-:W2:Y:S04]  /*7ed40*/  LDL.LU R17, [R1+0x304] ;  /* 0x0003040001117983 */ /* 0x000ea80000300800 */
[----:B----4-:R-:W4:Y:S04]  /*7ed50*/  LDL.LU R18, [R1+0x308] ;  /* 0x0003080001127983 */ /* 0x010f280000300800 */
[----:B------:R-:W4:Y:S01]  /*7ed60*/  LDL.LU R19, [R1+0x30c] ;  /* 0x00030c0001137983 */ /* 0x000f220000300800 */
[----:B---3--:R-:W-:-:S15]  /*7ed70*/  HMMA.16816.F32.BF16 R56, R12, R26, R56 ;  /* 0x0000001a0c38723c */ /* 0x008fde0000041838 */
[----:B------:R-:W-:-:S04]  /*7ed80*/  NOP ;  /* 0x0000000000007918 */ /* 0x000fc80000000000 */
[----:B------:R-:W-:Y:S04]  /*7ed90*/  STL.64 [R1+0xd50], R56 ;  /* 0x000d503801007387 */ /* 0x000fe80000100a00 */
[----:B------:R1:W-:Y:S04]  /*7eda0*/  STL.64 [R1+0xd58], R58 ;  /* 0x000d583a01007387 */ /* 0x0003e80000100a00 */
[----:B-1----:R-:W3:Y:S04]  /*7edb0*/  LDL.LU.64 R58, [R1+0x40f0] ;  /* 0x0040f000013a7983 */ /* 0x002ee80000300a00 */
[----:B------:R-:W3:Y:S02]  /*7edc0*/  LDL.LU.64 R56, [R1+0x40e8] ;  /* 0x0040e80001387983 */ /* 0x000ee40000300a00 */
        /* <DEDUP_REMOVED lines=11> */
[----:B------:R-:W3:Y:S01]  /*7ee80*/  LDL.LU.64 R56, [R1+0x40c8] ;  /* 0x0040c80001387983 */ /* 0x000ee20000300a00 */
[C---:B------:R-:W-:Y:S08]  /*7ee90*/  HMMA.16816.F32.BF16 R8, R12.reuse, R42, R8 ;  /* 0x0000002a0c08723c */ /* 0x040ff00000041808 */
[----:B---3--:R-:W-:-:S15]  /*7eea0*/  HMMA.16816.F32.BF16 R56, R12, R38, R56 ;  /* 0x000000260c38723c */ /* 0x008fde0000041838 */
[----:B------:R-:W-:-:S04]  /*7eeb0*/  NOP ;  /* 0x0000000000007918 */ /* 0x000fc80000000000 */
[----:B------:R-:W-:Y:S04]  /*7eec0*/  STL.64 [R1+0xa20], R56 ;  /* 0x000a203801007387 */ /* 0x000fe80000100a00 */
[----:B------:R1:W-:Y:S04]  /*7eed0*/  STL.64 [R1+0xa28], R58 ;  /* 0x000a283a01007387 */ /* 0x0003e80000100a00 */
[----:B-1----:R-:W3:Y:S04]  /*7eee0*/  LDL.LU.64 R58, [R1+0x40c0] ;  /* 0x0040c000013a7983 */ /* 0x002ee80000300a00 */
[----:B------:R-:W3:Y:S04]  /*7eef0*/  LDL.LU.64 R56, [R1+0x40b8] ;  /* 0x0040b80001387983 */ /* 0x000ee80000300a00 */
[----:B------:R-:W-:Y:S04]  /*7ef00*/  STL.64 [R1+0x40a0], R38 ;  /* 0x0040a02601007387 */ /* 0x000fe80000100a00 */
[----:B--2---:R1:W-:Y:S04]  /*7ef10*/  STL.64 [R1+0x4098], R36 ;  /* 0x0040982401007387 */ /* 0x0043e80000100a00 */
[----:B-1----:R-:W2:Y:S04]  /*7ef20*/  LDL.LU R36, [R1+0x310] ;  /* 0x0003100001247983 */ /* 0x002ea80000300800 */
[----:B------:R-:W2:Y:S04]  /*7ef30*/  LDL.LU R37, [R1+0x314] ;  /* 0x0003140001257983 */ /* 0x000ea80000300800 */
[----:B------:R-:W2:Y:S04]  /*7ef40*/  LDL.LU R38, [R1+0x318] ;  /* 0x0003180001267983 */ /* 0x000ea80000300800 */
[----:B------:R-:W2:Y:S04]  /*7ef50*/  LDL.LU R39, [R1+0x31c] ;  /* 0x00031c0001277983 */ /* 0x000ea80000300800 */
[----:B------:R-:W-:Y:S04]  /*7ef60*/  STL.64 [R1+0x930], R8 ;  /* 0x0009300801007387 */ /* 0x000fe80000100a00 */
[----:B------:R1:W-:Y:S04]  /*7ef70*/  STL.64 [R1+0x938], R10 ;  /* 0x0009380a01007387 */ /* 0x0003e80000100a00 */
[----:B-1----:R-:W3:Y:S04]  /*7ef80*/  LDL.LU.64 R10, [R1+0x40b0] ;  /* 0x0040b000010a7983 */ /* 0x002ee80000300a00 */
[----:B------:R-:W3:Y:S01]  /*7ef90*/  LDL.LU.64 R8, [R1+0x40a8] ;  /* 0x0040a80001087983 */ /* 0x000ee20000300a00 */
[C---:B----4-:R-:W-:Y:S03]  /*7efa0*/  HMMA.16816.F32.BF16 R16, R12.reuse, R50, R16 ;  /* 0x000000320c10723c */ /* 0x050fe60000041810 */
[----:B------:R-:W-:Y:S04]  /*7efb0*/  STL.64 [R1+0x4090], R46 ;  /* 0x0040902e01007387 */ /* 0x000fe80000100a00 */
[----:B------:R-:W-:Y:S01]  /*7efc0*/  STL [R1+0x4088], R44 ;  /* 0x0040882c01007387 */ /* 0x000fe20000100800 */
[C---:B--2---:R-:W-:Y:S08]  /*7efd0*/  HMMA.16816.F32.BF16 R36, R12.reuse, R46, R36 ;  /* 0x0000002e0c24723c */ /* 0x044ff00000041824 */
[----:B------:R-:W-:Y:S11]  /*7efe0*/  HMMA.16816.F32.BF16 R12, R12, R54, R20 ;  /* 0x000000360c0c723c */ /* 0x000ff60000041814 */
        /* <DEDUP_REMOVED lines=10> */
[C---:B---3--:R-:W-:Y:S08]  /*7f090*/  HMMA.16816.F32.BF16 R12, R8.reuse, R26, R4 ;  /* 0x0000001a080c723c */ /* 0x048ff00000041804 */
[C---:B------:R-:W-:Y:S01]  /*7f0a0*/  HMMA.16816.F32.BF16 R4, R8.reuse, R30, R56 ;  /* 0x0000001e0804723c */ /* 0x040fe20000041838 */
[----:B------:R-:W-:Y:S10]  /*7f0b0*/  STL.64 [R1+0x4050], R30 ;  /* 0x0040501e01007387 */ /* 0x000ff40000100a00 */
        /* <DEDUP_REMOVED lines=29> */
[----:B------:R-:W4:Y:S04]  /*7f290*/  LDL.LU R22, [R1+0xd8] ;  /* 0x0000d80001167983 */ /* 0x000f280000300800 */
[----:B------:R-:W4:Y:S04]  /*7f2a0*/  LDL.LU R23, [R1+0xdc] ;  /* 0x0000dc0001177983 */ /* 0x000f280000300800 */
[----:B----4-:R-:W-:Y:S04]  /*7f2b0*/  STL.64 [R1+0x4000], R22 ;  /* 0x0040001601007387 */ /* 0x010fe80000100a00 */
[----:B--2---:R1:W-:Y:S04]  /*7f2c0*/  STL.64 [R1+0x3ff8], R20 ;  /* 0x003ff81401007387 */ /* 0x0043e80000100a00 */
        /* <DEDUP_REMOVED lines=46> */
[----:B-1----:R-:W2:Y:S04]  /*7f5b0*/  LDL.LU R20, [R1+0x110] ;  /* 0x0001100001147983 */ /* 0x002ea80000300800 */
[----:B------:R-:W2:Y:S04]  /*7f5c0*/  LDL.LU R21, [R1+0x114] ;  /* 0x0001140001157983 */ /* 0x000ea80000300800 */
[----:B------:R-:W4:Y:S04]  /*7f5d0*/  LDL.LU R22, [R1+0x118] ;  /* 0x0001180001167983 */ /* 0x000f280000300800 */
[----:B------:R-:W4:Y:S01]  /*7f5e0*/  LDL.LU R23, [R1+0x11c] ;  /* 0x00011c0001177983 */ /* 0x000f220000300800 */
[C---:B---3--:R-:W-:Y:S03]  /*7f5f0*/  HMMA.16816.F32.BF16 R36, R8.reuse, R34, R36 ;  /* 0x000000220824723c */ /* 0x048fe60000041824 */
[----:B----4-:R-:W-:Y:S04]  /*7f600*/  STL.64 [R1+0x4040], R22 ;  /* 0x0040401601007387 */ /* 0x010fe80000100a00 */
[----:B--2---:R1:W-:Y:S04]  /*7f610*/  STL.64 [R1+0x4038], R20 ;  /* 0x0040381401007387 */ /* 0x0043e80000100a00 */
[----:B-1----:R-:W2:Y:S04]  /*7f620*/  LDL.LU R20, [R1+0x120] ;  /* 0x0001200001147983 */ /* 0x002ea80000300800 */
[----:B------:R-:W2:Y:S04]  /*7f630*/  LDL.LU R21, [R1+0x124] ;  /* 0x0001240001157983 */ /* 0x000ea80000300800 */
[----:B------:R-:W2:Y:S04]  /*7f640*/  LDL.LU R22, [R1+0x128] ;  /* 0x0001280001167983 */ /* 0x000ea80000300800 */
[----:B------:R-:W2:Y:S04]  /*7f650*/  LDL.LU R23, [R1+0x12c] ;  /* 0x00012c0001177983 */ /* 0x000ea80000300800 */
[----:B------:R-:W-:Y:S04]  /*7f660*/  STL.64 [R1+0x3fc8], R18 ;  /* 0x003fc81201007387 */ /* 0x000fe80000100a00 */
[----:B------:R1:W-:Y:S04]  /*7f670*/  STL.64 [R1+0x3fc0], R16 ;  /* 0x003fc01001007387 */ /* 0x0003e80000100a00 */
[----:B-1----:R-:W3:Y:S04]  /*7f680*/  LDL.LU R16, [R1+0x60] ;  /* 0x0000600001107983 */ /* 0x002ee80000300800 */
[----:B------:R-:W3:Y:S04]  /*7f690*/  LDL.LU R17, [R1+0x64] ;  /* 0x0000640001117983 */ /* 0x000ee80000300800 */
[----:B------:R-:W3:Y:S04]  /*7f6a0*/  LDL.LU R18, [R1+0x68] ;  /* 0x0000680001127983 */ /* 0x000ee80000300800 */
[----:B------:R-:W3:Y:S04]  /*7f6b0*/  LDL.LU R19, [R1+0x6c] ;  /* 0x00006c0001137983 */ /* 0x000ee80000300800 */
[----:B------:R-:W4:Y:S04]  /*7f6c0*/  LDL.LU R56, [R1+0x20] ;  /* 0x0000200001387983 */ /* 0x000f280000300800 */
[----:B------:R-:W4:Y:S04]  /*7f6d0*/  LDL.LU R57, [R1+0x24] ;  /* 0x0000240001397983 */ /* 0x000f280000300800 */
[----:B------:R-:W-:Y:S04]  /*7f6e0*/  STL.64 [R1+0xac0], R36 ;  /* 0x000ac02401007387 */ /* 0x000fe80000100a00 */
[----:B------:R1:W-:Y:S04]  /*7f6f0*/  STL.64 [R1+0xac8], R38 ;  /* 0x000ac82601007387 */ /* 0x0003e80000100a00 */
[----:B-1----:R-:W2:Y:S01]  /*7f700*/  LDL.LU.64 R38, [R1+0x40a0] ;  /* 0x0040a00001267983 */ /* 0x002ea20000300a00 */
[----:B------:R-:W-:Y:S01]  /*7f710*/  HMMA.16816.F32.BF16 R44, R8, R42, R44 ;  /* 0x0000002a082c723c */ /* 0x000fe2000004182c */
[----:B------:R-:W-:-:S02]  /*7f720*/  IMAD.MOV.U32 R58, RZ, RZ, R3 ;  /* 0x000000ffff3a7224 */ /* 0x000fc400078e0003 */
[----:B------:R-:W-:Y:S01]  /*7f730*/  IMAD.MOV.U32 R59, RZ, RZ, R2 ;  /* 0x000000ffff3b7224 */ /* 0x000fe200078e0002 */
[----:B------:R0:W5:Y:S04]  /*7f740*/  LDL.LU.64 R36, [R1+0x4098] ;  /* 0x0040980001247983 */ /* 0x0001680000300a00 */
[----:B------:R-:W3:Y:S01]  /*7f750*/  LDL.LU.64 R2, [R1+0xd28] ;  /* 0x000d280001027983 */ /* 0x000ee20000300a00 */
[----:B--2---:R-:W-:-:S15]  /*7f760*/  HMMA.16816.F32.BF16 R12, R8, R38, R12 ;  /* 0x00000026080c723c */ /* 0x004fde000004180c */
[----:B------:R-:W-:-:S04]  /*7f770*/  NOP ;  /* 0x0000000000007918 */ /* 0x000fc80000000000 */
[----:B------:R1:W-:Y:S04]  /*7f780*/  STL.64 [R1+0x9d0], R12 ;  /* 0x0009d00c01007387 */ /* 0x0003e80000100a00 */
[----:B------:R2:W-:Y:S04]  /*7f790*/  STL.64 [R1+0x9d8], R14 ;  /* 0x0009d80e01007387 */ /* 0x0005e80000100a00 */
[----:B-1----:R-:W3:Y:S04]  /*7f7a0*/  LDL.LU R12, [R1] ;  /* 0x00000000010c7983 */ /* 0x002ee80000300800 */
[----:B------:R-:W3:Y:S04]  /*7f7b0*/  LDL.LU R13, [R1+0x4] ;  /* 0x00000400010d7983 */ /* 0x000ee80000300800 */
[----:B--2---:R-:W2:Y:S04]  /*7f7c0*/  LDL.LU R14, [R1+0x8] ;  /* 0x00000800010e7983 */ /* 0x004ea80000300800 */
[----:B------:R-:W2:Y:S04]  /*7f7d0*/  LDL.LU R15, [R1+0xc] ;  /* 0x00000c00010f7983 */ /* 0x000ea80000300800 */
[----:B------:R-:W-:Y:S04]  /*7f7e0*/  STL.64 [R1+0x900], R44 ;  /* 0x0009002c01007387 */ /* 0x000fe80000100a00 */
[----:B------:R1:W-:Y:S04]  /*7f7f0*/  STL.64 [R1+0x908], R46 ;  /* 0x0009082e01007387 */ /* 0x0003e80000100a00 */
[----:B-1----:R-:W2:Y:S04]  /*7f800*/  LDL.LU.64 R46, [R1+0x4090] ;  /* 0x00409000012e7983 */ /* 0x002ea80000300a00 */
[----:B------:R0:W5:Y:S01]  /*7f810*/  LDL.LU R44, [R1+0x4088] ;  /* 0x00408800012c7983 */ /* 0x0001620000300800 */
[----:B--2---:R-:W-:-:S15]  /*7f820*/  HMMA.16816.F32.BF16 R48, R8, R46, R48 ;  /* 0x0000002e0830723c */ /* 0x004fde0000041830 */
[----:B------:R-:W-:-:S04]  /*7f830*/  NOP ;  /* 0x0000000000007918 */ /* 0x000fc80000000000 */
[----:B------:R-:W-:Y:S04]  /*7f840*/  STL.64 [R1+0x830], R48 ;  /* 0x0008303001007387 */ /* 0x000fe80000100a00 */
[----:B------:R1:W-:Y:S04]  /*7f850*/  STL.64 [R1+0x838], R50 ;  /* 0x0008383201007387 */ /* 0x0003e80000100a00 */
[----:B-1----:R-:W2:Y:S04]  /*7f860*/  LDL.LU.64 R50, [R1+0x4080] ;  /* 0x0040800001327983 */ /* 0x002ea80000300a00 */
[----:B------:R0:W5:Y:S01]  /*7f870*/  LDL.LU.64 R48, [R1+0x4078] ;  /* 0x0040780001307983 */ /* 0x0001620000300a00 */
[----:B--2---:R-:W-:-:S15]  /*7f880*/  HMMA.16816.F32.BF16 R52, R8, R50, R52 ;  /* 0x000000320834723c */ /* 0x004fde0000041834 */
[----:B------:R-:W-:-:S04]  /*7f890*/  NOP ;  /* 0x0000000000007918 */ /* 0x000fc80000000000 */
[----:B------:R-:W-:Y:S04]  /*7f8a0*/  STL.64 [R1+0x770], R52 ;  /* 0x0007703401007387 */ /* 0x000fe80000100a00 */
[----:B------:R1:W-:Y:S04]  /*7f8b0*/  STL.64 [R1+0x778], R54 ;  /* 0x0007783601007387 */ /* 0x0003e80000100a00 */
[----:B-1----:R-:W2:Y:S04]  /*7f8c0*/  LDL.LU.64 R54, [R1+0x4070] ;  /* 0x0040700001367983 */ /* 0x002ea80000300a00 */
[----:B------:R0:W5:Y:S01]  /*7f8d0*/  LDL.LU.64 R52, [R1+0x4068] ;  /* 0x0040680001347983 */ /* 0x0001620000300a00 */
[----:B--2---:R-:W-:Y:S03]  /*7f8e0*/  HMMA.16816.F32.BF16 R8, R8, R54, R4 ;  /* 0x000000360808723c */ /* 0x004fe60000041804 */
[----:B------:R-:W2:Y:S04]  /*7f8f0*/  LDL.LU.64 R6, [R1+0x4060] ;  /* 0x0040600001067983 */ /* 0x000ea80000300a00 */
[----:B------:R-:W2:-:S12]  /*7f900*/  LDL.LU.64 R4, [R1+0x4058] ;  /* 0x0040580001047983 */ /* 0x000e980000300a00 */
[----:B------:R-:W-:Y:S04]  /*7f910*/  STL.64 [R1+0x720], R8 ;  /* 0x0007200801007387 */ /* 0x000fe80000100a00 */
[----:B------:R1:W-:Y:S04]  /*7f920*/  STL.64 [R1+0x728], R10 ;  /* 0x0007280a01007387 */ /* 0x0003e80000100a00 */
[----:B-1----:R-:W3:Y:S04]  /*7f930*/  LDL.LU.64 R10, [R1+0xd40] ;  /* 0x000d4000010a7983 */ /* 0x002ee80000300a00 */
[----:B------:R-:W3:Y:S01]  /*7f940*/  LDL.LU.64 R8, [R1+0xd30] ;  /* 0x000d300001087983 */ /* 0x000ee20000300a00 */
        /* <DEDUP_REMOVED lines=11> */
[----:B------:R-:W2:Y:S02]  /*7fa00*/  LDL.LU.64 R20, [R1+0x4038] ;  /* 0x0040380001147983 */ /* 0x000ea40000300a00 */
        /* <DEDUP_REMOVED lines=30> */
[----:B--2---:R-:W-:Y:S02]  /*7fbf0*/  HMMA.16816.F32.BF16 R4, R4, R54, R20 ;  /* 0x000000360404723c */ /* 0x004fe40000041814 */
[----:B------:R-:W3:Y:S04]  /*7fc00*/  LDL.LU.64 R22, [R1+0x3fe0] ;  /* 0x003fe00001167983 */ /* 0x000ee80000300a00 */
[----:B------:R-:W3:-:S13]  /*7fc10*/  LDL.LU.64 R20, [R1+0x3fd8] ;  /* 0x003fd80001147983 */ /* 0x000eda0000300a00 */
[----:B------:R1:W-:Y:S04]  /*7fc20*/  STL.64 [R1+0x750], R4 ;  /* 0x0007500401007387 */ /* 0x0003e80000100a00 */
[----:B------:R2:W-:Y:S04]  /*7fc30*/  STL.64 [R1+0x758], R6 ;  /* 0x0007580601007387 */ /* 0x0005e80000100a00 */
[----:B-1----:R-:W4:Y:S04]  /*7fc40*/  LDL.LU R4, [R1+0x10] ;  /* 0x0000100001047983 */ /* 0x002f280000300800 */
[----:B------:R-:W4:Y:S01]  /*7fc50*/  LDL.LU R5, [R1+0x14] ;  /* 0x0000140001057983 */ /* 0x000f220000300800 */
[----:B--2---:R-:W-:-:S03]  /*7fc60*/  IMAD.MOV.U32 R6, RZ, RZ, R0 ;  /* 0x000000ffff067224 */ /* 0x004fc600078e0000 */
[----:B------:R-:W2:Y:S01]  /*7fc70*/  LDL.LU R0, [R1+0x3fd0] ;  /* 0x003fd00001007983 */ /* 0x000ea20000300800 */
[----:B---3--:R-:W-:-:S15]  /*7fc80*/  HMMA.16816.F32.BF16 R16, R20, R26, R16 ;  /* 0x0000001a1410723c */ /* 0x008fde0000041810 */
[----:B------:R-:W-:-:S04]  /*7fc90*/  NOP ;  /* 0x0000000000007918 */ /* 0x000fc80000000000 */
[----:B------:R-:W-:Y:S04]  /*7fca0*/  STL.64 [R1+0xc30], R16 ;  /* 0x000c301001007387 */ /* 0x000fe80000100a00 */
[----:B------:R1:W-:Y:S04]  /*7fcb0*/  STL.64 [R1+0xc38], R18 ;  /* 0x000c381201007387 */ /* 0x0003e80000100a00 */
[----:B-1----:R-:W3:Y:S04]  /*7fcc0*/  LDL.LU.64 R18, [R1+0x3fc8] ;  /* 0x003fc80001127983 */ /* 0x002ee80000300a00 */
[----:B------:R-:W3:Y:S04]  /*7fcd0*/  LDL.LU.64 R16, [R1+0x3fc0] ;  /* 0x003fc00001107983 */ /* 0x000ee80000300a00 */
[----:B------:R-:W2:Y:S01]  /*7fce0*/  LDL.LU.64 R26, [R1+0xd38] ;  /* 0x000d3800011a7983 */ /* 0x000ea20000300a00 */
        /* <DEDUP_REMOVED lines=12> */
[----:B----4-:R-:W-:Y:S01]  /*7fdb0*/  HMMA.16816.F32.BF16 R56, R20, R42, R56 ;  /* 0x0000002a1438723c */ /* 0x010fe20000041838 */
[----:B------:R-:W-:-:S02]  /*7fdc0*/  IMAD.MOV.U32 R7, RZ, RZ, R60 ;  /* 0x000000ffff077224 */ /* 0x000fc400078e003c */
[----:B------:R-:W1:Y:S05]  /*7fdd0*/  LDC R60, c[0x0][0x3a8] ;  /* 0x0000ea00ff3c7b82 */ /* 0x000e6a0000000800 */
[C---:B------:R-:W-:Y:S08]  /*7fde0*/  HMMA.16816.F32.BF16 R12, R20.reuse, R50, R12 ;  /* 0x00000032140c723c */ /* 0x040ff0000004180c */
[C---:B------:R-:W-:Y:S08]  /*7fdf0*/  HMMA.16816.F32.BF16 R4, R20.reuse, R46, R4 ;  /* 0x0000002e1404723c */ /* 0x040ff00000041804 */
[----:B---3--:R-:W-:-:S15]  /*7fe00*/  HMMA.16816.F32.BF16 R16, R20, R38, R16 ;  /* 0x000000261410723c */ /* 0x008fde0000041810 */
[----:B------:R-:W-:-:S04]  /*7fe10*/  NOP ;  /* 0x0000000000007918 */ /* 0x000fc80000000000 */
[----:B------:R3:W-:Y:S04]  /*7fe20*/  STL.64 [R1+0x8f0], R16 ;  /* 0x0008f01001007387 */ /* 0x0007e80000100a00 */
[----:B------:R-:W-:Y:S04]  /*7fe30*/  STL.64 [R1+0x8f8], R18 ;  /* 0x0008f81201007387 */ /* 0x000fe80000100a00 */
[----:B---3--:R-:W3:Y:S04]  /*7fe40*/  LDL.LU.64 R16, [R1+0xd20] ;  /* 0x000d200001107983 */ /* 0x008ee80000300a00 */
[----:B------:R4:W-:Y:S04]  /*7fe50*/  STL.64 [R1+0x810], R56 ;  /* 0x0008103801007387 */ /* 0x0009e80000100a00 */
[----:B------:R0:W-:Y:S04]  /*7fe60*/  STL.64 [R1+0x818], R58 ;  /* 0x0008183a01007387 */ /* 0x0001e80000100a00 */
[----:B----4-:R-:W4:Y:S04]  /*7fe70*/  LDL.LU.64 R56, [R1+0xd18] ;  /* 0x000d180001387983 */ /* 0x010f280000300a00 */
[----:B------:R-:W4:Y:S04]  /*7fe80*/  LDL.LU.64 R18, [R1+0xd10] ;  /* 0x000d100001127983 */ /* 0x000f280000300a00 */
[----:B0-----:R-:W4:Y:S01]  /*7fe90*/  LDL.LU.64 R58, [R1+0x858] ;  /* 0x00085800013a7983 */ /* 0x001f220000300a00 */
[----:B-1----:R-:W-:-:S03]  /*7fea0*/  IMAD.SHL.U32 R60, R60, 0x80, RZ ;  /* 0x000000803c3c7824 */ /* 0x002fc600078e00ff */
[----:B------:R0:W-:Y:S04]  /*7feb0*/  STL.64 [R1+0x7c0], R4 ;  /* 0x0007c00401007387 */ /* 0x0001e80000100a00 */
[----:B------:R1:W-:Y:S04]  /*7fec0*/  STL.64 [R1+0x7c8], R6 ;  /* 0x0007c80601007387 */ /* 0x0003e80000100a00 */
[----:B------:R-:W4:Y:S04]  /*7fed0*/  LDL.LU R50, [R1+0x34c0] ;  /* 0x0034c00001327983 */ /* 0x000f280000300800 */
[----:B------:R-:W4:Y:S01]  /*7fee0*/  LDL.LU R51, [R1+0x34ec] ;  /* 0x0034ec0001337983 */ /* 0x000f220000300800 */
[----:B------:R-:W-:-:S03]  /*7fef0*/  IMAD.SHL.U32 R60, R60, 0x2, RZ ;  /* 0x000000023c3c7824 */ /* 0x000fc600078e00ff */
[----:B------:R3:W-:Y:S04]  /*7ff00*/  STL.64 [R1+0x7d0], R12 ;  /* 0x0007d00c01007387 */ /* 0x0007e80000100a00 */
[----:B------:R0:W-:Y:S04]  /*7ff10*/  STL.64 [R1+0x7d8], R14 ;  /* 0x0007d80e01007387 */ /* 0x0001e80000100a00 */
[----:B------:R-:W4:Y:S04]  /*7ff20*/  LDL.LU R46, [R1+0x34b8] ;  /* 0x0034b800012e7983 */ /* 0x000f280000300800 */
[----:B------:R-:W4:Y:S04]  /*7ff30*/  LDL.LU R47, [R1+0x34e4] ;  /* 0x0034e400012f7983 */ /* 0x000f280000300800 */
[----:B------:R-:W4:Y:S04]  /*7ff40*/  LDL.LU R42, [R1+0x34b0] ;  /* 0x0034b000012a7983 */ /* 0x000f280000300800 */
[----:B------:R-:W4:Y:S04]  /*7ff50*/  LDL.LU R43, [R1+0x34dc] ;  /* 0x0034dc00012b7983 */ /* 0x000f280000300800 */
[----:B------:R-:W4:Y:S01]  /*7ff60*/  LDL.LU R38, [R1+0x34a8] ;  /* 0x0034a80001267983 */ /* 0x000f220000300800 */
[----:B0-----:R-:W-:-:S02]  /*7ff70*/  IADD3 R5, P2, PT, R8, R60, RZ ;  /* 0x0000003c08057210 */ /* 0x001fc40007f5e0ff */
[-C--:B-1----:R-:W-:Y:S02]  /*7ff80*/  IADD3 R7, P0, PT, R10, R60.reuse, RZ ;  /* 0x0000003c0a077210 */ /* 0x082fe40007f1e0ff */
[-C--:B--2---:R-:W-:Y:S02]  /*7ff90*/  IADD3 R6, P1, PT, R26, R60.reuse, RZ ;  /* 0x0000003c1a067210 */ /* 0x084fe40007f3e0ff */
[----:B------:R-:W-:Y:S01]  /*7ffa0*/  IADD3 R4, P3, PT, R2, R60, RZ ;  /* 0x0000003c02047210 */ /* 0x000fe20007f7e0ff */
[----:B------:R-:W2:Y:S04]  /*7ffb0*/  LDL.LU R39, [R1+0x34d4] ;  /* 0x0034d40001277983 */ /* 0x000ea80000300800 */
[----:B------:R-:W2:Y:S04]  /*7ffc0*/  LDL.LU R34, [R1+0x34a0] ;  /* 0x0034a00001227983 */ /* 0x000ea80000300800 */
[----:B------:R-:W2:Y:S01]  /*7ffd0*/  LDL.LU R35, [R1+0x34cc] ;  /* 0x0034cc0001237983 */ /* 0x000ea20000300800 */
[----:B------:R-:W-:-:S03]  /*7ffe0*/  IMAD.X R11, R11, 0x1, R0, P0 ;  /* 0x000000010b0b7824 */ /* 0x000fc600000e0600 */
[----:B------:R-:W2:Y:S01]  /*7fff0*/  LDL.LU R30, [R1+0x3498] ;  /* 0x00349800011e7983 */ /* 0x000ea20000300800 */
[--C-:B------:R-:W-:Y:S02]  /*80000*/  IMAD.X R10, R27, 0x1, R0.reuse, P1 ;  /* 0x000000011b0a7824 */ /* 0x100fe400008e0600 */
[--C-:B------:R-:W-:Y:S01]  /*80010*/  IMAD.X R9, R9, 0x1, R0.reuse, P2 ;  /* 0x0000000109097824 */ /* 0x100fe200010e0600 */
[----:B------:R-:W2:Y:S01]  /*80020*/  LDL.LU R31, [R1+0x34c4] ;  /* 0x0034c400011f7983 */ /* 0x000ea20000300800 */
[----:B------:R-:W-:-:S03]  /*80030*/  IMAD.X R8, R3, 0x1, R0, P3 ;  /* 0x0000000103087824 */ /* 0x000fc600018e0600 */
[----:B------:R-:W2:Y:S04]  /*80040*/  LDL.LU R26, [R1+0x3490] ;  /* 0x00349000011a7983 */ /* 0x000ea80000300800 */
[----:B------:R-:W2:Y:S04]  /*80050*/  LDL.LU R27, [R1+0x34bc] ;  /* 0x0034bc00011b7983 */ /* 0x000ea80000300800 */
[----:B------:R-:W2:Y:S04]  /*80060*/  LDL.LU R2, [R1+0x3488] ;  /* 0x0034880001027983 */ /* 0x000ea80000300800 */
[----:B------:R-:W2:Y:S04]  /*80070*/  LDL.LU R3, [R1+0x34b4] ;  /* 0x0034b40001037983 */ /* 0x000ea80000300800 */
[----:B------:R-:W2:Y:S04]  /*80080*/  LDL.LU R45, [R1+0x3480] ;  /* 0x00348000012d7983 */ /* 0x000ea80000300800 */
[----:B------:R-:W2:Y:S01]  /*80090*/  LDL.LU R61, [R1+0x34ac] ;  /* 0x0034ac00013d7983 */ /* 0x000ea20000300800 */
[----:B---3--:R-:W-:-:S05]  /*800a0*/  IADD3 R12, P0, PT, R16, R60, RZ ;  /* 0x0000003c100c7210 */ /* 0x008fca0007f1e0ff */
[--C-:B------:R-:W-:Y:S01]  /*800b0*/  IMAD.X R16, R17, 0x1, R0.reuse, P0 ;  /* 0x0000000111107824 */ /* 0x100fe200000e0600 */
[-C--:B----4-:R-:W-:Y:S02]  /*800c0*/  IADD3 R13, P1, PT, R56, R60.reuse, RZ ;  /* 0x0000003c380d7210 */ /* 0x090fe40007f3e0ff */
[-C--:B------:R-:W-:Y:S02]  /*800d0*/  IADD3 R14, P2, PT, R18, R60.reuse, RZ ;  /* 0x0000003c120e7210 */ /* 0x080fe40007f5e0ff */
[----:B------:R-:W-:Y:S01]  /*800e0*/  IADD3 R15, P3, PT, R58, R60, RZ ;  /* 0x0000003c3a0f7210 */ /* 0x000fe20007f7e0ff */
[--C-:B------:R-:W-:Y:S02]  /*800f0*/  IMAD.X R17, R57, 0x1, R0.reuse, P1 ;  /* 0x0000000139117824 */ /* 0x100fe400008e0600 */
[--C-:B------:R-:W-:Y:S01]  /*80100*/  IMAD.X R18, R19, 0x1, R0.reuse, P2 ;  /* 0x0000000113127824 */ /* 0x100fe200010e0600 */
[----:B------:R-:W3:Y:S01]  /*80110*/  LDL.LU.64 R56, [R1+0x3f98] ;  /* 0x003f980001387983 */ /* 0x000ee20000300a00 */
[----:B------:R-:W-:-:S03]  /*80120*/  IMAD.X R19, R59, 0x1, R0, P3 ;  /* 0x000000013b137824 */ /* 0x000fc600018e0600 */
[----:B------:R-:W3:Y:S02]  /*80130*/  LDL.LU.64 R58, [R1+0x3f90] ;  /* 0x003f9000013a7983 */ /* 0x000ee40000300a00 */
[----:B---3--:R-:W-:Y:S02]  /*80140*/  HMMA.16816.F32.BF16 R20, R20, R54, R56 ;  /* 0x000000361414723c */ /* 0x008fe40000041838 */
[----:B------:R-:W3:Y:S04]  /*80150*/  LDL.LU R54, [R1+0x34f0] ;  /* 0x0034f00001367983 */ /* 0x000ee80000300800 */
[----:B------:R-:W4:-:S13]  /*80160*/  LDL.LU R55, [R1+0x34e8] ;  /* 0x0034e80001377983 */ /* 0x000f1a0000300800 */
[----:B------:R-:W-:Y:S04]  /*80170*/  STL.64 [R1+0x7e0], R20 ;  /* 0x0007e01401007387 */ /* 0x000fe80000100a00 */
[----:B------:R-:W-:Y:S04]  /*80180*/  STL.64 [R1+0x7e8], R22 ;  /* 0x0007e81601007387 */ /* 0x000fe80000100a00 */
[----:B------:R-:W4:Y:S04]  /*80190*/  LDL.LU R56, [R1+0x34e0] ;  /* 0x0034e00001387983 */ /* 0x000f280000300800 */
[----:B------:R-:W4:Y:S04]  /*801a0*/  LDL.LU R57, [R1+0x34d8] ;  /* 0x0034d80001397983 */ /* 0x000f280000300800 */
[----:B------:R-:W4:Y:S04]  /*801b0*/  LDL.LU R58, [R1+0x34d0] ;  /* 0x0034d000013a7983 */ /* 0x000f280000300800 */
[----:B------:R-:W4:Y:S01]  /*801c0*/  LDL.LU R59, [R1+0x34c8] ;  /* 0x0034c800013b7983 */ /* 0x000f220000300800 */
[----:B------:R-:W-:-:S05]  /*801d0*/  IADD3 R50, P0, PT, R50, R60, RZ ;  /* 0x0000003c32327210 */ /* 0x000fca0007f1e0ff */
[----:B--2---:R-:W-:Y:S01]  /*801e0*/  IMAD.X R27, R27, 0x1, R0, P0 ;  /* 0x000000011b1b7824 */ /* 0x004fe200000e0600 */
[-C--:B------:R-:W-:Y:S02]  /*801f0*/  IADD3 R2, P0, PT, R2, R60.reuse, RZ ;  /* 0x0000003c02027210 */ /* 0x080fe40007f1e0ff */
[-C--:B---3--:R-:W-:Y:S02]  /*80200*/  IADD3 R54, P1, PT, R54, R60.reuse, RZ ;  /* 0x0000003c36367210 */ /* 0x088fe40007f3e0ff */
[----:B----4-:R-:W-:-:S03]  /*80210*/  IADD3 R55, P2, PT, R55, R60, RZ ;  /* 0x0000003c37377210 */ /* 0x010fc60007f5e0ff */
[----:B------:R-:W-:Y:S04]  /*80220*/  STL [R1+0x34f0], R54 ;  /* 0x0034f03601007387 */ /* 0x000fe80000100800 */
[----:B------:R-:W-:Y:S01]  /*80230*/  STL [R1+0x34e8], R55 ;  /* 0x0034e83701007387 */ /* 0x000fe20000100800 */
[--C-:B------:R-:W-:Y:S01]  /*80240*/  IMAD.X R51, R51, 0x1, R0.reuse, P1 ;  /* 0x0000000133337824 */ /* 0x100fe200008e0600 */
[-C--:B------:R-:W-:Y:S01]  /*80250*/  IADD3 R46, P1, PT, R46, R60.reuse, RZ ;  /* 0x0000003c2e2e7210 */ /* 0x080fe20007f3e0ff */
[----:B------:R-:W-:Y:S01]  /*80260*/  IMAD.X R47, R47, 0x1, R0, P2 ;  /* 0x000000012f2f7824 */ /* 0x000fe200010e0600 */
[-C--:B------:R-:W-:Y:S02]  /*80270*/  IADD3 R42, P2, PT, R42, R60.reuse, RZ ;  /* 0x0000003c2a2a7210 */ /* 0x080fe40007f5e0ff */
[----:B------:R-:W-:-:S02]  /*80280*/  IADD3 R56, P3, PT, R56, R60, RZ ;  /* 0x0000003c38387210 */ /* 0x000fc40007f7e0ff */
[-C--:B------:R-:W-:Y:S02]  /*80290*/  IADD3 R57, P4, PT, R57, R60.reuse, RZ ;  /* 0x0000003c39397210 */ /* 0x080fe40007f9e0ff */
[-C--:B------:R-:W-:Y:S02]  /*802a0*/  IADD3 R58, P5, PT, R58, R60.reuse, RZ ;  /* 0x0000003c3a3a7210 */ /* 0x080fe40007fbe0ff */
[----:B------:R-:W-:Y:S01]  /*802b0*/  IADD3 R59, P6, PT, R59, R60, RZ ;  /* 0x0000003c3b3b7210 */ /* 0x000fe20007fde0ff */
[----:B------:R-:W-:Y:S04]  /*802c0*/  STL [R1+0x34e0], R56 ;  /* 0x0034e03801007387 */ /* 0x000fe80000100800 */
[----:B------:R-:W-:Y:S04]  /*802d0*/  STL [R1+0x34d8], R57 ;  /* 0x0034d83901007387 */ /* 0x000fe80000100800 */
[----:B------:R-:W-:Y:S04]  /*802e0*/  STL [R1+0x34d0], R58 ;  /* 0x0034d03a01007387 */ /* 0x000fe80000100800 */
[----:B------:R-:W-:Y:S04]  /*802f0*/  STL [R1+0x34c8], R59 ;  /* 0x0034c83b01007387 */ /* 0x000fe80000100800 */
[----:B------:R-:W-:Y:S01]  /*80300*/  STL [R1+0x34c0], R50 ;  /* 0x0034c03201007387 */ /* 0x000fe20000100800 */
[----:B------:R-:W-:-:S03]  /*80310*/  IMAD.X R43, R43, 0x1, R0, P3 ;  /* 0x000000012b2b7824 */ /* 0x000fc600018e0600 */
[----:B------:R-:W-:Y:S01]  /*80320*/  STL [R1+0x34ec], R51 ;  /* 0x0034ec3301007387 */ /* 0x000fe20000100800 */
[----:B------:R-:W-:-:S03]  /*80330*/  IADD3 R38, P3, PT, R38, R60, RZ ;  /* 0x0000003c26267210 */ /* 0x000fc60007f7e0ff */
        /* <DEDUP_REMOVED lines=10> */
[----:B------:R-:W-:Y:S04]  /*803e0*/  STL [R1+0x34d4], R39 ;  /* 0x0034d42701007387 */ /* 0x000fe80000100800 */
[----:B------:R-:W-:Y:S01]  /*803f0*/  STL [R1+0x34a0], R34 ;  /* 0x0034a02201007387 */ /* 0x000fe20000100800 */
[----:B------:R-:W-:-:S03]  /*80400*/  IADD3 R26, P6, PT, R26, R60, RZ ;  /* 0x0000003c1a1a7210 */ /* 0x000fc60007fde0ff */
[----:B------:R-:W-:Y:S04]  /*80410*/  STL [R1+0x34cc], R35 ;  /* 0x0034cc2301007387 */ /* 0x000fe80000100800 */
[----:B------:R-:W-:Y:S04]  /*80420*/  STL [R1+0x3498], R30 ;  /* 0x0034981e01007387 */ /* 0x000fe80000100800 */
[----:B------:R-:W-:Y:S04]  /*80430*/  STL [R1+0x34c4], R31 ;  /* 0x0034c41f01007387 */ /* 0x000fe80000100800 */
[----:B------:R0:W-:Y:S04]  /*80440*/  STL [R1+0x3488], R2 ;  /* 0x0034880201007387 */ /* 0x0001e80000100800 */
[----:B------:R-:W-:Y:S01]  /*80450*/  STL [R1+0x3490], R26 ;  /* 0x0034901a01007387 */ /* 0x000fe20000100800 */
[----:B------:R-:W-:Y:S01]  /*80460*/  IMAD.X R3, R3, 0x1, R0, P1 ;  /* 0x0000000103037824 */ /* 0x000fe200008e0600 */
[----:B------:R-:W-:-:S02]  /*80470*/  IADD3 R45, P1, PT, R45, R60, RZ ;  /* 0x0000003c2d2d7210 */ /* 0x000fc40007f3e0ff */
[----:B0-----:R-:W2:Y:S04]  /*80480*/  LDL.LU R2, [R1+0x3478] ;  /* 0x0034780001027983 */ /* 0x001ea80000300800 */
[----:B------:R-:W-:Y:S04]  /*80490*/  STL [R1+0x34bc], R27 ;  /* 0x0034bc1b01007387 */ /* 0x000fe80000100800 */
[----:B------:R0:W-:Y:S04]  /*804a0*/  STL [R1+0x34b4], R3 ;  /* 0x0034b40301007387 */ /* 0x0001e80000100800 */
[----:B0-----:R-:W3:Y:S04]  /*804b0*/  LDL.LU R3, [R1+0x34a4] ;  /* 0x0034a40001037983 */ /* 0x001ee80000300800 */
[----:B------:R0:W-:Y:S04]  /*804c0*/  STL [R1+0x3480], R45 ;  /* 0x0034802d01007387 */ /* 0x0001e80000100800 */
[----:B0-----:R-:W4:Y:S01]  /*804d0*/  LDL.LU R45, [R1+0x3470] ;  /* 0x00347000012d7983 */ /* 0x001f220000300800 */
[----:B------:R-:W-:-:S03]  /*804e0*/  IMAD.X R61, R61, 0x1, R0, P2 ;  /* 0x000000013d3d7824 */ /* 0x000fc600010e0600 */
[----:B------:R-:W4:Y:S04]  /*804f0*/  LDL.LU R20, [R1+0x349c] ;  /* 0x00349c0001147983 */ /* 0x000f280000300800 */
[----:B------:R-:W4:Y:S04]  /*80500*/  LDL.LU R21, [R1+0x3468] ;  /* 0x0034680001157983 */ /* 0x000f280000300800 */
[----:B------:R-:W4:Y:S04]  /*80510*/  LDL.LU R22, [R1+0x3494] ;  /* 0x0034940001167983 */ /* 0x000f280000300800 */
[----:B------:R0:W-:Y:S04]  /*80520*/  STL [R1+0x34ac], R61 ;  /* 0x0034ac3d01007387 */ /* 0x0001e80000100800 */
        /* <DEDUP_REMOVED lines=21> */
[----:B0-----:R-:W4:Y:S01]  /*80680*/  LDL.LU R61, [R1+0x343c] ;  /* 0x00343c00013d7983 */ /* 0x001f220000300800 */
[----:B--2---:R-:W-:-:S05]  /*80690*/  IADD3 R2, P2, PT, R2, R60, RZ ;  /* 0x0000003c02027210 */ /* 0x004fca0007f5e0ff */
[----:B------:R0:W-:Y:S01]  /*806a0*/  STL [R1+0x3478], R2 ;  /* 0x0034780201007387 */ /* 0x0001e20000100800 */
[----:B---3--:R-:W-:-:S03]  /*806b0*/  IMAD.X R3, R3, 0x1, R0, P3 ;  /* 0x0000000103037824 */ /* 0x008fc600018e0600 */
[----:B0-----:R-:W2:Y:S04]  /*806c0*/  LDL.LU R2, [R1+0x3408] ;  /* 0x0034080001027983 */ /* 0x001ea80000300800 */
[----:B------:R0:W-:Y:S01]  /*806d0*/  STL [R1+0x34a4], R3 ;  /* 0x0034a40301007387 */ /* 0x0001e20000100800 */
[----:B----4-:R-:W-:-:S03]  /*806e0*/  IADD3 R45, P3, PT, R45, R60, RZ ;  /* 0x0000003c2d2d7210 */ /* 0x010fc60007f7e0ff */
[----:B0-----:R-:W3:Y:S04]  /*806f0*/  LDL.LU R3, [R1+0x3434] ;  /* 0x0034340001037983 */ /* 0x001ee80000300800 */
[----:B------:R0:W-:Y:S04]  /*80700*/  STL [R1+0x3470], R45 ;  /* 0x0034702d01007387 */ /* 0x0001e80000100800 */
[----:B0-----:R-:W4:Y:S01]  /*80710*/  LDL.LU R45, [R1+0x3400] ;  /* 0x00340000012d7983 */ /* 0x001f220000300800 */
[--C-:B------:R-:W-:Y:S01]  /*80720*/  IMAD.X R20, R20, 0x1, R0.reuse, P4 ;  /* 0x0000000114147824 */ /* 0x100fe200020e0600 */
[-C--:B------:R-:W-:Y:S01]  /*80730*/  IADD3 R21, P4, PT, R21, R60.reuse, RZ ;  /* 0x0000003c15157210 */ /* 0x080fe20007f9e0ff */
[--C-:B------:R-:W-:Y:S01]  /*80740*/  IMAD.X R22, R22, 0x1, R0.reuse, P5 ;  /* 0x0000000116167824 */ /* 0x100fe200028e0600 */
[-C--:B------:R-:W-:Y:S01]  /*80750*/  IADD3 R23, P5, PT, R23, R60.reuse, RZ ;  /* 0x0000003c17177210 */ /* 0x080fe20007fbe0ff */
[----:B------:R-:W-:Y:S01]  /*80760*/  IMAD.X R54, R54, 0x1, R0, P6 ;  /* 0x0000000136367824 */ /* 0x000fe200030e0600 */
        /* <DEDUP_REMOVED lines=37> */
[----:B------:R-:W-:-:S03]  /*809c0*/  IMAD.X R26, R26, 0x1, R0, P1 ;  /* 0x000000011a1a7824 */ /* 0x000fc600008e0600 */
[----:B------:R-:W-:Y:S04]  /*809d0*/  STL [R1+0x3420], R35 ;  /* 0x0034202301007387 */ /* 0x000fe80000100800 */
[----:B------:R-:W-:Y:S04]  /*809e0*/  STL [R1+0x344c], R30 ;  /* 0x00344c1e01007387 */ /* 0x000fe80000100800 */
[----:B------:R-:W-:Y:S01]  /*809f0*/  STL [R1+0x3418], R31 ;  /* 0x0034181f01007387 */ /* 0x000fe20000100800 */
[----:B------:R-:W-:-:S03]  /*80a00*/  IADD3 R27, P1, PT, R27, R60, RZ ;  /* 0x0000003c1b1b7210 */ /* 0x000fc60007f3e0ff */
[----:B------:R0:W-:Y:S04]  /*80a10*/  STL [R1+0x343c], R61 ;  /* 0x00343c3d01007387 */ /* 0x0001e80000100800 */
[----:B------:R-:W-:Y:S04]  /*80a20*/  STL [R1+0x3444], R26 ;  /* 0x0034441a01007387 */ /* 0x000fe80000100800 */
[----:B0-----:R-:W4:Y:S04]  /*80a30*/  LDL.LU R61, [R1+0x342c] ;  /* 0x00342c00013d7983 */ /* 0x001f280000300800 */
[----:B------:R-:W-:Y:S01]  /*80a40*/  STL [R1+0x3410], R27 ;  /* 0x0034101b01007387 */ /* 0x000fe20000100800 */
[----:B--2---:R-:W-:-:S05]  /*80a50*/  IADD3 R2, P2, PT, R2, R60, RZ ;  /* 0x0000003c02027210 */ /* 0x004fca0007f5e0ff */
[----:B------:R0:W-:Y:S01]  /*80a60*/  STL [R1+0x3408], R2 ;  /* 0x0034080201007387 */ /* 0x0001e20000100800 */
[----:B---3--:R-:W-:-:S03]  /*80a70*/  IMAD.X R3, R3, 0x1, R0, P3 ;  /* 0x0000000103037824 */ /* 0x008fc600018e0600 */
[----:B0-----:R-:W2:Y:S04]  /*80a80*/  LDL.LU R2, [R1+0x33f8] ;  /* 0x0033f80001027983 */ /* 0x001ea80000300800 */
[----:B------:R0:W-:Y:S01]  /*80a90*/  STL [R1+0x3434], R3 ;  /* 0x0034340301007387 */ /* 0x0001e20000100800 */
[----:B----4-:R-:W-:-:S03]  /*80aa0*/  IADD3 R45, P3, PT, R45, R60, RZ ;  /* 0x0000003c2d2d7210 */ /* 0x010fc60007f7e0ff */
[----:B0-----:R-:W3:Y:S04]  /*80ab0*/  LDL.LU R3, [R1+0x3424] ;  /* 0x0034240001037983 */ /* 0x001ee80000300800 */
        /* <DEDUP_REMOVED lines=26> */
[----:B------:R-:W-:-:S05]  /*80c60*/  IMAD.X R61, R61, 0x1, R0, P4 ;  /* 0x000000013d3d7824 */ /* 0x000fca00020e0600 */
[----:B------:R0:W-:Y:S04]  /*80c70*/  STL [R1+0x342c], R61 ;  /* 0x00342c3d01007387 */ /* 0x0001e80000100800 */
[----:B0-----:R-:W4:Y:S01]  /*80c80*/  LDL.LU R61, [R1+0x33bc] ;  /* 0x0033bc00013d7983 */ /* 0x001f220000300800 */
[----:B--2---:R-:W-:-:S05]  /*80c90*/  IADD3 R2, P4, PT, R2, R60, RZ ;  /* 0x0000003c02027210 */ /* 0x004fca0007f9e0ff */
[----:B------:R0:W-:Y:S01]  /*80ca0*/  STL [R1+0x33f8], R2 ;  /* 0x0033f80201007387 */ /* 0x0001e20000100800 */
[--C-:B---3--:R-:W-:Y:S01]  /*80cb0*/  IMAD.X R3, R3, 0x1, R0.reuse, P5 ;  /* 0x0000000103037824 */ /* 0x108fe200028e0600 */
[-C--:B----4-:R-:W-:Y:S02]  /*80cc0*/  IADD3 R20, P5, PT, R20, R60.reuse, RZ ;  /* 0x0000003c14147210 */ /* 0x090fe40007fbe0ff */
[----:B0-----:R-:W2:Y:S04]  /*80cd0*/  LDL.LU R2, [R1+0x3388] ;  /* 0x0033880001027983 */ /* 0x001ea80000300800 */
[----:B------:R0:W-:Y:S01]  /*80ce0*/  STL [R1+0x3424], R3 ;  /* 0x0034240301007387 */ /* 0x0001e20000100800 */
[--C-:B------:R-:W-:Y:S01]  /*80cf0*/  IMAD.X R21, R21, 0x1, R0.reuse, P6 ;  /* 0x0000000115157824 */ /* 0x100fe200030e0600 */
[-C--:B------:R-:W-:Y:S01]  /*80d00*/  IADD3 R22, P6, PT, R22, R60.reuse, RZ ;  /* 0x0000003c16167210 */ /* 0x080fe20007fde0ff */
[--C-:B------:R-:W-:Y:S01]  /*80d10*/  IMAD.X R23, R23, 0x1, R0.reuse, P0 ;  /* 0x0000000117177824 */ /* 0x100fe200000e0600 */
[-C--:B------:R-:W-:Y:S01]  /*80d20*/  IADD3 R54, P0, PT, R54, R60.reuse, RZ ;  /* 0x0000003c36367210 */ /* 0x080fe20007f1e0ff */
[--C-:B------:R-:W-:Y:S01]  /*80d30*/  IMAD.X R55, R55, 0x1, R0.reuse, P1 ;  /* 0x0000000137377824 */ /* 0x100fe200008e0600 */
[----:B------:R-:W-:Y:S01]  /*80d40*/  IADD3 R56, P1, PT, R56, R60, RZ ;  /* 0x0000003c38387210 */ /* 0x000fe20007f3e0ff */
[----:B0-----:R-:W3:Y:S04]  /*80d50*/  LDL.LU R3, [R1+0x33b4] ;  /* 0x0033b40001037983 */ /* 0x001ee80000300800 */
        /* <DEDUP_REMOVED lines=31> */
[--C-:B------:R-:W-:Y:S02]  /*80f50*/  IMAD.X R31, R31, 0x1, R0.reuse, P2 ;  /* 0x000000011f1f7824 */ /* 0x100fe400010e0600 */
[----:B------:R-:W-:Y:S01]  /*80f60*/  IMAD.X R27, R27, 0x1, R0, P3 ;  /* 0x000000011b1b7824 */ /* 0x000fe200018e0600 */
[----:B------:R-:W-:Y:S01]  /*80f70*/  STL [R1+0x33dc], R39 ;  /* 0x0033dc2701007387 */ /* 0x000fe20000100800 */
[----:B------:R-:W-:-:S03]  /*80f80*/  IADD3 R45, P3, PT, R45, R60, RZ ;  /* 0x0000003c2d2d7210 */ /* 0x000fc60007f7e0ff */
[----:B------:R-:W-:Y:S01]  /*80f90*/  STL [R1+0x33a8], R34 ;  /* 0x0033a82201007387 */ /* 0x000fe20000100800 */
[----:B------:R-:W-:-:S03]  /*80fa0*/  IADD3 R26, P2, PT, R26, R60, RZ ;  /* 0x0000003c1a1a7210 */ /* 0x000fc60007f5e0ff */
[----:B------:R-:W-:Y:S04]  /*80fb0*/  STL [R1+0x33d4], R35 ;  /* 0x0033d42301007387 */ /* 0x000fe80000100800 */
[----:B------:R-:W-:Y:S04]  /*80fc0*/  STL [R1+0x33a0], R30 ;  /* 0x0033a01e01007387 */ /* 0x000fe80000100800 */
[----:B------:R-:W-:Y:S04]  /*80fd0*/  STL [R1+0x33cc], R31 ;  /* 0x0033cc1f01007387 */ /* 0x000fe80000100800 */
[----:B------:R0:W-:Y:S04]  /*80fe0*/  STL [R1+0x3390], R45 ;  /* 0x0033902d01007387 */ /* 0x0001e80000100800 */
[----:B------:R-:W-:Y:S04]  /*80ff0*/  STL [R1+0x3398], R26 ;  /* 0x0033981a01007387 */ /* 0x000fe80000100800 */
[----:B0-----:R-:W4:Y:S01]  /*81000*/  LDL.LU R45, [R1+0x3380] ;  /* 0x00338000012d7983 */ /* 0x001f220000300800 */
[----:B------:R-:W-:-:S03]  /*81010*/  IMAD.X R61, R61, 0x1, R0, P4 ;  /* 0x000000013d3d7824 */ /* 0x000fc600020e0600 */
[----:B------:R-:W-:Y:S04]  /*81020*/  STL [R1+0x33c4], R27 ;  /* 0x0033c41b01007387 */ /* 0x000fe80000100800 */
[----:B------:R0:W-:Y:S04]  /*81030*/  STL [R1+0x33bc], R61 ;  /* 0x0033bc3d01007387 */ /* 0x0001e80000100800 */
[----:B0-----:R-:W4:Y:S01]  /*81040*/  LDL.LU R61, [R1+0x33ac] ;  /* 0x0033ac00013d7983 */ /* 0x001f220000300800 */
[----:B--2---:R-:W-:-:S05]  /*81050*/  IADD3 R2, P4, PT, R2, R60, RZ ;  /* 0x0000003c02027210 */ /* 0x004fca0007f9e0ff */
[----:B------:R0:W-:Y:S01]  /*81060*/  STL [R1+0x3388], R2 ;  /* 0x0033880201007387 */ /* 0x0001e20000100800 */
[----:B---3--:R-:W-:-:S03]  /*81070*/  IMAD.X R3, R3, 0x1, R0, P5 ;  /* 0x0000000103037824 */ /* 0x008fc600028e0600 */
[----:B0-----:R-:W2:Y:S04]  /*81080*/  LDL.LU R2, [R1+0x3378] ;  /* 0x0033780001027983 */ /* 0x001ea80000300800 */
[----:B------:R-:W3:Y:S04]  /*81090*/  LDL.LU R20, [R1+0x33a4] ;  /* 0x0033a40001147983 */ /* 0x000ee80000300800 */
[----:B------:R-:W3:Y:S04]  /*810a0*/  LDL.LU R21, [R1+0x3370] ;  /* 0x0033700001157983 */ /* 0x000ee80000300800 */
[----:B------:R-:W3:Y:S04]  /*810b0*/  LDL.LU R22, [R1+0x339c] ;  /* 0x00339c0001167983 */ /* 0x000ee80000300800 */
[----:B------:R0:W-:Y:S04]  /*810c0*/  STL [R1+0x33b4], R3 ;  /* 0x0033b40301007387 */ /* 0x0001e80000100800 */
        /* <DEDUP_REMOVED lines=21> */
[----:B0-----:R-:W3:Y:S01]  /*81220*/  LDL.LU R3, [R1+0x3344] ;  /* 0x0033440001037983 */ /* 0x001ee20000300800 */
[----:B----4-:R-:W-:-:S05]  /*81230*/  IADD3 R45, P5, PT, R45, R60, RZ ;  /* 0x0000003c2d2d7210 */ /* 0x010fca0007fbe0ff */
[----:B------:R0:W-:Y:S04]  /*81240*/  STL [R1+0x3380], R45 ;  /* 0x0033802d01007387 */ /* 0x0001e80000100800 */
[----:B0-----:R-:W4:Y:S01]  /*81250*/  LDL.LU R45, [R1+0x3310] ;  /* 0x00331000012d7983 */ /* 0x001f220000300800 */
[----:B------:R-:W-:-:S05]  /*81260*/  IMAD.X R61, R61, 0x1, R0, P6 ;  /* 0x000000013d3d7824 */ /* 0x000fca00030e0600 */
[----:B------:R0:W-:Y:S04]  /*81270*/  STL [R1+0x33ac], R61 ;  /* 0x0033ac3d01007387 */ /* 0x0001e80000100800 */
[----:B0-----:R-:W4:Y:S01]  /*81280*/  LDL.LU R61, [R1+0x333c] ;  /* 0x00333c00013d7983 */ /* 0x001f220000300800 */
[-C--:B--2---:R-:W-:Y:S01]  /*81290*/  IADD3 R2, P6, PT, R2, R60.reuse, RZ ;  /* 0x0000003c02027210 */ /* 0x084fe20007fde0ff */
[--C-:B---3--:R-:W-:Y:S01]  /*812a0*/  IMAD.X R20, R20, 0x1, R0.reuse, P0 ;  /* 0x0000000114147824 */ /* 0x108fe200000e0600 */
[-C--:B------:R-:W-:Y:S01]  /*812b0*/  IADD3 R21, P0, PT, R21, R60.reuse, RZ ;  /* 0x0000003c15157210 */ /* 0x080fe20007f1e0ff */
[--C-:B------:R-:W-:Y:S02]  /*812c0*/  IMAD.X R22, R22, 0x1, R0.reuse, P1 ;  /* 0x0000000116167824 */ /* 0x100fe400008e0600 */
[----:B------:R0:W-:Y:S01]  /*812d0*/  STL [R1+0x3378], R2 ;  /* 0x0033780201007387 */ /* 0x0001e20000100800 */
[-C--:B------:R-:W-:Y:S01]  /*812e0*/  IADD3 R23, P1, PT, R23, R60.reuse, RZ ;  /* 0x0000003c17177210 */ /* 0x080fe20007f3e0ff */
[--C-:B------:R-:W-:Y:S01]  /*812f0*/  IMAD.X R54, R54, 0x1, R0.reuse, P2 ;  /* 0x0000000136367824 */ /* 0x100fe200010e0600 */
[-C--:B------:R-:W-:Y:S01]  /*81300*/  IADD3 R55, P2, PT, R55, R60.reuse, RZ ;  /* 0x0000003c37377210 */ /* 0x080fe20007f5e0ff */
[--C-:B------:R-:W-:Y:S01]  /*81310*/  IMAD.X R56, R56, 0x1, R0.reuse, P3 ;  /* 0x0000000138387824 */ /* 0x100fe200018e0600 */
[----:B------:R-:W-:Y:S01]  /*81320*/  IADD3 R57, P3, PT, R57, R60, RZ ;  /* 0x0000003c39397210 */ /* 0x000fe20007f7e0ff */
[----:B0-----:R-:W2:Y:S04]  /*81330*/  LDL.LU R2, [R1+0x3308] ;  /* 0x0033080001027983 */ /* 0x001ea80000300800 */
        /* <DEDUP_REMOVED lines=40> */
[----:B------:R-:W-:Y:S01]  /*815c0*/  STL [R1+0x334c], R26 ;  /* 0x00334c1a01007387 */ /* 0x000fe20000100800 */
[----:B----4-:R-:W-:-:S03]  /*815d0*/  IADD3 R45, P5, PT, R45, R60, RZ ;  /* 0x0000003c2d2d7210 */ /* 0x010fc60007fbe0ff */
[----:B0-----:R-:W3:Y:S04]  /*815e0*/  LDL.LU R3, [R1+0x3334] ;  /* 0x0033340001037983 */ /* 0x001ee80000300800 */
[----:B------:R-:W-:Y:S04]  /*815f0*/  STL [R1+0x3318], R27 ;  /* 0x0033181b01007387 */ /* 0x000fe80000100800 */
[----:B------:R0:W-:Y:S04]  /*81600*/  STL [R1+0x3310], R45 ;  /* 0x0033102d01007387 */ /* 0x0001e80000100800 */
[----:B0-----:R-:W4:Y:S01]  /*81610*/  LDL.LU R45, [R1+0x3300] ;  /* 0x00330000012d7983 */ /* 0x001f220000300800 */
[----:B------:R-:W-:-:S05]  /*81620*/  IMAD.X R61, R61, 0x1, R0, P6 ;  /* 0x000000013d3d7824 */ /* 0x000fca00030e0600 */
[----:B------:R0:W-:Y:S04]  /*81630*/  STL [R1+0x333c], R61 ;  /* 0x00333c3d01007387 */ /* 0x0001e80000100800 */
[----:B0-----:R-:W4:Y:S04]  /*81640*/  LDL.LU R61, [R1+0x332c] ;  /* 0x00332c00013d7983 */ /* 0x001f280000300800 */
[----:B------:R-:W4:Y:S04]  /*81650*/  LDL.LU R20, [R1+0x32f8] ;  /* 0x0032f80001147983 */ /* 0x000f280000300800 */
[----:B------:R-:W4:Y:S04]  /*81660*/  LDL.LU R21, [R1+0x3324] ;  /* 0x0033240001157983 */ /* 0x000f280000300800 */
[----:B------:R-:W4:Y:S01]  /*81670*/  LDL.LU R22, [R1+0x32f0] ;  /* 0x0032f00001167983 */ /* 0x000f220000300800 */
[----:B--2---:R-:W-:-:S05]  /*81680*/  IADD3 R2, P6, PT, R2, R60, RZ ;  /* 0x0000003c02027210 */ /* 0x004fca0007fde0ff */
[----:B------:R0:W-:Y:S04]  /*81690*/  STL [R1+0x3308], R2 ;  /* 0x0033080201007387 */ /* 0x0001e80000100800 */
        /* <DEDUP_REMOVED lines=21> */
[----:B0-----:R-:W2:Y:S01]  /*817f0*/  LDL.LU R2, [R1+0x3298] ;  /* 0x0032980001027983 */ /* 0x001ea20000300800 */
[----:B---3--:R-:W-:-:S05]  /*81800*/  IMAD.X R3, R3, 0x1, R0, P0 ;  /* 0x0000000103037824 */ /* 0x008fca00000e0600 */
[----:B------:R0:W-:Y:S01]  /*81810*/  STL [R1+0x3334], R3 ;  /* 0x0033340301007387 */ /* 0x0001e20000100800 */
[----:B----4-:R-:W-:-:S03]  /*81820*/  IADD3 R45, P0, PT, R45, R60, RZ ;  /* 0x0000003c2d2d7210 */ /* 0x010fc60007f1e0ff */
[----:B0-----:R-:W3:Y:S04]  /*81830*/  LDL.LU R3, [R1+0x32c4] ;  /* 0x0032c40001037983 */ /* 0x001ee80000300800 */
[----:B------:R0:W-:Y:S04]  /*81840*/  STL [R1+0x3300], R45 ;  /* 0x0033002d01007387 */ /* 0x0001e80000100800 */
[----:B0-----:R-:W4:Y:S01]  /*81850*/  LDL.LU R45, [R1+0x3290] ;  /* 0x00329000012d7983 */ /* 0x001f220000300800 */
[--C-:B------:R-:W-:Y:S01]  /*81860*/  IMAD.X R61, R61, 0x1, R0.reuse, P1 ;  /* 0x000000013d3d7824 */ /* 0x100fe200008e0600 */
[-C--:B------:R-:W-:Y:S01]  /*81870*/  IADD3 R20, P1, PT, R20, R60.reuse, RZ ;  /* 0x0000003c14147210 */ /* 0x080fe20007f3e0ff */
[----:B------:R-:W-:Y:S01]  /*81880*/  IMAD.X R21, R21, 0x1, R0, P2 ;  /* 0x0000000115157824 */ /* 0x000fe200010e0600 */
[----:B------:R-:W-:-:S02]  /*81890*/  IADD3 R22, P2, PT, R22, R60, RZ ;  /* 0x0000003c16167210 */ /* 0x000fc40007f5e0ff */
[----:B------:R0:W-:Y:S04]  /*818a0*/  STL [R1+0x332c], R61 ;  /* 0x00332c3d01007387 */ /* 0x0001e80000100800 */
[----:B0-----:R-:W4:Y:S04]  /*818b0*/  LDL.LU R61, [R1+0x32bc] ;  /* 0x0032bc00013d7983 */ /* 0x001f280000300800 */
[----:B------:R-:W-:Y:S04]  /*818c0*/  STL [R1+0x32f8], R20 ;  /* 0x0032f81401007387 */ /* 0x000fe80000100800 */
[----:B------:R-:W-:Y:S04]  /*818d0*/  STL [R1+0x3324], R21 ;  /* 0x0033241501007387 */ /* 0x000fe80000100800 */
[----:B------:R-:W-:Y:S01]  /*818e0*/  STL [R1+0x32f0], R22 ;  /* 0x0032f01601007387 */ /* 0x000fe20000100800 */
[--C-:B--2---:R-:W-:Y:S01]  /*818f0*/  IMAD.X R23, R23, 0x1, R0.reuse, P3 ;  /* 0x0000000117177824 */ /* 0x104fe200018e0600 */
        /* <DEDUP_REMOVED lines=42> */
[----:B0-----:R-:W2:Y:S04]  /*81ba0*/  LDL.LU R2, [R1+0x3288] ;  /* 0x0032880001027983 */ /* 0x001ea80000300800 */
[----:B------:R-:W-:Y:S01]  /*81bb0*/  STL [R1+0x32cc], R27 ;  /* 0x0032cc1b01007387 */ /* 0x000fe20000100800 */
[----:B---3--:R-:W-:-:S05]  /*81bc0*/  IMAD.X R3, R3, 0x1, R0, P0 ;  /* 0x0000000103037824 */ /* 0x008fca00000e0600 */
[----:B------:R0:W-:Y:S01]  /*81bd0*/  STL [R1+0x32c4], R3 ;  /* 0x0032c40301007387 */ /* 0x0001e20000100800 */
[----:B----4-:R-:W-:-:S03]  /*81be0*/  IADD3 R45, P0, PT, R45, R60, RZ ;  /* 0x0000003c2d2d7210 */ /* 0x010fc60007f1e0ff */
[----:B0-----:R-:W3:Y:S04]  /*81bf0*/  LDL.LU R3, [R1+0x32b4] ;  /* 0x0032b40001037983 */ /* 0x001ee80000300800 */
[----:B------:R0:W-:Y:S04]  /*81c00*/  STL [R1+0x3290], R45 ;  /* 0x0032902d01007387 */ /* 0x0001e80000100800 */
[----:B0-----:R-:W4:Y:S04]  /*81c10*/  LDL.LU R45, [R1+0x3280] ;  /* 0x00328000012d7983 */ /* 0x001f280000300800 */
[----:B------:R-:W4:Y:S01]  /*81c20*/  LDL.LU R20, [R1+0x32ac] ;  /* 0x0032ac0001147983 */ /* 0x000f220000300800 */
[----:B------:R-:W-:-:S03]  /*81c30*/  IMAD.X R61, R61, 0x1, R0, P1 ;  /* 0x000000013d3d7824 */ /* 0x000fc600008e0600 */
        /* <DEDUP_REMOVED lines=26> */
[----:B------:R0:W-:Y:S04]  /*81de0*/  STL [R1+0x3288], R2 ;  /* 0x0032880201007387 */ /* 0x0001e80000100800 */
        /* <DEDUP_REMOVED lines=59> */
[----:B------:R0:W-:Y:S04]  /*821a0*/  STL [R1+0x3218], R2 ;  /* 0x0032180201007387 */ /* 0x0001e80000100800 */
[----:B0-----:R-:W2:Y:S01]  /*821b0*/  LDL.LU R2, [R1+0x3208] ;  /* 0x0032080001027983 */ /* 0x001ea20000300800 */
[----:B---3--:R-:W-:-:S05]  /*821c0*/  IMAD.X R3, R3, 0x1, R0, P2 ;  /* 0x0000000103037824 */ /* 0x008fca00010e0600 */
        /* <DEDUP_REMOVED lines=33> */
[----:B------:R0:W-:Y:S04]  /*823e0*/  STL [R1+0x3208], R2 ;  /* 0x0032080201007387 */ /* 0x0001e80000100800 */
[----:B0-----:R-:W2:Y:S01]  /*823f0*/  LDL.LU R2, [R1+0x3198] ;  /* 0x0031980001027983 */ /* 0x001ea20000300800 */
[--C-:B---3--:R-:W-:Y:S01]  /*82400*/  IMAD.X R3, R3, 0x1, R0.reuse, P4 ;  /* 0x0000000103037824 */ /* 0x108fe200020e0600 */
[-C--:B----4-:R-:W-:Y:S01]  /*82410*/  IADD3 R20, P4, PT, R20, R60.reuse, RZ ;  /* 0x0000003c14147210 */ /* 0x090fe20007f9e0ff */
[--C-:B------:R-:W-:Y:S01]  /*82420*/  IMAD.X R21, R21, 0x1, R0.reuse, P5 ;  /* 0x0000000115157824 */ /* 0x100fe200028e0600 */
[-C--:B------:R-:W-:Y:S02]  /*82430*/  IADD3 R22, P5, PT, R22, R60.reuse, RZ ;  /* 0x0000003c16167210 */ /* 0x080fe40007fbe0ff */
[----:B------:R0:W-:Y:S01]  /*82440*/  STL [R1+0x3234], R3 ;  /* 0x0032340301007387 */ /* 0x0001e20000100800 */
[--C-:B------:R-:W-:Y:S01]  /*82450*/  IMAD.X R23, R23, 0x1, R0.reuse, P6 ;  /* 0x0000000117177824 */ /* 0x100fe200030e0600 */
[-C--:B------:R-:W-:Y:S01]  /*82460*/  IADD3 R54, P6, PT, R54, R60.reuse, RZ ;  /* 0x0000003c36367210 */ /* 0x080fe20007fde0ff */
[--C-:B------:R-:W-:Y:S01]  /*82470*/  IMAD.X R55, R55, 0x1, R0.reuse, P0 ;  /* 0x0000000137377824 */ /* 0x100fe200000e0600 */
[-C--:B------:R-:W-:Y:S01]  /*82480*/  IADD3 R56, P0, PT, R56, R60.reuse, RZ ;  /* 0x0000003c38387210 */ /* 0x080fe20007f1e0ff */
[----:B------:R-:W-:Y:S01]  /*82490*/  IMAD.X R57, R57, 0x1, R0, P1 ;  /* 0x0000000139397824 */ /* 0x000fe200008e0600 */
[----:B0-----:R-:W3:Y:S04]  /*824a0*/  LDL.LU R3, [R1+0x31c4] ;  /* 0x0031c40001037983 */ /* 0x001ee80000300800 */
[----:B------:R-:W-:Y:S04]  /*824b0*/  STL [R1+0x3200], R20 ;  /* 0x0032001401007387 */ /* 0x000fe80000100800 */
[----:B------:R-:W-:Y:S04]  /*824c0*/  STL [R1+0x322c], R21 ;  /* 0x00322c1501007387 */ /* 0x000fe80000100800 */
[----:B------:R-:W-:Y:S04]  /*824d0*/  STL [R1+0x31f8], R22 ;  /* 0x0031f81601007387 */ /* 0x000fe80000100800 */
        /* <DEDUP_REMOVED lines=44> */
[----:B------:R0:W-:Y:S04]  /*827a0*/  STL [R1+0x3198], R2 ;  /* 0x0031980201007387 */ /* 0x0001e80000100800 */
[----:B0-----:R-:W2:Y:S04]  /*827b0*/  LDL.LU R2, [R1+0x3188] ;  /* 0x0031880001027983 */ /* 0x001ea80000300800 */
[----:B------:R-:W2:Y:S04]  /*827c0*/  LDL.LU R20, [R1+0x31b4] ;  /* 0x0031b40001147983 */ /* 0x000ea80000300800 */
[----:B------:R-:W2:Y:S04]  /*827d0*/  LDL.LU R21, [R1+0x3180] ;  /* 0x0031800001157983 */ /* 0x000ea80000300800 */
[----:B------:R-:W2:Y:S01]  /*827e0*/  LDL.LU R22, [R1+0x31ac] ;  /* 0x0031ac0001167983 */ /* 0x000ea20000300800 */
[----:B---3--:R-:W-:-:S05]  /*827f0*/  IMAD.X R3, R3, 0x1, R0, P4 ;  /* 0x0000000103037824 */ /* 0x008fca00020e0600 */
        /* <DEDUP_REMOVED lines=30> */
[--C-:B------:R-:W-:Y:S01]  /*829e0*/  IMAD.X R20, R20, 0x1, R0.reuse, P6 ;  /* 0x0000000114147824 */ /* 0x100fe200030e0600 */
[-C--:B------:R-:W-:Y:S01]  /*829f0*/  IADD3 R21, P6, PT, R21, R60.reuse, RZ ;  /* 0x0000003c15157210 */ /* 0x080fe20007fde0ff */
[----:B------:R-:W-:Y:S02]  /*82a00*/  IMAD.X R22, R22, 0x1, R0, P0 ;  /* 0x0000000116167824 */ /* 0x000fe400000e0600 */
[----:B------:R0:W-:Y:S01]  /*82a10*/  STL [R1+0x3188], R2 ;  /* 0x0031880201007387 */ /* 0x0001e20000100800 */
[----:B---3--:R-:W-:-:S03]  /*82a20*/  IADD3 R23, P0, PT, R23, R60, RZ ;  /* 0x0000003c17177210 */ /* 0x008fc60007f1e0ff */
[----:B0-----:R-:W2:Y:S01]  /*82a30*/  LDL.LU R2, [R1+0x3118] ;  /* 0x0031180001027983 */ /* 0x001ea20000300800 */
        /* <DEDUP_REMOVED lines=45> */
[----:B0-----:R-:W3:Y:S01]  /*82d10*/  LDL.LU R3, [R1+0x3144] ;  /* 0x0031440001037983 */ /* 0x001ee20000300800 */
[----:B----4-:R-:W-:-:S03]  /*82d20*/  IADD3 R45, P4, PT, R45, R60, RZ ;  /* 0x0000003c2d2d7210 */ /* 0x010fc60007f9e0ff */
        /* <DEDUP_REMOVED lines=34> */
[----:B------:R0:W-:Y:S04]  /*82f50*/  STL [R1+0x3144], R3 ;  /* 0x0031440301007387 */ /* 0x0001e80000100800 */
[----:B0-----:R-:W3:Y:S01]  /*82f60*/  LDL.LU R3, [R1+0x30d4] ;  /* 0x0030d40001037983 */ /* 0x001ee20000300800 */
[----:B----4-:R-:W-:-:S05]  /*82f70*/  IADD3 R45, P6, PT, R45, R60, RZ ;  /* 0x0000003c2d2d7210 */ /* 0x010fca0007fde0ff */
[----:B------:R0:W-:Y:S04]  /*82f80*/  STL [R1+0x3110], R45 ;  /* 0x0031102d01007387 */ /* 0x0001e80000100800 */
[----:B0-----:R-:W4:Y:S01]  /*82f90*/  LDL.LU R45, [R1+0x30a0] ;  /* 0x0030a000012d7983 */ /* 0x001f220000300800 */
[--C-:B------:R-:W-:Y:S01]  /*82fa0*/  IMAD.X R61, R61, 0x1, R0.reuse, P0 ;  /* 0x000000013d3d7824 */ /* 0x100fe200000e0600 */
[-C--:B------:R-:W-:Y:S01]  /*82fb0*/  IADD3 R20, P0, PT, R20, R60.reuse, RZ ;  /* 0x0000003c14147210 */ /* 0x080fe20007f1e0ff */
[--C-:B------:R-:W-:Y:S01]  /*82fc0*/  IMAD.X R21, R21, 0x1, R0.reuse, P1 ;  /* 0x0000000115157824 */ /* 0x100fe200008e0600 */
[-C--:B------:R-:W-:Y:S02]  /*82fd0*/  IADD3 R22, P1, PT, R22, R60.reuse, RZ ;  /* 0x0000003c16167210 */ /* 0x080fe40007f3e0ff */
        /* <DEDUP_REMOVED lines=51> */
[----:B------:R0:W-:Y:S04]  /*83310*/  STL [R1+0x30d4], R3 ;  /* 0x0030d40301007387 */ /* 0x0001e80000100800 */
[----:B0-----:R-:W3:Y:S01]  /*83320*/  LDL.LU R3, [R1+0x30c4] ;  /* 0x0030c40001037983 */ /* 0x001ee20000300800 */
[----:B----4-:R-:W-:-:S05]  /*83330*/  IADD3 R45, P6, PT, R45, R60, RZ ;  /* 0x0000003c2d2d7210 */ /* 0x010fca0007fde0ff */
        /* <DEDUP_REMOVED lines=93> */
[----:B------:R0:W-:Y:S04]  /*83910*/  STL [R1+0x3054], R3 ;  /* 0x0030540301007387 */ /* 0x0001e80000100800 */
[----:B0-----:R-:W3:Y:S04]  /*83920*/  LDL.LU R3, [R1+0x3044] ;  /* 0x0030440001037983 */ /* 0x001ee80000300800 */
[----:B------:R-:W3:Y:S04]  /*83930*/  LDL.LU R20, [R1+0x3010] ;  /* 0x0030100001147983 */ /* 0x000ee80000300800 */
[----:B------:R-:W3:Y:S04]  /*83940*/  LDL.LU R21, [R1+0x303c] ;  /* 0x00303c0001157983 */ /* 0x000ee80000300800 */
[----:B------:R-:W3:Y:S01]  /*83950*/  LDL.LU R22, [R1+0x3008] ;  /* 0x0030080001167983 */ /* 0x000ee20000300800 */
[----:B----4-:R-:W-:-:S05]  /*83960*/  IADD3 R45, P1, PT, R45, R60, RZ ;  /* 0x0000003c2d2d7210 */ /* 0x010fca0007f3e0ff */
        /* <DEDUP_REMOVED lines=30> */
[-C--:B------:R-:W-:Y:S01]  /*83b50*/  IADD3 R20, P3, PT, R20, R60.reuse, RZ ;  /* 0x0000003c14147210 */ /* 0x080fe20007f7e0ff */
[--C-:B------:R-:W-:Y:S01]  /*83b60*/  IMAD.X R21, R21, 0x1, R0.reuse, P4 ;  /* 0x0000000115157824 */ /* 0x100fe200020e0600 */
[-C--:B------:R-:W-:Y:S02]  /*83b70*/  IADD3 R22, P4, PT, R22, R60.reuse, RZ ;  /* 0x0000003c16167210 */ /* 0x080fe40007f9e0ff */
[----:B------:R0:W-:Y:S01]  /*83b80*/  STL [R1+0x3044], R3 ;  /* 0x0030440301007387 */ /* 0x0001e20000100800 */
[--C-:B----4-:R-:W-:Y:S01]  /*83b90*/  IMAD.X R23, R23, 0x1, R0.reuse, P5 ;  /* 0x0000000117177824 */ /* 0x110fe200028e0600 */
[-C--:B------:R-:W-:Y:S01]  /*83ba0*/  IADD3 R54, P5, PT, R54, R60.reuse, RZ ;  /* 0x0000003c36367210 */ /* 0x080fe20007fbe0ff */
[----:B------:R-:W-:Y:S01]  /*83bb0*/  IMAD.X R55, R55, 0x1, R0, P6 ;  /* 0x0000000137377824 */ /* 0x000fe200030e0600 */
[----:B0-----:R-:W3:Y:S04]  /*83bc0*/  LDL.LU R3, [R1+0x2fd4] ;  /* 0x002fd40001037983 */ /* 0x001ee80000300800 */
        /* <DEDUP_REMOVED lines=43> */
[----:B0-----:R-:W4:Y:S04]  /*83e80*/  LDL.LU R45, [R1+0x2fa0] ;  /* 0x002fa000012d7983 */ /* 0x001f280000300800 */
[----:B------:R-:W-:Y:S01]  /*83e90*/  STL [R1+0x2fe4], R27 ;  /* 0x002fe41b01007387 */ /* 0x000fe20000100800 */
[----:B------:R-:W-:-:S05]  /*83ea0*/  IMAD.X R61, R61, 0x1, R0, P2 ;  /* 0x000000013d3d7824 */ /* 0x000fca00010e0600 */
        /* <DEDUP_REMOVED lines=41> */
[--C-:B------:R-:W-:Y:S02]  /*84140*/  IMAD.X R22, R22, 0x1, R0.reuse, P6 ;  /* 0x0000000116167824 */ /* 0x100fe400030e0600 */
[----:B------:R0:W-:Y:S04]  /*84150*/  STL [R1+0x2f98], R2 ;  /* 0x002f980201007387 */ /* 0x0001e80000100800 */
[----:B0-----:R-:W2:Y:S04]  /*84160*/  LDL.LU R2, [R1+0x2f28] ;  /* 0x002f280001027983 */ /* 0x001ea80000300800 */
[----:B------:R-:W-:Y:S01]  /*84170*/  STL [R1+0x2fc4], R20 ;  /* 0x002fc41401007387 */ /* 0x000fe20000100800 */
[----:B---3--:R-:W-:Y:S01]  /*84180*/  IMAD.X R54, R54, 0x1, R0, P0 ;  /* 0x0000000136367824 */ /* 0x008fe200000e0600 */
[----:B------:R-:W-:-:S02]  /*84190*/  IADD3 R23, P6, PT, R23, R60, RZ ;  /* 0x0000003c17177210 */ /* 0x000fc40007fde0ff */
[----:B------:R-:W-:Y:S01]  /*841a0*/  STL [R1+0x2f90], R21 ;  /* 0x002f901501007387 */ /* 0x000fe20000100800 */
[-C--:B------:R-:W-:Y:S01]  /*841b0*/  IADD3 R55, P0, PT, R55, R60.reuse, RZ ;  /* 0x0000003c37377210 */ /* 0x080fe20007f1e0ff */
[----:B------:R-:W-:Y:S02]  /*841c0*/  IMAD.X R56, R56, 0x1, R0, P1 ;  /* 0x0000000138387824 */ /* 0x000fe400008e0600 */
        /* <DEDUP_REMOVED lines=40> */
[----:B0-----:R-:W3:Y:S04]  /*84450*/  LDL.LU R3, [R1+0x2f54] ;  /* 0x002f540001037983 */ /* 0x001ee80000300800 */
[----:B------:R-:W-:Y:S01]  /*84460*/  STL [R1+0x2f38], R27 ;  /* 0x002f381b01007387 */ /* 0x000fe20000100800 */
[----:B----4-:R-:W-:-:S05]  /*84470*/  IADD3 R45, P3, PT, R45, R60, RZ ;  /* 0x0000003c2d2d7210 */ /* 0x010fca0007f7e0ff */
        /* <DEDUP_REMOVED lines=98> */
[----:B------:R-:W4:Y:S04]  /*84aa0*/  LDL.LU R20, [R1+0x2ecc] ;  /* 0x002ecc0001147983 */ /* 0x000f280000300800 */
[----:B------:R-:W4:Y:S04]  /*84ab0*/  LDL.LU R21, [R1+0x2e98] ;  /* 0x002e980001157983 */ /* 0x000f280000300800 */
[----:B------:R-:W4:Y:S01]  /*84ac0*/  LDL.LU R22, [R1+0x2ec4] ;  /* 0x002ec40001167983 */ /* 0x000f220000300800 */
[----:B------:R-:W-:-:S05]  /*84ad0*/  IMAD.X R61, R61, 0x1, R0, P6 ;  /* 0x000000013d3d7824 */ /* 0x000fca00030e0600 */
        /* <DEDUP_REMOVED lines=126> */
[----:B------:R0:W-:Y:S04]  /*852c0*/  STL [R1+0x2e54], R3 ;  /* 0x002e540301007387 */ /* 0x0001e80000100800 */
[----:B0-----:R-:W3:Y:S01]  /*852d0*/  LDL.LU R3, [R1+0x2de4] ;  /* 0x002de40001037983 */ /* 0x001ee20000300800 */
[----:B----4-:R-:W-:Y:S01]  /*852e0*/  IMAD.X R23, R23, 0x1, R0, P4 ;  /* 0x0000000117177824 */ /* 0x010fe200020e0600 */
[----:B------:R-:W-:-:S02]  /*852f0*/  IADD3 R54, P4, PT, R54, R60, RZ ;  /* 0x0000003c36367210 */ /* 0x000fc40007f9e0ff */
        /* <DEDUP_REMOVED lines=92> */
[-C--:B---3--:R-:W-:Y:S01]  /*858c0*/  IADD3 R23, P5, PT, R23, R60.reuse, RZ ;  /* 0x0000003c17177210 */ /* 0x088fe20007fbe0ff */
[--C-:B------:R-:W-:Y:S01]  /*858d0*/  IMAD.X R54, R54, 0x1, R0.reuse, P6 ;  /* 0x0000000136367824 */ /* 0x100fe200030e0600 */
[----:B------:R-:W-:Y:S01]  /*858e0*/  IADD3 R55, P6, PT, R55, R60, RZ ;  /* 0x0000003c37377210 */ /* 0x000fe20007fde0ff */
        /* <DEDUP_REMOVED lines=368> */
[----:B------:R-:W-:Y:S04]  /*86ff0*/  STL [R1+0x2bfc], R20 ;  /* 0x002bfc1401007387 */ /* 0x000fe80000100800 */
[----:B------:R-:W-:Y:S01]  /*87000*/  STL [R1+0x2bc8], R21 ;  /* 0x002bc81501007387 */ /* 0x000fe20000100800 */
[-C--:B---3--:R-:W-:Y:S01]  /*87010*/  IADD3 R23, P4, PT, R23, R60.reuse, RZ ;  /* 0x0000003c17177210 */ /* 0x088fe20007f9e0ff */
        /* <DEDUP_REMOVED lines=273> */
[----:B------:R-:W-:Y:S02]  /*88130*/  IADD3 R22, P1, PT, R22, R60, RZ ;  /* 0x0000003c16167210 */ /* 0x000fe40007f3e0ff */
[----:B------:R0:W-:Y:S04]  /*88140*/  STL [R1+0x2a8c], R3 ;  /* 0x002a8c0301007387 */ /* 0x0001e80000100800 */
[----:B0-----:R-:W3:Y:S04]  /*88150*/  LDL.LU R3, [R1+0x2a1c] ;  /* 0x002a1c0001037983 */ /* 0x001ee80000300800 */
[----:B------:R-:W-:Y:S01]  /*88160*/  STL [R1+0x2a58], R20 ;  /* 0x002a581401007387 */ /* 0x000fe20000100800 */
[----:B----4-:R-:W-:-:S03]  /*88170*/  IMAD.X R23, R23, 0x1, R0, P2 ;  /* 0x0000000117177824 */ /* 0x010fc600010e0600 */
[----:B------:R-:W-:Y:S01]  /*88180*/  STL [R1+0x2a84], R21 ;  /* 0x002a841501007387 */ /* 0x000fe20000100800 */
[--C-:B------:R-:W-:Y:S01]  /*88190*/  IMAD.X R55, R55, 0x1, R0.reuse, P3 ;  /* 0x0000000137377824 */ /* 0x100fe200018e0600 */
[-C--:B------:R-:W-:Y:S02]  /*881a0*/  IADD3 R54, P2, PT, R54, R60.reuse, RZ ;  /* 0x0000003c36367210 */ /* 0x080fe40007f5e0ff */
        /* <DEDUP_REMOVED lines=89> */
[----:B------:R-:W-:Y:S04]  /*88740*/  STL [R1+0x29d8], R21 ;  /* 0x0029d81501007387 */ /* 0x000fe80000100800 */
[----:B------:R-:W-:Y:S01]  /*88750*/  STL [R1+0x2a04], R22 ;  /* 0x002a041601007387 */ /* 0x000fe20000100800 */
[-C--:B---3--:R-:W-:Y:S01]  /*88760*/  IADD3 R23, P3, PT, R23, R60.reuse, RZ ;  /* 0x0000003c17177210 */ /* 0x088fe20007f7e0ff */
[--C-:B------:R-:W-:Y:S01]  /*88770*/  IMAD.X R54, R54, 0x1, R0.reuse, P4 ;  /* 0x0000000136367824 */ /* 0x100fe200020e0600 */
[-C--:B------:R-:W-:Y:S01]  /*88780*/  IADD3 R55, P4, PT, R55, R60.reuse, RZ ;  /* 0x0000003c37377210 */ /* 0x080fe20007f9e0ff */
        /* <DEDUP_REMOVED lines=550> */
[----:B------:R-:W-:Y:S01]  /*8a9f0*/  IADD3 R21, P4, PT, R21, R60, RZ ;  /* 0x0000003c15157210 */ /* 0x000fe20007f9e0ff */
[----:B------:R-:W-:-:S03]  /*8aa00*/  IMAD.X R22, R22, 0x1, R0, P5 ;  /* 0x0000000116167824 */ /* 0x000fc600028e0600 */
[----:B------:R-:W-:Y:S04]  /*8aa10*/  STL [R1+0x2724], R20 ;  /* 0x0027241401007387 */ /* 0x000fe80000100800 */
[----:B------:R-:W-:Y:S01]  /*8aa20*/  STL [R1+0x26f0], R21 ;  /* 0x0026f01501007387 */ /* 0x000fe20000100800 */
        /* <DEDUP_REMOVED lines=743> */
[----:B------:R-:W-:Y:S04]  /*8d8a0*/  STL [R1+0x2310], R21 ;  /* 0x0023101501007387 */ /* 0x000fe80000100800 */
[----:B------:R-:W-:Y:S01]  /*8d8b0*/  STL [R1+0x233c], R22 ;  /* 0x00233c1601007387 */ /* 0x000fe20000100800 */
[-C--:B------:R-:W-:Y:S01]  /*8d8c0*/  IADD3 R23, P3, PT, R23, R60.reuse, RZ ;  /* 0x0000003c17177210 */ /* 0x080fe20007f7e0ff */
        /* <DEDUP_REMOVED lines=780> */
[----:B------:R-:W-:Y:S01]  /*90990*/  STL [R1+0x1ee8], R35 ;  /* 0x001ee82301007387 */ /* 0x000fe20000100800 */
[----:B------:R-:W-:-:S03]  /*909a0*/  IADD3 R27, P4, PT, R27, R60, RZ ;  /* 0x0000003c1b1b7210 */ /* 0x000fc60007f9e0ff */
[----:B------:R-:W-:Y:S04]  /*909b0*/  STL [R1+0x1f14], R30 ;  /* 0x001f141e01007387 */ /* 0x000fe80000100800 */
[----:B------:R-:W-:Y:S04]  /*909c0*/  STL [R1+0x1ee0], R31 ;  /* 0x001ee01f01007387 */ /* 0x000fe80000100800 */
        /* <DEDUP_REMOVED lines=474> */
[----:B0-----:R-:W2:Y:S01]  /*92770*/  LDL.LU R2, [R1+0x1c48] ;  /* 0x001c480001027983 */ /* 0x001ea20000300800 */
[----:B---3--:R-:W-:-:S05]  /*92780*/  IMAD.X R3, R3, 0x1, R0, P0 ;  /* 0x0000000103037824 */ /* 0x008fca00000e0600 */
[----:B------:R0:W-:Y:S04]  /*92790*/  STL [R1+0x1c8c], R3 ;  /* 0x001c8c0301007387 */ /* 0x0001e80000100800 */
[----:B0-----:R-:W3:Y:S04]  /*927a0*/  LDL.LU R3, [R1+0x1c40] ;  /* 0x001c400001037983 */ /* 0x001ee80000300800 */
        /* <DEDUP_REMOVED lines=24> */
[----:B----4-:R-:W-:-:S05]  /*92930*/  IADD3 R45, P0, PT, R45, R60, RZ ;  /* 0x0000003c2d2d7210 */ /* 0x010fca0007f1e0ff */
[----:B------:R0:W-:Y:S04]  /*92940*/  STL [R1+0x1c58], R45 ;  /* 0x001c582d01007387 */ /* 0x0001e80000100800 */
[----:B0-----:R0:W5:Y:S04]  /*92950*/  LDL.LU R45, [R1+0x3f88] ;  /* 0x003f8800012d7983 */ /* 0x0011680000300800 */
[----:B------:R-:W4:Y:S02]  /*92960*/  LDL.LU R60, [R1+0x1c84] ;  /* 0x001c8400013c7983 */ /* 0x000f240000300800 */
[----:B----4-:R-:W-:-:S05]  /*92970*/  IMAD.X R60, R60, 0x1, R0, P1 ;  /* 0x000000013c3c7824 */ /* 0x010fca00008e0600 */
[----:B------:R1:W-:Y:S02]  /*92980*/  STL [R1+0x1c84], R60 ;  /* 0x001c843c01007387 */ /* 0x0003e40000100800 */
[----:B-1----:R-:W1:Y:S02]  /*92990*/  LDC R60, c[0x0][0x3a8] ;  /* 0x0000ea00ff3c7b82 */ /* 0x002e640000000800 */
[----:B-1----:R-:W-:-:S04]  /*929a0*/  IMAD.SHL.U32 R60, R60, 0x80, RZ ;  /* 0x000000803c3c7824 */ /* 0x002fc800078e00ff */
[----:B------:R-:W-:-:S05]  /*929b0*/  IMAD.SHL.U32 R60, R60, 0x2, RZ ;  /* 0x000000023c3c7824 */ /* 0x000fca00078e00ff */
[----:B------:R-:W-:-:S05]  /*929c0*/  IADD3 R61, P1, PT, R61, R60, RZ ;  /* 0x0000003c3d3d7210 */ /* 0x000fca0007f3e0ff */
[----:B------:R1:W-:Y:S04]  /*929d0*/  STL [R1+0x1c50], R61 ;  /* 0x001c503d01007387 */ /* 0x0003e80000100800 */
[----:B-1----:R0:W5:Y:S04]  /*929e0*/  LDL.LU R61, [R1+0x3f84] ;  /* 0x003f8400013d7983 */ /* 0x0021680000300800 */
[----:B------:R-:W4:Y:S02]  /*929f0*/  LDL.LU R60, [R1+0x1c7c] ;  /* 0x001c7c00013c7983 */ /* 0x000f240000300800 */
[----:B----4-:R-:W-:-:S05]  /*92a00*/  IMAD.X R60, R60, 0x1, R0, P2 ;  /* 0x000000013c3c7824 */ /* 0x010fca00010e0600 */
[----:B------:R1:W-:Y:S02]  /*92a10*/  STL [R1+0x1c7c], R60 ;  /* 0x001c7c3c01007387 */ /* 0x0003e40000100800 */
[----:B-1----:R-:W1:Y:S02]  /*92a20*/  LDC R60, c[0x0][0x3a8] ;  /* 0x0000ea00ff3c7b82 */ /* 0x002e640000000800 */
[----:B-1----:R-:W-:-:S04]  /*92a30*/  IMAD.SHL.U32 R60, R60, 0x80, RZ ;  /* 0x000000803c3c7824 */ /* 0x002fc800078e00ff */
[----:B------:R-:W-:-:S05]  /*92a40*/  IMAD.SHL.U32 R60, R60, 0x2, RZ ;  /* 0x000000023c3c7824 */ /* 0x000fca00078e00ff */
[----:B--2---:R-:W-:-:S05]  /*92a50*/  IADD3 R2, P2, PT, R2, R60, RZ ;  /* 0x0000003c02027210 */ /* 0x004fca0007f5e0ff */
[----:B------:R1:W-:Y:S04]  /*92a60*/  STL [R1+0x1c48], R2 ;  /* 0x001c480201007387 */ /* 0x0003e80000100800 */
[----:B-1----:R-:W2:Y:S04]  /*92a70*/  LDL.LU R2, [R1+0x3f80] ;  /* 0x003f800001027983 */ /* 0x002ea80000300800 */
[----:B------:R-:W4:Y:S01]  /*92a80*/  LDL.LU R60, [R1+0x1c74] ;  /* 0x001c7400013c7983 */ /* 0x000f220000300800 */
[--C-:B------:R-:W-:Y:S02]  /*92a90*/  IMAD.X R20, R20, 0x1, R0.reuse, P4 ;  /* 0x0000000114147824 */ /* 0x100fe400020e0600 */
[----:B------:R-:W-:-:S02]  /*92aa0*/  IMAD.X R22, R22, 0x1, R0, P5 ;  /* 0x0000000116167824 */ /* 0x000fc400028e0600 */
[--C-:B------:R-:W-:Y:S02]  /*92ab0*/  IMAD.X R54, R54, 0x1, R0.reuse, P6 ;  /* 0x0000000136367824 */ /* 0x100fe400030e0600 */
[--C-:B------:R-:W-:Y:S02]  /*92ac0*/  IMAD.X R56, R56, 0x1, R0.reuse, P0 ;  /* 0x0000000138387824 */ /* 0x100fe400000e0600 */
[--C-:B------:R-:W-:Y:S02]  /*92ad0*/  IMAD.X R58, R58, 0x1, R0.reuse, P1 ;  /* 0x000000013a3a7824 */ /* 0x100fe400008e0600 */
[--C-:B------:R-:W-:Y:S02]  /*92ae0*/  IMAD.X R50, R50, 0x1, R0.reuse, P2 ;  /* 0x0000000132327824 */ /* 0x100fe400010e0600 */
[----:B----4-:R-:W-:-:S05]  /*92af0*/  IMAD.X R60, R60, 0x1, R0, P3 ;  /* 0x000000013c3c7824 */ /* 0x010fca00018e0600 */
[----:B------:R1:W-:Y:S02]  /*92b00*/  STL [R1+0x1c74], R60 ;  /* 0x001c743c01007387 */ /* 0x0003e40000100800 */
[----:B-1----:R-:W1:Y:S02]  /*92b10*/  LDC R60, c[0x0][0x3a8] ;  /* 0x0000ea00ff3c7b82 */ /* 0x002e640000000800 */
[----:B-1----:R-:W-:-:S04]  /*92b20*/  IMAD.SHL.U32 R60, R60, 0x80, RZ ;  /* 0x000000803c3c7824 */ /* 0x002fc800078e00ff */
[----:B------:R-:W-:-:S05]  /*92b30*/  IMAD.SHL.U32 R60, R60, 0x2, RZ ;  /* 0x000000023c3c7824 */ /* 0x000fca00078e00ff */
[-C--:B---3--:R-:W-:Y:S02]  /*92b40*/  IADD3 R3, P3, PT, R3, R60.reuse, RZ ;  /* 0x0000003c03037210 */ /* 0x088fe40007f7e0ff */
[-C--:B------:R-:W-:Y:S02]  /*92b50*/  IADD3 R21, P4, PT, R21, R60.reuse, RZ ;  /* 0x0000003c15157210 */ /* 0x080fe40007f9e0ff */
[-C--:B------:R-:W-:Y:S02]  /*92b60*/  IADD3 R23, P5, PT, R23, R60.reuse, RZ ;  /* 0x0000003c17177210 */ /* 0x080fe40007fbe0ff */
[-C--:B------:R-:W-:Y:S01]  /*92b70*/  IADD3 R55, P6, PT, R55, R60.reuse, RZ ;  /* 0x0000003c37377210 */ /* 0x080fe20007fde0ff */
[----:B------:R1:W-:Y:S04]  /*92b80*/  STL [R1+0x1c40], R3 ;  /* 0x001c400301007387 */ /* 0x0003e80000100800 */
[----:B------:R-:W-:Y:S04]  /*92b90*/  STL [R1+0x1c6c], R20 ;  /* 0x001c6c1401007387 */ /* 0x000fe80000100800 */
[----:B------:R-:W-:Y:S04]  /*92ba0*/  STL [R1+0x1c38], R21 ;  /* 0x001c381501007387 */ /* 0x000fe80000100800 */
[----:B------:R-:W-:Y:S01]  /*92bb0*/  STL [R1+0x1c64], R22 ;  /* 0x001c641601007387 */ /* 0x000fe20000100800 */
[----:B------:R-:W-:-:S03]  /*92bc0*/  IADD3 R57, P0, PT, R57, R60, RZ ;  /* 0x0000003c39397210 */ /* 0x000fc60007f1e0ff */
[----:B------:R-:W-:Y:S04]  /*92bd0*/  STL [R1+0x1c30], R23 ;  /* 0x001c301701007387 */ /* 0x000fe80000100800 */
[----:B------:R-:W-:Y:S01]  /*92be0*/  STL [R1+0x1c5c], R54 ;  /* 0x001c5c3601007387 */ /* 0x000fe20000100800 */
[----:B------:R-:W-:-:S03]  /*92bf0*/  IADD3 R59, P1, PT, R59, R60, RZ ;  /* 0x0000003c3b3b7210 */ /* 0x000fc60007f3e0ff */
[----:B------:R-:W-:Y:S04]  /*92c00*/  STL [R1+0x1c28], R55 ;  /* 0x001c283701007387 */ /* 0x000fe80000100800 */
[----:B------:R-:W-:Y:S01]  /*92c10*/  STL [R1+0x1c54], R56 ;  /* 0x001c543801007387 */ /* 0x000fe20000100800 */
[----:B-1----:R-:W1:Y:S01]  /*92c20*/  S2R R3, SR_TID.X ;  /* 0x0000000000037919 */ /* 0x002e620000002100 */
[----:B------:R-:W-:Y:S02]  /*92c30*/  IADD3 R51, P2, PT, R51, R60, RZ ;  /* 0x0000003c33337210 */ /* 0x000fe40007f5e0ff */
        /* <DEDUP_REMOVED lines=10> */
[----:B------:R3:W-:Y:S01]  /*92ce0*/  STL [R1+0x1c3c], R46 ;  /* 0x001c3c2e01007387 */ /* 0x0007e20000100800 */
[----:B------:R-:W-:-:S03]  /*92cf0*/  IADD3 R39, P5, PT, R39, R60, RZ ;  /* 0x0000003c27277210 */ /* 0x000fc60007fbe0ff */
[----:B------:R4:W-:Y:S01]  /*92d00*/  STL [R1+0x1c08], R47 ;  /* 0x001c082f01007387 */ /* 0x0009e20000100800 */
[----:B------:R-:W-:-:S03]  /*92d10*/  IMAD.X R34, R34, 0x1, R0, P6 ;  /* 0x0000000122227824 */ /* 0x000fc600030e0600 */
[----:B------:R-:W-:Y:S01]  /*92d20*/  STL [R1+0x1c34], R42 ;  /* 0x001c342a01007387 */ /* 0x000fe20000100800 */
        /* <DEDUP_REMOVED lines=9> */
[----:B------:R-:W-:Y:S04]  /*92dc0*/  STL [R1+0x1c1c], R35 ;  /* 0x001c1c2301007387 */ /* 0x000fe80000100800 */
[----:B------:R-:W-:Y:S04]  /*92dd0*/  STL [R1+0x1c14], R30 ;  /* 0x001c141e01007387 */ /* 0x000fe80000100800 */
[----:B------:R-:W-:Y:S04]  /*92de0*/  STL [R1+0x1bfc], R27 ;  /* 0x001bfc1b01007387 */ /* 0x000fe80000100800 */
[----:B------:R0:W-:Y:S04]  /*92df0*/  STL [R1+0x1c0c], R31 ;  /* 0x001c0c1f01007387 */ /* 0x0001e80000100800 */
[----:B------:R0:W-:Y:S01]  /*92e00*/  STL [R1+0x1c04], R26 ;  /* 0x001c041a01007387 */ /* 0x0001e20000100800 */
[----:B-1----:R-:W-:-:S05]  /*92e10*/  LOP3.LUT R3, R3, 0x1f, RZ, 0xc0, !PT ;  /* 0x0000001f03037812 */ /* 0x002fca00078ec0ff */
[----:B------:R-:W-:Y:S01]  /*92e20*/  IMAD.SHL.U32 R3, R3, 0x2, RZ ;  /* 0x0000000203037824 */ /* 0x000fe200078e00ff */
[----:B---3--:R-:W3:Y:S04]  /*92e30*/  LDL.LU R46, [R1+0x1bf4] ;  /* 0x001bf400012e7983 */ /* 0x008ee80000300800 */
[----:B----4-:R-:W4:Y:S04]  /*92e40*/  LDL.LU R47, [R1+0x1bf0] ;  /* 0x001bf000012f7983 */ /* 0x010f280000300800 */
        /* <DEDUP_REMOVED lines=10> */
[----:B------:R-:W-:-:S02]  /*92ef0*/  IMAD.MOV.U32 R20, RZ, RZ, R7 ;  /* 0x000000ffff147224 */ /* 0x000fc400078e0007 */
[----:B------:R-:W-:Y:S02]  /*92f00*/  IMAD.MOV.U32 R21, RZ, RZ, R11 ;  /* 0x000000ffff157224 */ /* 0x000fe400078e000b */
[----:B------:R-:W-:Y:S02]  /*92f10*/  IMAD.MOV.U32 R11, RZ, RZ, R10 ;  /* 0x000000ffff0b7224 */ /* 0x000fe400078e000a */
[----:B------:R-:W-:Y:S02]  /*92f20*/  IMAD.MOV.U32 R10, RZ, RZ, R6 ;  /* 0x000000ffff0a7224 */ /* 0x000fe400078e0006 */
[----:B------:R-:W-:Y:S02]  /*92f30*/  IMAD.MOV.U32 R6, RZ, RZ, R5 ;  /* 0x000000ffff067224 */ /* 0x000fe400078e0005 */
[----:B------:R-:W-:Y:S02]  /*92f40*/  IMAD.MOV.U32 R7, RZ, RZ, R9 ;  /* 0x000000ffff077224 */ /* 0x000fe400078e0009 */
[----:B------:R-:W-:-:S02]  /*92f50*/  IMAD.MOV.U32 R9, RZ, RZ, R8 ;  /* 0x000000ffff097224 */ /* 0x000fc400078e0008 */
[----:B------:R-:W-:Y:S02]  /*92f60*/  IMAD.MOV.U32 R8, RZ, RZ, R4 ;  /* 0x000000ffff087224 */ /* 0x000fe400078e0004 */
[----:B------:R-:W-:Y:S02]  /*92f70*/  IMAD.MOV.U32 R4, RZ, RZ, R13 ;  /* 0x000000ffff047224 */ /* 0x000fe400078e000d */
[----:B------:R-:W-:Y:S02]  /*92f80*/  IMAD.MOV.U32 R5, RZ, RZ, R17 ;  /* 0x000000ffff057224 */ /* 0x000fe400078e0011 */
[----:B---3--:R-:W-:Y:S01]  /*92f90*/  IMAD.X R46, R46, 0x1, R0, P5 ;  /* 0x000000012e2e7824 */ /* 0x008fe200028e0600 */
[----:B----4-:R-:W-:-:S04]  /*92fa0*/  IADD3 R47, P6, PT, R47, R60, RZ ;  /* 0x0000003c2f2f7210 */ /* 0x010fc80007fde0ff */
[----:B------:R-:W-:Y:S01]  /*92fb0*/  STL [R1+0x1bf4], R46 ;  /* 0x001bf42e01007387 */ /* 0x000fe20000100800 */
[----:B--2---:R-:W-:-:S03]  /*92fc0*/  IADD3 R31, P0, PT, R31, R60, RZ ;  /* 0x0000003c1f1f7210 */ /* 0x004fc60007f1e0ff */
[----:B------:R-:W-:Y:S01]  /*92fd0*/  STL.64 [R1+0xd40], R20 ;  /* 0x000d401401007387 */ /* 0x000fe20000100a00 */
[-C--:B------:R-:W-:Y:S02]  /*92fe0*/  IADD3 R42, P1, PT, R42, R60.reuse, RZ ;  /* 0x0000003c2a2a7210 */ /* 0x080fe40007f3e0ff */
[-C--:B------:R-:W-:Y:S02]  /*92ff0*/  IADD3 R43, P2, PT, R43, R60.reuse, RZ ;  /* 0x0000003c2b2b7210 */ /* 0x080fe40007f5e0ff */
[-C--:B------:R-:W-:Y:S02]  /*93000*/  IADD3 R38, P3, PT, R38, R60.reuse, RZ ;  /* 0x0000003c26267210 */ /* 0x080fe40007f7e0ff */
[----:B------:R-:W-:Y:S01]  /*93010*/  IADD3 R34, P4, PT, R34, R60, RZ ;  /* 0x0000003c22227210 */ /* 0x000fe20007f9e0ff */
[----:B------:R-:W-:-:S05]  /*93020*/  VIADD R39, R39, 0x1 ;  /* 0x0000000127277836 */ /* 0x000fca0000000000 */
[----:B------:R-:W-:Y:S04]  /*93030*/  STL [R1+0x178c], R39 ;  /* 0x00178c2701007387 */ /* 0x000fe80000100800 */
[----:B------:R-:W-:Y:S04]  /*93040*/  STL.64 [R1+0xd38], R10 ;  /* 0x000d380a01007387 */ /* 0x000fe80000100a00 */
[----:B------:R0:W-:Y:S04]  /*93050*/  STL.64 [R1+0xd30], R6 ;  /* 0x000d300601007387 */ /* 0x0001e80000100a00 */
[----:B------:R-:W-:Y:S01]  /*93060*/  STL.64 [R1+0xd28], R8 ;  /* 0x000d280801007387 */ /* 0x000fe20000100a00 */
[----:B0-----:R-:W-:-:S02]  /*93070*/  IMAD.MOV.U32 R6, RZ, RZ, R12 ;  /* 0x000000ffff067224 */ /* 0x001fc400078e000c */
[----:B------:R-:W-:-:S05]  /*93080*/  IMAD.MOV.U32 R7, RZ, RZ, R16 ;  /* 0x000000ffff077224 */ /* 0x000fca00078e0010 */
[----:B------:R-:W-:Y:S04]  /*93090*/  STL.64 [R1+0xd20], R6 ;  /* 0x000d200601007387 */ /* 0x000fe80000100a00 */
[----:B------:R-:W-:Y:S01]  /*930a0*/  STL.64 [R1+0xd18], R4 ;  /* 0x000d180401007387 */ /* 0x000fe20000100a00 */
[----:B------:R-:W-:-:S03]  /*930b0*/  IADD3 R35, P5, PT, R35, R60, RZ ;  /* 0x0000003c23237210 */ /* 0x000fc60007fbe0ff */
[----:B------:R0:W-:Y:S01]  /*930c0*/  STL [R1+0x1be8], R31 ;  /* 0x001be81f01007387 */ /* 0x0001e20000100800 */
[--C-:B------:R-:W-:Y:S01]  /*930d0*/  IMAD.X R30, R30, 0x1, R0.reuse, P6 ;  /* 0x000000011e1e7824 */ /* 0x100fe200030e0600 */
[----:B------:R-:W-:Y:S02]  /*930e0*/  IADD3 R26, P6, PT, R26, R60, RZ ;  /* 0x0000003c1a1a7210 */ /* 0x000fe40007fde0ff */
[----:B0-----:R-:W2:Y:S04]  /*930f0*/  LDL.LU R31, [R1+0x1bb0] ;  /* 0x001bb000011f7983 */ /* 0x001ea80000300800 */
[----:B------:R-:W-:Y:S04]  /*93100*/  STL [R1+0x1bf0], R47 ;  /* 0x001bf02f01007387 */ /* 0x000fe80000100800 */
[----:B------:R-:W-:Y:S04]  /*93110*/  STL [R1+0x1be0], R42 ;  /* 0x001be02a01007387 */ /* 0x000fe80000100800 */
[----:B------:R-:W-:Y:S04]  /*93120*/  STL [R1+0x1bd8], R43 ;  /* 0x001bd82b01007387 */ /* 0x000fe80000100800 */
[----:B------:R-:W-:Y:S04]  /*93130*/  STL [R1+0x1bd0], R38 ;  /* 0x001bd02601007387 */ /* 0x000fe80000100800 */
[----:B------:R-:W-:Y:S04]  /*93140*/  STL [R1+0x1bc8], R34 ;  /* 0x001bc82201007387 */ /* 0x000fe80000100800 */
[----:B------:R-:W3:Y:S04]  /*93150*/  LDL.LU R5, [R1+0x1bdc] ;  /* 0x001bdc0001057983 */ /* 0x000ee80000300800 */
[----:B------:R-:W-:Y:S04]  /*93160*/  STL [R1+0x1bc0], R35 ;  /* 0x001bc02301007387 */ /* 0x000fe80000100800 */
[----:B------:R-:W4:Y:S04]  /*93170*/  LDL.LU R9, [R1+0x1ba8] ;  /* 0x001ba80001097983 */ /* 0x000f280000300800 */
[----:B------:R-:W-:Y:S01]  /*93180*/  STL [R1+0x1bec], R30 ;  /* 0x001bec1e01007387 */ /* 0x000fe20000100800 */
[----:B------:R-:W-:-:S03]  /*93190*/  IMAD.X R27, R27, 0x1, R0, P0 ;  /* 0x000000011b1b7824 */ /* 0x000fc600000e0600 */
[----:B------:R0:W-:Y:S04]  /*931a0*/  STL [R1+0x1bb8], R26 ;  /* 0x001bb81a01007387 */ /* 0x0001e80000100800 */
[----:B0-----:R-:W4:Y:S04]  /*931b0*/  LDL.LU R26, [R1+0x1bd4] ;  /* 0x001bd400011a7983 */ /* 0x001f280000300800 */
        /* <DEDUP_REMOVED lines=28> */
[----:B0-----:R-:W2:Y:S01]  /*93380*/  LDL.LU R31, [R1+0x1b6c] ;  /* 0x001b6c00011f7983 */ /* 0x001ea20000300800 */
[--C-:B---3--:R-:W-:Y:S01]  /*93390*/  IMAD.X R5, R5, 0x1, R0.reuse, P1 ;  /* 0x0000000105057824 */ /* 0x108fe200008e0600 */
[----:B----4-:R-:W-:Y:S01]  /*933a0*/  IADD3 R9, P1, PT, R9, R60, RZ ;  /* 0x0000003c09097210 */ /* 0x010fe20007f3e0ff */
[----:B------:R-:W-:-:S05]  /*933b0*/  IMAD.X R26, R26, 0x1, R0, P2 ;  /* 0x000000011a1a7824 */ /* 0x000fca00010e0600 */
[----:B------:R0:W-:Y:S01]  /*933c0*/  STL [R1+0x1bd4], R26 ;  /* 0x001bd41a01007387 */ /* 0x0001e20000100800 */
[----:B------:R-:W-:-:S03]  /*933d0*/  IADD3 R6, P2, PT, R6, R60, RZ ;  /* 0x0000003c06067210 */ /* 0x000fc60007f5e0ff */
[----:B------:R-:W-:Y:S01]  /*933e0*/  STL [R1+0x1bdc], R5 ;  /* 0x001bdc0501007387 */ /* 0x000fe20000100800 */
[--C-:B------:R-:W-:Y:S01]  /*933f0*/  IMAD.X R10, R10, 0x1, R0.reuse, P3 ;  /* 0x000000010a0a7824 */ /* 0x100fe200018e0600 */
[----:B------:R-:W-:Y:S02]  /*93400*/  IADD3 R7, P3, PT, R7, R60, RZ ;  /* 0x0000003c07077210 */ /* 0x000fe40007f7e0ff */
[----:B0-----:R-:W3:Y:S04]  /*93410*/  LDL.LU R26, [R1+0x1b38] ;  /* 0x001b3800011a7983 */ /* 0x001ee80000300800 */
        /* <DEDUP_REMOVED lines=27> */
[-C--:B------:R-:W-:Y:S01]  /*935d0*/  IADD3 R46, P3, PT, R46, R60.reuse, RZ ;  /* 0x0000003c2e2e7210 */ /* 0x080fe20007f7e0ff */
[----:B------:R-:W-:Y:S02]  /*935e0*/  IMAD.X R47, R47, 0x1, R0, P4 ;  /* 0x000000012f2f7824 */ /* 0x000fe400020e0600 */
[----:B------:R-:W-:Y:S01]  /*935f0*/  STL [R1+0x1b9c], R59 ;  /* 0x001b9c3b01007387 */ /* 0x000fe20000100800 */
[----:B------:R-:W-:-:S03]  /*93600*/  IADD3 R27, P4, PT, R27, R60, RZ ;  /* 0x0000003c1b1b7210 */ /* 0x000fc60007f9e0ff */
[----:B------:R-:W-:Y:S04]  /*93610*/  STL [R1+0x1b68], R50 ;  /* 0x001b683201007387 */ /* 0x000fe80000100800 */
[----:B------:R-:W-:Y:S04]  /*93620*/  STL [R1+0x1b94], R51 ;  /* 0x001b943301007387 */ /* 0x000fe80000100800 */
[----:B------:R0:W-:Y:S04]  /*93630*/  STL [R1+0x1b58], R27 ;  /* 0x001b581b01007387 */ /* 0x0001e80000100800 */
[----:B------:R-:W-:Y:S04]  /*93640*/  STL [R1+0x1b60], R46 ;  /* 0x001b602e01007387 */ /* 0x000fe80000100800 */
[----:B0-----:R-:W4:Y:S01]  /*93650*/  LDL.LU R27, [R1+0x1b64] ;  /* 0x001b6400011b7983 */ /* 0x001f220000300800 */
[--C-:B------:R-:W-:Y:S01]  /*93660*/  IMAD.X R42, R42, 0x1, R0.reuse, P5 ;  /* 0x000000012a2a7824 */ /* 0x100fe200028e0600 */
[-C--:B------:R-:W-:Y:S01]  /*93670*/  IADD3 R43, P5, PT, R43, R60.reuse, RZ ;  /* 0x0000003c2b2b7210 */ /* 0x080fe20007fbe0ff */
[--C-:B------:R-:W-:Y:S01]  /*93680*/  IMAD.X R38, R38, 0x1, R0.reuse, P6 ;  /* 0x0000000126267824 */ /* 0x100fe200030e0600 */
[----:B------:R-:W-:Y:S04]  /*93690*/  STL [R1+0x1b8c], R47 ;  /* 0x001b8c2f01007387 */ /* 0x000fe80000100800 */
[----:B------:R-:W-:Y:S04]  /*936a0*/  STL [R1+0x1b84], R42 ;  /* 0x001b842a01007387 */ /* 0x000fe80000100800 */
[----:B------:R-:W-:Y:S04]  /*936b0*/  STL [R1+0x1b50], R43 ;  /* 0x001b502b01007387 */ /* 0x000fe80000100800 */
[----:B------:R-:W-:Y:S01]  /*936c0*/  STL [R1+0x1b7c], R38 ;  /* 0x001b7c2601007387 */ /* 0x000fe20000100800 */
[----:B--2---:R-:W-:Y:S01]  /*936d0*/  IADD3 R34, P6, PT, R34, R60, RZ ;  /* 0x0000003c22227210 */ /* 0x004fe20007fde0ff */
[----:B------:R-:W-:-:S04]  /*936e0*/  IMAD.X R35, R35, 0x1, R0, P0 ;  /* 0x0000000123237824 */ /* 0x000fc800000e0600 */
[----:B------:R-:W-:Y:S01]  /*936f0*/  STL [R1+0x1b48], R34 ;  /* 0x001b482201007387 */ /* 0x000fe20000100800 */
[----:B------:R-:W-:-:S03]  /*93700*/  IADD3 R30, P0, PT, R30, R60, RZ ;  /* 0x0000003c1e1e7210 */ /* 0x000fc60007f1e0ff */
[----:B------:R-:W2:Y:S01]  /*93710*/  LDL.LU R5, [R1+0x1b30] ;  /* 0x001b300001057983 */ /* 0x000ea20000300800 */
[----:B------:R-:W-:-:S03]  /*93720*/  IMAD.X R31, R31, 0x1, R0, P1 ;  /* 0x000000011f1f7824 */ /* 0x000fc600008e0600 */
[----:B------:R-:W-:Y:S04]  /*93730*/  STL [R1+0x1b74], R35 ;  /* 0x001b742301007387 */ /* 0x000fe80000100800 */
[----:B------:R-:W2:Y:S04]  /*93740*/  LDL.LU R9, [R1+0x1b5c] ;  /* 0x001b5c0001097983 */ /* 0x000ea80000300800 */
[----:B------:R-:W-:Y:S04]  /*93750*/  STL [R1+0x1b40], R30 ;  /* 0x001b401e01007387 */ /* 0x000fe80000100800 */
[----:B------:R0:W-:Y:S04]  /*93760*/  STL [R1+0x1b6c], R31 ;  /* 0x001b6c1f01007387 */ /* 0x0001e80000100800 */
[----:B0-----:R-:W2:Y:S04]  /*93770*/  LDL.LU R31, [R1+0x1b28] ;  /* 0x001b2800011f7983 */ /* 0x001ea80000300800 */
[----:B------:R-:W2:Y:S04]  /*93780*/  LDL.LU R6, [R1+0x1b54] ;  /* 0x001b540001067983 */ /* 0x000ea80000300800 */
[----:B------:R-:W2:Y:S04]  /*93790*/  LDL.LU R10, [R1+0x1b20] ;  /* 0x001b2000010a7983 */ /* 0x000ea80000300800 */
[----:B------:R-:W2:Y:S01]  /*937a0*/  LDL.LU R7, [R1+0x1b4c] ;  /* 0x001b4c0001077983 */ /* 0x000ea20000300800 */
[----:B---3--:R-:W-:-:S05]  /*937b0*/  IADD3 R26, P1, PT, R26, R60, RZ ;  /* 0x0000003c1a1a7210 */ /* 0x008fca0007f3e0ff */
        /* <DEDUP_REMOVED lines=16> */
[----:B0-----:R-:W3:Y:S04]  /*938c0*/  LDL.LU R26, [R1+0x1b0c] ;  /* 0x001b0c00011a7983 */ /* 0x001ee80000300800 */
[----:B------:R-:W3:Y:S04]  /*938d0*/  LDL.LU R42, [R1+0x1ad8] ;  /* 0x001ad800012a7983 */ /* 0x000ee80000300800 */
[----:B------:R-:W3:Y:S04]  /*938e0*/  LDL.LU R43, [R1+0x1b04] ;  /* 0x001b0400012b7983 */ /* 0x000ee80000300800 */
[----:B------:R-:W3:Y:S01]  /*938f0*/  LDL.LU R38, [R1+0x1ad0] ;  /* 0x001ad00001267983 */ /* 0x000ee20000300800 */
[----:B----4-:R-:W-:-:S05]  /*93900*/  IMAD.X R27, R27, 0x1, R0, P2 ;  /* 0x000000011b1b7824 */ /* 0x010fca00010e0600 */
[----:B------:R0:W-:Y:S04]  /*93910*/  STL [R1+0x1b64], R27 ;  /* 0x001b641b01007387 */ /* 0x0001e80000100800 */
[----:B------:R-:W4:Y:S04]  /*93920*/  LDL.LU R34, [R1+0x1afc] ;  /* 0x001afc0001227983 */ /* 0x000f280000300800 */
[----:B------:R-:W4:Y:S04]  /*93930*/  LDL.LU R35, [R1+0x1ac8] ;  /* 0x001ac80001237983 */ /* 0x000f280000300800 */
[----:B------:R-:W4:Y:S04]  /*93940*/  LDL.LU R30, [R1+0x1af4] ;  /* 0x001af400011e7983 */ /* 0x000f280000300800 */
[----:B0-----:R-:W4:Y:S01]  /*93950*/  LDL.LU R27, [R1+0x1ac0] ;  /* 0x001ac000011b7983 */ /* 0x001f220000300800 */
[-C--:B--2---:R-:W-:Y:S01]  /*93960*/  IADD3 R5, P2, PT, R5, R60.reuse, RZ ;  /* 0x0000003c05057210 */ /* 0x084fe20007f5e0ff */
[--C-:B------:R-:W-:Y:S01]  /*93970*/  IMAD.X R9, R9, 0x1, R0.reuse, P3 ;  /* 0x0000000109097824 */ /* 0x100fe200018e0600 */
[----:B------:R-:W-:Y:S01]  /*93980*/  IADD3 R31, P3, PT, R31, R60, RZ ;  /* 0x0000003c1f1f7210 */ /* 0x000fe20007f7e0ff */
[----:B------:R-:W-:-:S04]  /*93990*/  IMAD.X R6, R6, 0x1, R0, P4 ;  /* 0x0000000106067824 */ /* 0x000fc800020e0600 */
[----:B------:R0:W-:Y:S01]  /*939a0*/  STL [R1+0x1b28], R31 ;  /* 0x001b281f01007387 */ /* 0x0001e20000100800 */
[----:B------:R-:W-:-:S03]  /*939b0*/  IADD3 R10, P4, PT, R10, R60, RZ ;  /* 0x0000003c0a0a7210 */ /* 0x000fc60007f9e0ff */
[----:B------:R-:W-:Y:S01]  /*939c0*/  STL [R1+0x1b30], R5 ;  /* 0x001b300501007387 */ /* 0x000fe20000100800 */
[----:B------:R-:W-:-:S03]  /*939d0*/  IMAD.X R7, R7, 0x1, R0, P5 ;  /* 0x0000000107077824 */ /* 0x000fc600028e0600 */
[----:B0-----:R-:W2:Y:S04]  /*939e0*/  LDL.LU R31, [R1+0x1aec] ;  /* 0x001aec00011f7983 */ /* 0x001ea80000300800 */
[----:B------:R-:W-:Y:S04]  /*939f0*/  STL [R1+0x1b5c], R9 ;  /* 0x001b5c0901007387 */ /* 0x000fe80000100800 */
[----:B------:R-:W-:Y:S04]  /*93a00*/  STL [R1+0x1b54], R6 ;  /* 0x001b540601007387 */ /* 0x000fe80000100800 */
[----:B------:R-:W-:Y:S01]  /*93a10*/  STL [R1+0x1b20], R10 ;  /* 0x001b200a01007387 */ /* 0x000fe20000100800 */
[----:B---3--:R-:W-:-:S03]  /*93a20*/  IADD3 R11, P5, PT, R11, R60, RZ ;  /* 0x0000003c0b0b7210 */ /* 0x008fc60007fbe0ff */
        /* <DEDUP_REMOVED lines=28> */
[----:B------:R-:W-:Y:S01]  /*93bf0*/  IMAD.X R26, R26, 0x1, R0, P6 ;  /* 0x000000011a1a7824 */ /* 0x000fe200030e0600 */
[----:B------:R-:W-:-:S04]  /*93c00*/  IADD3 R42, P6, PT, R42, R60, RZ ;  /* 0x0000003c2a2a7210 */ /* 0x000fc80007fde0ff */
[----:B------:R0:W-:Y:S01]  /*93c10*/  STL [R1+0x1b0c], R26 ;  /* 0x001b0c1a01007387 */ /* 0x0001e20000100800 */
[----:B------:R-:W-:-:S03]  /*93c20*/  IMAD.X R43, R43, 0x1, R0, P0 ;  /* 0x000000012b2b7824 */ /* 0x000fc600000e0600 */
[----:B------:R-:W-:Y:S01]  /*93c30*/  STL [R1+0x1b14], R46 ;  /* 0x001b142e01007387 */ /* 0x000fe20000100800 */
[----:B------:R-:W-:-:S03]  /*93c40*/  IADD3 R38, P0, PT, R38, R60, RZ ;  /* 0x0000003c26267210 */ /* 0x000fc60007f1e0ff */
[----:B0-----:R-:W3:Y:S04]  /*93c50*/  LDL.LU R26, [R1+0x1ab8] ;  /* 0x001ab800011a7983 */ /* 0x001ee80000300800 */
[----:B------:R-:W-:Y:S01]  /*93c60*/  STL [R1+0x1ae0], R47 ;  /* 0x001ae02f01007387 */ /* 0x000fe20000100800 */
[----:B----4-:R-:W-:-:S03]  /*93c70*/  IMAD.X R34, R34, 0x1, R0, P1 ;  /* 0x0000000122227824 */ /* 0x010fc600008e0600 */
[----:B------:R-:W-:Y:S01]  /*93c80*/  STL [R1+0x1ad8], R42 ;  /* 0x001ad82a01007387 */ /* 0x000fe20000100800 */
[----:B------:R-:W-:-:S03]  /*93c90*/  IADD3 R35, P1, PT, R35, R60, RZ ;  /* 0x0000003c23237210 */ /* 0x000fc60007f3e0ff */
[----:B------:R-:W-:Y:S01]  /*93ca0*/  STL [R1+0x1b04], R43 ;  /* 0x001b042b01007387 */ /* 0x000fe20000100800 */
[----:B------:R-:W-:-:S03]  /*93cb0*/  IMAD.X R30, R30, 0x1, R0, P2 ;  /* 0x000000011e1e7824 */ /* 0x000fc600010e0600 */
[----:B------:R-:W-:Y:S01]  /*93cc0*/  STL [R1+0x1ad0], R38 ;  /* 0x001ad02601007387 */ /* 0x000fe20000100800 */
[----:B------:R-:W-:-:S03]  /*93cd0*/  IADD3 R27, P2, PT, R27, R60, RZ ;  /* 0x0000003c1b1b7210 */ /* 0x000fc60007f5e0ff */
[----:B------:R-:W-:Y:S04]  /*93ce0*/  STL [R1+0x1afc], R34 ;  /* 0x001afc2201007387 */ /* 0x000fe80000100800 */
[----:B------:R-:W4:Y:S04]  /*93cf0*/  LDL.LU R5, [R1+0x1ae4] ;  /* 0x001ae40001057983 */ /* 0x000f280000300800 */
[----:B------:R-:W-:Y:S04]  /*93d00*/  STL [R1+0x1ac8], R35 ;  /* 0x001ac82301007387 */ /* 0x000fe80000100800 */
[----:B------:R-:W4:Y:S04]  /*93d10*/  LDL.LU R9, [R1+0x1ab0] ;  /* 0x001ab00001097983 */ /* 0x000f280000300800 */
[----:B------:R-:W-:Y:S04]  /*93d20*/  STL [R1+0x1af4], R30 ;  /* 0x001af41e01007387 */ /* 0x000fe80000100800 */
[----:B------:R0:W-:Y:S04]  /*93d30*/  STL [R1+0x1ac0], R27 ;  /* 0x001ac01b01007387 */ /* 0x0001e80000100800 */
[----:B0-----:R-:W4:Y:S04]  /*93d40*/  LDL.LU R27, [R1+0x1adc] ;  /* 0x001adc00011b7983 */ /* 0x001f280000300800 */
[----:B------:R-:W4:Y:S04]  /*93d50*/  LDL.LU R6, [R1+0x1aa8] ;  /* 0x001aa80001067983 */ /* 0x000f280000300800 */
[----:B------:R-:W4:Y:S04]  /*93d60*/  LDL.LU R10, [R1+0x1ad4] ;  /* 0x001ad400010a7983 */ /* 0x000f280000300800 */
[----:B------:R-:W4:Y:S01]  /*93d70*/  LDL.LU R7, [R1+0x1aa0] ;  /* 0x001aa00001077983 */ /* 0x000f220000300800 */
[----:B--2---:R-:W-:-:S05]  /*93d80*/  IMAD.X R31, R31, 0x1, R0, P3 ;  /* 0x000000011f1f7824 */ /* 0x004fca00018e0600 */
        /* <DEDUP_REMOVED lines=25> */
[----:B0-----:R-:W3:Y:S01]  /*93f20*/  LDL.LU R26, [R1+0x1a74] ;  /* 0x001a7400011a7983 */ /* 0x001ee20000300800 */
[----:B----4-:R-:W-:-:S02]  /*93f30*/  IMAD.X R5, R5, 0x1, R0, P4 ;  /* 0x0000000105057824 */ /* 0x010fc400020e0600 */
[----:B------:R-:W-:-:S05]  /*93f40*/  IMAD.X R27, R27, 0x1, R0, P5 ;  /* 0x000000011b1b7824 */ /* 0x000fca00028e0600 */
[----:B------:R0:W-:Y:S04]  /*93f50*/  STL [R1+0x1adc], R27 ;  /* 0x001adc1b01007387 */ /* 0x0001e80000100800 */
[----:B------:R-:W-:Y:S04]  /*93f60*/  STL [R1+0x1ae4], R5 ;  /* 0x001ae40501007387 */ /* 0x000fe80000100800 */
[----:B0-----:R-:W4:Y:S01]  /*93f70*/  LDL.LU R27, [R1+0x1a40] ;  /* 0x001a4000011b7983 */ /* 0x001f220000300800 */
[-C--:B------:R-:W-:Y:S01]  /*93f80*/  IADD3 R9, P4, PT, R9, R60.reuse, RZ ;  /* 0x0000003c09097210 */ /* 0x080fe20007f9e0ff */
[----:B------:R-:W-:Y:S01]  /*93f90*/  IMAD.X R10, R10, 0x1, R0, P6 ;  /* 0x000000010a0a7824 */ /* 0x000fe200030e0600 */
[----:B------:R-:W-:-:S02]  /*93fa0*/  IADD3 R6, P5, PT, R6, R60, RZ ;  /* 0x0000003c06067210 */ /* 0x000fc40007fbe0ff */
[-C--:B------:R-:W-:Y:S01]  /*93fb0*/  IADD3 R7, P6, PT, R7, R60.reuse, RZ ;  /* 0x0000003c07077210 */ /* 0x080fe20007fde0ff */
[----:B------:R-:W-:Y:S04]  /*93fc0*/  STL [R1+0x1ab0], R9 ;  /* 0x001ab00901007387 */ /* 0x000fe80000100800 */
[----:B------:R-:W-:Y:S04]  /*93fd0*/  STL [R1+0x1aa8], R6 ;  /* 0x001aa80601007387 */ /* 0x000fe80000100800 */
[----:B------:R-:W-:Y:S04]  /*93fe0*/  STL [R1+0x1ad4], R10 ;  /* 0x001ad40a01007387 */ /* 0x000fe80000100800 */
[----:B------:R-:W-:Y:S01]  /*93ff0*/  STL [R1+0x1aa0], R7 ;  /* 0x001aa00701007387 */ /* 0x000fe20000100800 */
[----:B--2---:R-:W-:Y:S01]  /*94000*/  IMAD.X R11, R11, 0x1, R0, P0 ;  /* 0x000000010b0b7824 */ /* 0x004fe200000e0600 */
[----:B------:R-:W-:-:S04]  /*94010*/  IADD3 R20, P0, PT, R20, R60, RZ ;  /* 0x0000003c14147210 */ /* 0x000fc80007f1e0ff */
        /* <DEDUP_REMOVED lines=24> */
[--C-:B------:R-:W-:Y:S01]  /*941a0*/  IMAD.X R47, R47, 0x1, R0.reuse, P0 ;  /* 0x000000012f2f7824 */ /* 0x100fe200000e0600 */
[----:B------:R-:W-:Y:S01]  /*941b0*/  IADD3 R31, P0, PT, R31, R60, RZ ;  /* 0x0000003c1f1f7210 */ /* 0x000fe20007f1e0ff */
[----:B------:R-:W-:Y:S01]  /*941c0*/  STL [R1+0x1a9c], R51 ;  /* 0x001a9c3301007387 */ /* 0x000fe20000100800 */
[----:B------:R-:W-:-:S03]  /*941d0*/  IMAD.X R42, R42, 0x1, R0, P1 ;  /* 0x000000012a2a7824 */ /* 0x000fc600008e0600 */
        /* <DEDUP_REMOVED lines=13> */
[----:B------:R-:W3:Y:S01]  /*942b0*/  LDL.LU R5, [R1+0x1a38] ;  /* 0x001a380001057983 */ /* 0x000ee20000300800 */
[----:B------:R-:W-:-:S03]  /*942c0*/  IMAD.X R26, R26, 0x1, R0, P4 ;  /* 0x000000011a1a7824 */ /* 0x000fc600020e0600 */
[----:B------:R-:W-:Y:S04]  /*942d0*/  STL [R1+0x1a7c], R35 ;  /* 0x001a7c2301007387 */ /* 0x000fe80000100800 */
[----:B------:R-:W3:Y:S04]  /*942e0*/  LDL.LU R9, [R1+0x1a64] ;  /* 0x001a640001097983 */ /* 0x000ee80000300800 */
[----:B------:R-:W-:Y:S04]  /*942f0*/  STL [R1+0x1a48], R30 ;  /* 0x001a481e01007387 */ /* 0x000fe80000100800 */
        /* <DEDUP_REMOVED lines=31> */
[----:B0-----:R-:W2:Y:S01]  /*944f0*/  LDL.LU R31, [R1+0x19c8] ;  /* 0x0019c800011f7983 */ /* 0x001ea20000300800 */
[-C--:B---3--:R-:W-:Y:S01]  /*94500*/  IADD3 R5, P5, PT, R5, R60.reuse, RZ ;  /* 0x0000003c05057210 */ /* 0x088fe20007fbe0ff */
[----:B------:R-:W-:Y:S01]  /*94510*/  IMAD.X R9, R9, 0x1, R0, P6 ;  /* 0x0000000109097824 */ /* 0x000fe200030e0600 */
[----:B------:R-:W-:-:S05]  /*94520*/  IADD3 R26, P6, PT, R26, R60, RZ ;  /* 0x0000003c1a1a7210 */ /* 0x000fca0007fde0ff */
[----:B------:R0:W-:Y:S01]  /*94530*/  STL [R1+0x1a30], R26 ;  /* 0x001a301a01007387 */ /* 0x0001e20000100800 */
[----:B------:R-:W-:-:S03]  /*94540*/  IMAD.X R6, R6, 0x1, R0, P0 ;  /* 0x0000000106067824 */ /* 0x000fc600000e0600 */
[----:B------:R-:W-:Y:S01]  /*94550*/  STL [R1+0x1a38], R5 ;  /* 0x001a380501007387 */ /* 0x000fe20000100800 */
[-C--:B------:R-:W-:Y:S01]  /*94560*/  IADD3 R10, P0, PT, R10, R60.reuse, RZ ;  /* 0x0000003c0a0a7210 */ /* 0x080fe20007f1e0ff */
[----:B------:R-:W-:Y:S02]  /*94570*/  IMAD.X R7, R7, 0x1, R0, P1 ;  /* 0x0000000107077824 */ /* 0x000fe400008e0600 */
[----:B0-----:R-:W3:Y:S04]  /*94580*/  LDL.LU R26, [R1+0x19f4] ;  /* 0x0019f400011a7983 */ /* 0x001ee80000300800 */
[----:B------:R-:W-:Y:S04]  /*94590*/  STL [R1+0x1a64], R9 ;  /* 0x001a640901007387 */ /* 0x000fe80000100800 */
[----:B------:R-:W-:Y:S04]  /*945a0*/  STL [R1+0x1a5c], R6 ;  /* 0x001a5c0601007387 */ /* 0x000fe80000100800 */
[----:B------:R-:W-:Y:S01]  /*945b0*/  STL [R1+0x1a28], R10 ;  /* 0x001a280a01007387 */ /* 0x000fe20000100800 */
[----:B----4-:R-:W-:-:S03]  /*945c0*/  IADD3 R11, P1, PT, R11, R60, RZ ;  /* 0x0000003c0b0b7210 */ /* 0x010fc60007f3e0ff */
        /* <DEDUP_REMOVED lines=43> */
[----:B------:R-:W2:Y:S01]  /*94880*/  LDL.LU R5, [R1+0x19ec] ;  /* 0x0019ec0001057983 */ /* 0x000ea20000300800 */
[----:B------:R-:W-:-:S03]  /*94890*/  IADD3 R31, P5, PT, R31, R60, RZ ;  /* 0x0000003c1f1f7210 */ /* 0x000fc60007fbe0ff */
        /* <DEDUP_REMOVED lines=34> */
[----:B0-----:R-:W4:Y:S01]  /*94ac0*/  LDL.LU R27, [R1+0x197c] ;  /* 0x00197c00011b7983 */ /* 0x001f220000300800 */
[--C-:B--2---:R-:W-:Y:S01]  /*94ad0*/  IMAD.X R5, R5, 0x1, R0.reuse, P0 ;  /* 0x0000000105057824 */ /* 0x104fe200000e0600 */
[-C--:B------:R-:W-:Y:S01]  /*94ae0*/  IADD3 R9, P0, PT, R9, R60.reuse, RZ ;  /* 0x0000003c09097210 */ /* 0x080fe20007f1e0ff */
[----:B------:R-:W-:Y:S01]  /*94af0*/  IMAD.X R31, R31, 0x1, R0, P1 ;  /* 0x000000011f1f7824 */ /* 0x000fe200008e0600 */
[----:B------:R-:W-:-:S04]  /*94b00*/  IADD3 R6, P1, PT, R6, R60, RZ ;  /* 0x0000003c06067210 */ /* 0x000fc80007f3e0ff */
[----:B------:R0:W-:Y:S01]  /*94b10*/  STL [R1+0x19e4], R31 ;  /* 0x0019e41f01007387 */ /* 0x0001e20000100800 */
[----:B------:R-:W-:-:S03]  /*94b20*/  IMAD.X R10, R10, 0x1, R0, P2 ;  /* 0x000000010a0a7824 */ /* 0x000fc600010e0600 */
[----:B------:R-:W-:Y:S01]  /*94b30*/  STL [R1+0x19ec], R5 ;  /* 0x0019ec0501007387 */ /* 0x000fe20000100800 */
[----:B------:R-:W-:-:S03]  /*94b40*/  IADD3 R7, P2, PT, R7, R60, RZ ;  /* 0x0000003c07077210 */ /* 0x000fc60007f5e0ff */
[----:B0-----:R-:W2:Y:S04]  /*94b50*/  LDL.LU R31, [R1+0x1948] ;  /* 0x00194800011f7983 */ /* 0x001ea80000300800 */
[----:B------:R-:W-:Y:S04]  /*94b60*/  STL [R1+0x19b8], R9 ;  /* 0x0019b80901007387 */ /* 0x000fe80000100800 */
[----:B------:R-:W-:Y:S04]  /*94b70*/  STL [R1+0x19b0], R6 ;  /* 0x0019b00601007387 */ /* 0x000fe80000100800 */
[----:B------:R-:W-:Y:S01]  /*94b80*/  STL [R1+0x19dc], R10 ;  /* 0x0019dc0a01007387 */ /* 0x000fe20000100800 */
[----:B---3--:R-:W-:-:S03]  /*94b90*/  IMAD.X R11, R11, 0x1, R0, P3 ;  /* 0x000000010b0b7824 */ /* 0x008fc600018e0600 */
        /* <DEDUP_REMOVED lines=43> */
[----:B------:R-:W4:Y:S01]  /*94e50*/  LDL.LU R5, [R1+0x1940] ;  /* 0x0019400001057983 */ /* 0x000f220000300800 */
[----:B------:R-:W-:-:S03]  /*94e60*/  IMAD.X R27, R27, 0x1, R0, P0 ;  /* 0x000000011b1b7824 */ /* 0x000fc600000e0600 */
        /* <DEDUP_REMOVED lines=34> */
[----:B0-----:R-:W3:Y:S01]  /*95090*/  LDL.LU R26, [R1+0x18d0] ;  /* 0x0018d000011a7983 */ /* 0x001ee20000300800 */
[-C--:B----4-:R-:W-:Y:S01]  /*950a0*/  IADD3 R5, P1, PT, R5, R60.reuse, RZ ;  /* 0x0000003c05057210 */ /* 0x090fe20007f3e0ff */
[----:B------:R-:W-:Y:S01]  /*950b0*/  IMAD.X R9, R9, 0x1, R0, P2 ;  /* 0x0000000109097824 */ /* 0x000fe200010e0600 */
[----:B------:R-:W-:-:S05]  /*950c0*/  IADD3 R27, P2, PT, R27, R60, RZ ;  /* 0x0000003c1b1b7210 */ /* 0x000fca0007f5e0ff */
        /* <DEDUP_REMOVED lines=53> */
[----:B------:R-:W3:Y:S01]  /*95420*/  LDL.LU R5, [R1+0x18f4] ;  /* 0x0018f40001057983 */ /* 0x000ee20000300800 */
[----:B------:R-:W-:-:S03]  /*95430*/  IADD3 R26, P1, PT, R26, R60, RZ ;  /* 0x0000003c1a1a7210 */ /* 0x000fc60007f3e0ff */
        /* <DEDUP_REMOVED lines=36> */
[----:B------:R-:W-:Y:S01]  /*95680*/  IADD3 R9, P3, PT, R9, R60, RZ ;  /* 0x0000003c09097210 */ /* 0x000fe20007f7e0ff */
[----:B------:R-:W-:-:S05]  /*95690*/  IMAD.X R26, R26, 0x1, R0, P4 ;  /* 0x000000011a1a7824 */ /* 0x000fca00020e0600 */
[----:B------:R0:W-:Y:S01]  /*956a0*/  STL [R1+0x18ec], R26 ;  /* 0x0018ec1a01007387 */ /* 0x0001e20000100800 */
[----:B------:R-:W-:-:S03]  /*956b0*/  IADD3 R6, P4, PT, R6, R60, RZ ;  /* 0x0000003c06067210 */ /* 0x000fc60007f9e0ff */
[----:B------:R-:W-:Y:S01]  /*956c0*/  STL [R1+0x18f4], R5 ;  /* 0x0018f40501007387 */ /* 0x000fe20000100800 */
[--C-:B------:R-:W-:Y:S01]  /*956d0*/  IMAD.X R10, R10, 0x1, R0.reuse, P5 ;  /* 0x000000010a0a7824 */ /* 0x100fe200028e0600 */
[----:B------:R-:W-:Y:S02]  /*956e0*/  IADD3 R7, P5, PT, R7, R60, RZ ;  /* 0x0000003c07077210 */ /* 0x000fe40007fbe0ff */
[----:B0-----:R-:W3:Y:S04]  /*956f0*/  LDL.LU R26, [R1+0x1850] ;  /* 0x00185000011a7983 */ /* 0x001ee80000300800 */
[----:B------:R-:W-:Y:S04]  /*95700*/  STL [R1+0x18c0], R9 ;  /* 0x0018c00901007387 */ /* 0x000fe80000100800 */
[----:B------:R-:W-:Y:S04]  /*95710*/  STL [R1+0x18b8], R6 ;  /* 0x0018b80601007387 */ /* 0x000fe80000100800 */
        /* <DEDUP_REMOVED lines=29> */
[-C--:B------:R-:W-:Y:S01]  /*958f0*/  IADD3 R27, P6, PT, R27, R60.reuse, RZ ;  /* 0x0000003c1b1b7210 */ /* 0x080fe20007fde0ff */
        /* <DEDUP_REMOVED lines=108> */
[----:B------:R-:W4:Y:S01]  /*95fc0*/  LDL.LU R5, [R1+0x17fc] ;  /* 0x0017fc0001057983 */ /* 0x000f220000300800 */
[----:B------:R-:W-:-:S03]  /*95fd0*/  IADD3 R27, P4, PT, R27, R60, RZ ;  /* 0x0000003c1b1b7210 */ /* 0x000fc60007f9e0ff */
        /* <DEDUP_REMOVED lines=418> */
[----:B------:R0:W-:Y:S01]  /*97a00*/  STL [R1+0x36c4], R10 ;  /* 0x0036c40a01007387 */ /* 0x0001e20000100800 */
[----:B----4-:R-:W-:-:S03]  /*97a10*/  IMAD.X R11, R11, 0x1, R0, P1 ;  /* 0x000000010b0b7824 */ /* 0x010fc600008e0600 */
[----:B------:R-:W-:Y:S01]  /*97a20*/  STL [R1+0x3718], R7 ;  /* 0x0037180701007387 */ /* 0x000fe20000100800 */
[----:B------:R-:W-:-:S03]  /*97a30*/  IADD3 R20, P1, PT, R20, R60, RZ ;  /* 0x0000003c14147210 */ /* 0x000fc60007f3e0ff */
[----:B------:R-:W-:Y:S01]  /*97a40*/  STL [R1+0x36dc], R11 ;  /* 0x0036dc0b01007387 */ /* 0x000fe20000100800 */
[----:B0-----:R-:W0:Y:S01]  /*97a50*/  LDC R10, c[0x0][0x3ac] ;  /* 0x0000eb00ff0a7b82 */ /* 0x001e220000000800 */
        /* <DEDUP_REMOVED lines=27> */
[----:B------:R4:W-:Y:S04]  /*97c10*/  STL [R1+0x3754], R46 ;  /* 0x0037542e01007387 */ /* 0x0009e80000100800 */
[----:B-1----:R-:W4:Y:S01]  /*97c20*/  LDL.LU R27, [R1+0x373c] ;  /* 0x00373c00011b7983 */ /* 0x002f220000300800 */
[--C-:B------:R-:W-:Y:S01]  /*97c30*/  IMAD.X R42, R42, 0x1, R0.reuse, P2 ;  /* 0x000000012a2a7824 */ /* 0x100fe200010e0600 */
[-C--:B------:R-:W-:Y:S01]  /*97c40*/  IADD3 R43, P2, PT, R43, R60.reuse, RZ ;  /* 0x0000003c2b2b7210 */ /* 0x080fe20007f5e0ff */
[--C-:B------:R-:W-:Y:S01]  /*97c50*/  IMAD.X R38, R38, 0x1, R0.reuse, P3 ;  /* 0x0000000126267824 */ /* 0x100fe200018e0600 */
[----:B------:R1:W-:Y:S04]  /*97c60*/  STL [R1+0x3704], R47 ;  /* 0x0037042f01007387 */ /* 0x0003e80000100800 */
[----:B------:R0:W-:Y:S04]  /*97c70*/  STL [R1+0x371c], R42 ;  /* 0x00371c2a01007387 */ /* 0x0001e80000100800 */
[----:B------:R0:W-:Y:S04]  /*97c80*/  STL [R1+0x3760], R43 ;  /* 0x0037602b01007387 */ /* 0x0001e80000100800 */
        /* <DEDUP_REMOVED lines=10> */
[----:B------:R-:W2:Y:S04]  /*97d30*/  LDL.LU R6, [R1+0x378c] ;  /* 0x00378c0001067983 */ /* 0x000ea80000300800 */
[----:B------:R-:W-:Y:S04]  /*97d40*/  STL [R1+0x3724], R31 ;  /* 0x0037241f01007387 */ /* 0x000fe80000100800 */
[----:B------:R-:W2:Y:S04]  /*97d50*/  LDL.LU R7, [R1+0x3750] ;  /* 0x0037500001077983 */ /* 0x000ea80000300800 */
[----:B------:R-:W2:Y:S04]  /*97d60*/  LDL.LU R11, [R1+0x3a70] ;  /* 0x003a7000010b7983 */ /* 0x000ea80000300800 */
[----:B------:R-:W2:Y:S01]  /*97d70*/  LDL.LU R20, [R1+0x3744] ;  /* 0x0037440001147983 */ /* 0x000ea20000300800 */
[----:B---3--:R-:W-:-:S05]  /*97d80*/  IADD3 R26, P5, PT, R26, R60, RZ ;  /* 0x0000003c1a1a7210 */ /* 0x008fca0007fbe0ff */
        /* <DEDUP_REMOVED lines=12> */
[----:B----4-:R-:W4:Y:S04]  /*97e50*/  LDL.LU R46, [R1+0x3780] ;  /* 0x00378000012e7983 */ /* 0x010f280000300800 */
[----:B-1----:R-:W4:Y:S04]  /*97e60*/  LDL.LU R47, [R1+0x3a3c] ;  /* 0x003a3c00012f7983 */ /* 0x002f280000300800 */
[----:B0-----:R-:W4:Y:S04]  /*97e70*/  LDL.LU R42, [R1+0x3a68] ;  /* 0x003a6800012a7983 */ /* 0x001f280000300800 */
[----:B------:R-:W4:Y:S04]  /*97e80*/  LDL.LU R43, [R1+0x3a34] ;  /* 0x003a3400012b7983 */ /* 0x000f280000300800 */
[----:B---3--:R-:W3:Y:S04]  /*97e90*/  LDL.LU R26, [R1+0x3a60] ;  /* 0x003a6000011a7983 */ /* 0x008ee80000300800 */
[----:B------:R-:W3:Y:S04]  /*97ea0*/  LDL.LU R38, [R1+0x3a2c] ;  /* 0x003a2c0001267983 */ /* 0x000ee80000300800 */
[----:B------:R-:W3:Y:S04]  /*97eb0*/  LDL.LU R34, [R1+0x3a58] ;  /* 0x003a580001227983 */ /* 0x000ee80000300800 */
[----:B------:R-:W3:Y:S01]  /*97ec0*/  LDL.LU R35, [R1+0x3a24] ;  /* 0x003a240001237983 */ /* 0x000ee20000300800 */
[----:B------:R-:W-:-:S05]  /*97ed0*/  IMAD.X R27, R27, 0x1, R0, P6 ;  /* 0x000000011b1b7824 */ /* 0x000fca00030e0600 */
[----:B------:R0:W-:Y:S04]  /*97ee0*/  STL [R1+0x373c], R27 ;  /* 0x00373c1b01007387 */ /* 0x0001e80000100800 */
[----:B------:R-:W3:Y:S04]  /*97ef0*/  LDL.LU R30, [R1+0x3a50] ;  /* 0x003a5000011e7983 */ /* 0x000ee80000300800 */
[----:B------:R-:W3:Y:S04]  /*97f00*/  LDL.LU R31, [R1+0x3a1c] ;  /* 0x003a1c00011f7983 */ /* 0x000ee80000300800 */
[----:B0-----:R-:W3:Y:S01]  /*97f10*/  LDL.LU R27, [R1+0x3a48] ;  /* 0x003a4800011b7983 */ /* 0x001ee20000300800 */
[----:B------:R-:W-:-:S04]  /*97f20*/  IMAD.SHL.U32 R4, R10, 0x80, RZ ;  /* 0x000000800a047824 */ /* 0x000fc800078e00ff */
[----:B------:R-:W-:Y:S01]  /*97f30*/  IMAD.SHL.U32 R4, R4, 0x2, RZ ;  /* 0x0000000204047824 */ /* 0x000fe200078e00ff */
        /* <DEDUP_REMOVED lines=12> */
[----:B------:R-:W-:Y:S01]  /*98000*/  IADD3 R21, P2, PT, R21, R4, RZ ;  /* 0x0000000415157210 */ /* 0x000fe20007f5e0ff */
        /* <DEDUP_REMOVED lines=20> */
[----:B----4-:R-:W-:-:S03]  /*98150*/  IMAD.X R46, R46, 0x1, R0, P1 ;  /* 0x000000012e2e7824 */ /* 0x010fc600008e0600 */
[----:B------:R-:W-:Y:S01]  /*98160*/  STL [R1+0x3a44], R51 ;  /* 0x003a443301007387 */ /* 0x000fe20000100800 */
[----:B------:R-:W-:-:S03]  /*98170*/  IADD3 R47, P1, PT, R47, R4, RZ ;  /* 0x000000042f2f7210 */ /* 0x000fc60007f3e0ff */
[----:B------:R-:W-:Y:S01]  /*98180*/  STL [R1+0x3780], R46 ;  /* 0x0037802e01007387 */ /* 0x000fe20000100800 */
[----:B------:R-:W-:-:S03]  /*98190*/  IMAD.X R42, R42, 0x1, R2, P2 ;  /* 0x000000012a2a7824 */ /* 0x000fc600010e0602 */
[----:B------:R-:W-:Y:S01]  /*981a0*/  STL [R1+0x3a3c], R47 ;  /* 0x003a3c2f01007387 */ /* 0x000fe20000100800 */
[-C--:B------:R-:W-:Y:S01]  /*981b0*/  IADD3 R43, P2, PT, R43, R4.reuse, RZ ;  /* 0x000000042b2b7210 */ /* 0x080fe20007f5e0ff */
[----:B---3--:R-:W-:Y:S01]  /*981c0*/  IMAD.X R26, R26, 0x1, R2, P3 ;  /* 0x000000011a1a7824 */ /* 0x008fe200018e0602 */
[----:B------:R-:W-:-:S04]  /*981d0*/  IADD3 R38, P3, PT, R38, R4, RZ ;  /* 0x0000000426267210 */ /* 0x000fc80007f7e0ff */
[----:B------:R0:W-:Y:S01]  /*981e0*/  STL [R1+0x3a60], R26 ;  /* 0x003a601a01007387 */ /* 0x0001e20000100800 */
[----:B------:R-:W-:-:S03]  /*981f0*/  IMAD.X R34, R34, 0x1, R2, P4 ;  /* 0x0000000122227824 */ /* 0x000fc600020e0602 */
[----:B------:R1:W-:Y:S01]  /*98200*/  STL [R1+0x3a68], R42 ;  /* 0x003a682a01007387 */ /* 0x0003e20000100800 */
[----:B------:R-:W-:-:S03]  /*98210*/  IADD3 R35, P4, PT, R35, R4, RZ ;  /* 0x0000000423237210 */ /* 0x000fc60007f9e0ff */
[----:B0-----:R-:W2:Y:S04]  /*98220*/  LDL.LU R26, [R1+0x3a14] ;  /* 0x003a1400011a7983 */ /* 0x001ea80000300800 */
[----:B------:R0:W-:Y:S04]  /*98230*/  STL [R1+0x3a34], R43 ;  /* 0x003a342b01007387 */ /* 0x0001e80000100800 */
[----:B------:R-:W-:Y:S04]  /*98240*/  STL [R1+0x3a2c], R38 ;  /* 0x003a2c2601007387 */ /* 0x000fe80000100800 */
[----:B------:R-:W-:Y:S01]  /*98250*/  STL [R1+0x3a58], R34 ;  /* 0x003a582201007387 */ /* 0x000fe20000100800 */
[----:B------:R-:W-:-:S03]  /*98260*/  IMAD.X R30, R30, 0x1, R2, P5 ;  /* 0x000000011e1e7824 */ /* 0x000fc600028e0602 */
[----:B------:R-:W-:Y:S01]  /*98270*/  STL [R1+0x3a24], R35 ;  /* 0x003a242301007387 */ /* 0x000fe20000100800 */
[----:B------:R-:W-:-:S03]  /*98280*/  IADD3 R31, P5, PT, R31, R4, RZ ;  /* 0x000000041f1f7210 */ /* 0x000fc60007fbe0ff */
[----:B------:R-:W3:Y:S01]  /*98290*/  LDL.LU R8, [R1+0x3a40] ;  /* 0x003a400001087983 */ /* 0x000ee20000300800 */
[----:B------:R-:W-:-:S03]  /*982a0*/  IMAD.X R27, R27, 0x1, R2, P6 ;  /* 0x000000011b1b7824 */ /* 0x000fc600030e0602 */
[----:B------:R-:W-:Y:S04]  /*982b0*/  STL [R1+0x3a50], R30 ;  /* 0x003a501e01007387 */ /* 0x000fe80000100800 */
[----:B------:R-:W4:Y:S04]  /*982c0*/  LDL.LU R5, [R1+0x3a0c] ;  /* 0x003a0c0001057983 */ /* 0x000f280000300800 */
[----:B------:R-:W-:Y:S04]  /*982d0*/  STL [R1+0x3a1c], R31 ;  /* 0x003a1c1f01007387 */ /* 0x000fe80000100800 */
        /* <DEDUP_REMOVED lines=20> */
[----:B-1----:R-:W4:Y:S04]  /*98420*/  LDL.LU R42, [R1+0x39bc] ;  /* 0x0039bc00012a7983 */ /* 0x002f280000300800 */
[----:B0-----:R-:W4:Y:S04]  /*98430*/  LDL.LU R43, [R1+0x39e8] ;  /* 0x0039e800012b7983 */ /* 0x001f280000300800 */
[----:B------:R-:W4:Y:S04]  /*98440*/  LDL.LU R27, [R1+0x39b4] ;  /* 0x0039b400011b7983 */ /* 0x000f280000300800 */
[----:B------:R-:W4:Y:S04]  /*98450*/  LDL.LU R38, [R1+0x39e0] ;  /* 0x0039e00001267983 */ /* 0x000f280000300800 */
[----:B------:R-:W4:Y:S04]  /*98460*/  LDL.LU R34, [R1+0x39ac] ;  /* 0x0039ac0001227983 */ /* 0x000f280000300800 */
[----:B------:R-:W4:Y:S01]  /*98470*/  LDL.LU R35, [R1+0x39d8] ;  /* 0x0039d80001237983 */ /* 0x000f220000300800 */
[----:B--2---:R-:W-:-:S05]  /*98480*/  IADD3 R26, P6, PT, R26, R4, RZ ;  /* 0x000000041a1a7210 */ /* 0x004fca0007fde0ff */
[----:B------:R0:W-:Y:S04]  /*98490*/  STL [R1+0x3a14], R26 ;  /* 0x003a141a01007387 */ /* 0x0001e80000100800 */
[----:B------:R-:W2:Y:S04]  /*984a0*/  LDL.LU R30, [R1+0x39a4] ;  /* 0x0039a400011e7983 */ /* 0x000ea80000300800 */
[----:B------:R-:W2:Y:S04]  /*984b0*/  LDL.LU R31, [R1+0x39d0] ;  /* 0x0039d000011f7983 */ /* 0x000ea80000300800 */
[----:B0-----:R-:W2:Y:S01]  /*984c0*/  LDL.LU R26, [R1+0x399c] ;  /* 0x00399c00011a7983 */ /* 0x001ea20000300800 */
[----:B---3--:R-:W-:Y:S01]  /*984d0*/  IMAD.X R8, R8, 0x1, R2, P0 ;  /* 0x0000000108087824 */ /* 0x008fe200000e0602 */
[----:B----4-:R-:W-:-:S04]  /*984e0*/  IADD3 R5, P0, PT, R5, R4, RZ ;  /* 0x0000000405057210 */ /* 0x010fc80007f1e0ff */
        /* <DEDUP_REMOVED lines=45> */
[----:B0-----:R-:W3:Y:S01]  /*987c0*/  LDL.LU R27, [R1+0x39c8] ;  /* 0x0039c800011b7983 */ /* 0x001ee20000300800 */
[--C-:B------:R-:W-:Y:S01]  /*987d0*/  IMAD.X R38, R38, 0x1, R2.reuse, P5 ;  /* 0x0000000126267824 */ /* 0x100fe200028e0602 */
[-C--:B------:R-:W-:Y:S01]  /*987e0*/  IADD3 R34, P5, PT, R34, R4.reuse, RZ ;  /* 0x0000000422227210 */ /* 0x080fe20007fbe0ff */
[--C-:B------:R-:W-:Y:S01]  /*987f0*/  IMAD.X R35, R35, 0x1, R2.reuse, P6 ;  /* 0x0000000123237824 */ /* 0x100fe200030e0602 */
[----:B------:R0:W-:Y:S04]  /*98800*/  STL [R1+0x39e8], R43 ;  /* 0x0039e82b01007387 */ /* 0x0001e80000100800 */
[----:B------:R-:W-:Y:S04]  /*98810*/  STL [R1+0x39e0], R38 ;  /* 0x0039e02601007387 */ /* 0x000fe80000100800 */
[----:B------:R-:W-:Y:S04]  /*98820*/  STL [R1+0x39ac], R34 ;  /* 0x0039ac2201007387 */ /* 0x000fe80000100800 */
[----:B------:R-:W-:Y:S04]  /*98830*/  STL [R1+0x39d8], R35 ;  /* 0x0039d82301007387 */ /* 0x000fe80000100800 */
[----:B------:R-:W4:Y:S01]  /*98840*/  LDL.LU R8, [R1+0x3994] ;  /* 0x0039940001087983 */ /* 0x000f220000300800 */
[----:B--2---:R-:W-:Y:S01]  /*98850*/  IADD3 R30, P6, PT, R30, R4, RZ ;  /* 0x000000041e1e7210 */ /* 0x004fe20007fde0ff */
[----:B------:R-:W-:-:S04]  /*98860*/  IMAD.X R31, R31, 0x1, R2, P0 ;  /* 0x000000011f1f7824 */ /* 0x000fc800000e0602 */
[----:B------:R-:W-:Y:S01]  /*98870*/  STL [R1+0x39a4], R30 ;  /* 0x0039a41e01007387 */ /* 0x000fe20000100800 */
[----:B------:R-:W-:-:S03]  /*98880*/  IADD3 R26, P0, PT, R26, R4, RZ ;  /* 0x000000041a1a7210 */ /* 0x000fc60007f1e0ff */
[----:B------:R-:W2:Y:S04]  /*98890*/  LDL.LU R5, [R1+0x39c0] ;  /* 0x0039c00001057983 */ /* 0x000ea80000300800 */
[----:B------:R-:W-:Y:S04]  /*988a0*/  STL [R1+0x39d0], R31 ;  /* 0x0039d01f01007387 */ /* 0x000fe80000100800 */
[----:B------:R-:W2:Y:S04]  /*988b0*/  LDL.LU R9, [R1+0x398c] ;  /* 0x00398c0001097983 */ /* 0x000ea80000300800 */
        /* <DEDUP_REMOVED lines=20> */
[----:B0-----:R-:W2:Y:S04]  /*98a00*/  LDL.LU R43, [R1+0x393c] ;  /* 0x00393c00012b7983 */ /* 0x001ea80000300800 */
[----:B------:R-:W2:Y:S04]  /*98a10*/  LDL.LU R26, [R1+0x3968] ;  /* 0x00396800011a7983 */ /* 0x000ea80000300800 */
[----:B------:R-:W2:Y:S04]  /*98a20*/  LDL.LU R38, [R1+0x3934] ;  /* 0x0039340001267983 */ /* 0x000ea80000300800 */
[----:B------:R-:W2:Y:S04]  /*98a30*/  LDL.LU R34, [R1+0x3960] ;  /* 0x0039600001227983 */ /* 0x000ea80000300800 */
[----:B------:R-:W2:Y:S01]  /*98a40*/  LDL.LU R35, [R1+0x392c] ;  /* 0x00392c0001237983 */ /* 0x000ea20000300800 */
[----:B---3--:R-:W-:-:S05]  /*98a50*/  IMAD.X R27, R27, 0x1, R2, P1 ;  /* 0x000000011b1b7824 */ /* 0x008fca00008e0602 */
[----:B------:R0:W-:Y:S04]  /*98a60*/  STL [R1+0x39c8], R27 ;  /* 0x0039c81b01007387 */ /* 0x0001e80000100800 */
[----:B------:R-:W3:Y:S04]  /*98a70*/  LDL.LU R30, [R1+0x3958] ;  /* 0x00395800011e7983 */ /* 0x000ee80000300800 */
[----:B------:R-:W3:Y:S04]  /*98a80*/  LDL.LU R31, [R1+0x3924] ;  /* 0x00392400011f7983 */ /* 0x000ee80000300800 */
[----:B0-----:R-:W3:Y:S01]  /*98a90*/  LDL.LU R27, [R1+0x3950] ;  /* 0x00395000011b7983 */ /* 0x001ee20000300800 */
[----:B----4-:R-:W-:-:S05]  /*98aa0*/  IADD3 R8, P1, PT, R8, R4, RZ ;  /* 0x0000000408087210 */ /* 0x010fca0007f3e0ff */
        /* <DEDUP_REMOVED lines=52> */
[----:B------:R-:W-:Y:S04]  /*98df0*/  STL [R1+0x3960], R34 ;  /* 0x0039602201007387 */ /* 0x000fe80000100800 */
[----:B------:R-:W-:Y:S04]  /*98e00*/  STL [R1+0x392c], R35 ;  /* 0x00392c2301007387 */ /* 0x000fe80000100800 */
[----:B------:R-:W4:Y:S01]  /*98e10*/  LDL.LU R8, [R1+0x3948] ;  /* 0x0039480001087983 */ /* 0x000f220000300800 */
[----:B---3--:R-:W-:Y:S01]  /*98e20*/  IMAD.X R30, R30, 0x1, R2, P1 ;  /* 0x000000011e1e7824 */ /* 0x008fe200008e0602 */
[----:B------:R-:W-:-:S04]  /*98e30*/  IADD3 R31, P1, PT, R31, R4, RZ ;  /* 0x000000041f1f7210 */ /* 0x000fc80007f3e0ff */
[----:B------:R-:W-:Y:S01]  /*98e40*/  STL [R1+0x3958], R30 ;  /* 0x0039581e01007387 */ /* 0x000fe20000100800 */
[----:B------:R-:W-:-:S03]  /*98e50*/  IMAD.X R27, R27, 0x1, R2, P2 ;  /* 0x000000011b1b7824 */ /* 0x000fc600010e0602 */
[----:B------:R-:W3:Y:S04]  /*98e60*/  LDL.LU R5, [R1+0x3914] ;  /* 0x0039140001057983 */ /* 0x000ee80000300800 */
[----:B------:R-:W-:Y:S04]  /*98e70*/  STL [R1+0x3924], R31 ;  /* 0x0039241f01007387 */ /* 0x000fe80000100800 */
        /* <DEDUP_REMOVED lines=20> */
[----:B-1----:R-:W3:Y:S04]  /*98fc0*/  LDL.LU R42, [R1+0x38c4] ;  /* 0x0038c400012a7983 */ /* 0x002ee80000300800 */
[----:B0-----:R-:W3:Y:S04]  /*98fd0*/  LDL.LU R43, [R1+0x38f0] ;  /* 0x0038f000012b7983 */ /* 0x001ee80000300800 */
[----:B------:R-:W3:Y:S04]  /*98fe0*/  LDL.LU R27, [R1+0x38bc] ;  /* 0x0038bc00011b7983 */ /* 0x000ee80000300800 */
[----:B------:R-:W3:Y:S04]  /*98ff0*/  LDL.LU R38, [R1+0x38e8] ;  /* 0x0038e80001267983 */ /* 0x000ee80000300800 */
[----:B------:R-:W3:Y:S04]  /*99000*/  LDL.LU R34, [R1+0x38b4] ;  /* 0x0038b40001227983 */ /* 0x000ee80000300800 */
[----:B------:R-:W3:Y:S01]  /*99010*/  LDL.LU R35, [R1+0x38e0] ;  /* 0x0038e00001237983 */ /* 0x000ee20000300800 */
[----:B--2---:R-:W-:-:S05]  /*99020*/  IADD3 R26, P2, PT, R26, R4, RZ ;  /* 0x000000041a1a7210 */ /* 0x004fca0007f5e0ff */
[----:B------:R0:W-:Y:S04]  /*99030*/  STL [R1+0x391c], R26 ;  /* 0x00391c1a01007387 */ /* 0x0001e80000100800 */
[----:B------:R-:W2:Y:S04]  /*99040*/  LDL.LU R30, [R1+0x38ac] ;  /* 0x0038ac00011e7983 */ /* 0x000ea80000300800 */
[----:B------:R-:W2:Y:S04]  /*99050*/  LDL.LU R31, [R1+0x38d8] ;  /* 0x0038d800011f7983 */ /* 0x000ea80000300800 */
[----:B0-----:R-:W2:Y:S01]  /*99060*/  LDL.LU R26, [R1+0x38a4] ;  /* 0x0038a400011a7983 */ /* 0x001ea20000300800 */
[----:B----4-:R-:W-:-:S05]  /*99070*/  IMAD.X R8, R8, 0x1, R2, P3 ;  /* 0x0000000108087824 */ /* 0x010fca00018e0602 */
[----:B------:R-:W-:Y:S01]  /*99080*/  STL [R1+0x3948], R8 ;  /* 0x0039480801007387 */ /* 0x000fe20000100800 */
[----:B---3--:R-:W-:Y:S01]  /*99090*/  IADD3 R5, P3, PT, R5, R4, RZ ;  /* 0x0000000405057210 */ /* 0x008fe20007f7e0ff */
        /* <DEDUP_REMOVED lines=1165> */
[----:B------:R4:W-:Y:S04]  /*9d970*/  STL [R1+0x3ebc], R38 ;  /* 0x003ebc2601007387 */ /* 0x0009e80000100800 */
[----:B------:R0:W-:Y:S04]  /*9d980*/  STL [R1+0x3f00], R34 ;  /* 0x003f002201007387 */ /* 0x0001e80000100800 */
[----:B------:R0:W-:Y:S04]  /*9d990*/  STL [R1+0x3ec4], R35 ;  /* 0x003ec42301007387 */ /* 0x0001e80000100800 */
[----:B------:R-:W3:Y:S01]  /*9d9a0*/  LDL.LU R8, [R1+0x3f18] ;  /* 0x003f180001087983 */ /* 0x000ee20000300800 */
[----:B--2---:R-:W-:Y:S01]  /*9d9b0*/  IADD3 R30, P6, PT, R30, R4, RZ ;  /* 0x000000041e1e7210 */ /* 0x004fe20007fde0ff */
[----:B------:R-:W-:-:S04]  /*9d9c0*/  IMAD.X R31, R31, 0x1, R2, P0 ;  /* 0x000000011f1f7824 */ /* 0x000fc800000e0602 */
[----:B------:R2:W-:Y:S01]  /*9d9d0*/  STL [R1+0x3f08], R30 ;  /* 0x003f081e01007387 */ /* 0x0005e20000100800 */
[----:B------:R-:W-:-:S03]  /*9d9e0*/  IADD3 R26, P0, PT, R26, R4, RZ ;  /* 0x000000041a1a7210 */ /* 0x000fc60007f1e0ff */
[----:B------:R-:W3:Y:S04]  /*9d9f0*/  LDL.LU R5, [R1+0x3edc] ;  /* 0x003edc0001057983 */ /* 0x000ee80000300800 */
[----:B------:R0:W-:Y:S04]  /*9da00*/  STL [R1+0x3ecc], R31 ;  /* 0x003ecc1f01007387 */ /* 0x0001e80000100800 */
        /* <DEDUP_REMOVED lines=22> */
[----:B----4-:R-:W4:Y:S04]  /*9db70*/  LDL.LU R38, [R1+0x3f34] ;  /* 0x003f340001267983 */ /* 0x010f280000300800 */
[----:B------:R-:W4:Y:S04]  /*9db80*/  LDL.LU R34, [R1+0x3f3c] ;  /* 0x003f3c0001227983 */ /* 0x000f280000300800 */
[----:B------:R-:W4:Y:S04]  /*9db90*/  LDL.LU R35, [R1+0x3f44] ;  /* 0x003f440001237983 */ /* 0x000f280000300800 */
[----:B--2---:R-:W2:Y:S01]  /*9dba0*/  LDL.LU R30, [R1+0x3f4c] ;  /* 0x003f4c00011e7983 */ /* 0x004ea20000300800 */
[----:B---3--:R-:W-:-:S05]  /*9dbb0*/  IMAD.X R27, R27, 0x1, R2, P1 ;  /* 0x000000011b1b7824 */ /* 0x008fca00008e0602 */
[----:B------:R0:W-:Y:S04]  /*9dbc0*/  STL [R1+0x3ed4], R27 ;  /* 0x003ed41b01007387 */ /* 0x0001e80000100800 */
[----:B------:R-:W3:Y:S04]  /*9dbd0*/  LDL.LU R31, [R1+0x3f54] ;  /* 0x003f5400011f7983 */ /* 0x000ee80000300800 */
[----:B------:R-:W3:Y:S04]  /*9dbe0*/  LDL.LU R26, [R1+0x3f5c] ;  /* 0x003f5c00011a7983 */ /* 0x000ee80000300800 */
[----:B0-----:R-:W3:Y:S01]  /*9dbf0*/  LDL.LU R27, [R1+0x3f64] ;  /* 0x003f6400011b7983 */ /* 0x001ee20000300800 */
[----:B------:R-:W-:-:S05]  /*9dc00*/  IADD3 R8, P1, PT, R8, R4, RZ ;  /* 0x0000000408087210 */ /* 0x000fca0007f3e0ff */
[----:B------:R-:W-:Y:S01]  /*9dc10*/  STL [R1+0x3f18], R8 ;  /* 0x003f180801007387 */ /* 0x000fe20000100800 */
[----:B------:R-:W-:Y:S01]  /*9dc20*/  IMAD.X R5, R5, 0x1, R2, P2 ;  /* 0x0000000105057824 */ /* 0x000fe200010e0602 */
[----:B------:R-:W-:-:S04]  /*9dc30*/  IADD3 R9, P2, PT, R9, R4, RZ ;  /* 0x0000000409097210 */ /* 0x000fc80007f5e0ff */
[----:B------:R0:W-:Y:S01]  /*9dc40*/  STL [R1+0x3edc], R5 ;  /* 0x003edc0501007387 */ /* 0x0001e20000100800 */
[----:B------:R-:W-:-:S03]  /*9dc50*/  IMAD.X R6, R6, 0x1, R2, P3 ;  /* 0x0000000106067824 */ /* 0x000fc600018e0602 */
[----:B------:R-:W-:Y:S01]  /*9dc60*/  STL [R1+0x3f20], R9 ;  /* 0x003f200901007387 */ /* 0x000fe20000100800 */
[----:B------:R-:W-:-:S03]  /*9dc70*/  IADD3 R10, P3, PT, R10, R4, RZ ;  /* 0x000000040a0a7210 */ /* 0x000fc60007f7e0ff */
[----:B------:R1:W-:Y:S01]  /*9dc80*/  STL [R1+0x3ee4], R6 ;  /* 0x003ee40601007387 */ /* 0x0003e20000100800 */
[----:B------:R-:W-:-:S03]  /*9dc90*/  IMAD.X R7, R7, 0x1, R2, P4 ;  /* 0x0000000107077824 */ /* 0x000fc600020e0602 */
[----:B------:R-:W-:Y:S01]  /*9dca0*/  STL [R1+0x3f28], R10 ;  /* 0x003f280a01007387 */ /* 0x000fe20000100800 */
[----:B------:R-:W-:-:S03]  /*9dcb0*/  IADD3 R11, P4, PT, R11, R4, RZ ;  /* 0x000000040b0b7210 */ /* 0x000fc60007f9e0ff */
[----:B------:R0:W-:Y:S01]  /*9dcc0*/  STL [R1+0x3eec], R7 ;  /* 0x003eec0701007387 */ /* 0x0001e20000100800 */
[----:B------:R-:W-:-:S03]  /*9dcd0*/  IMAD.X R20, R20, 0x1, R2, P5 ;  /* 0x0000000114147824 */ /* 0x000fc600028e0602 */
[----:B------:R0:W-:Y:S01]  /*9dce0*/  STL [R1+0x3f30], R11 ;  /* 0x003f300b01007387 */ /* 0x0001e20000100800 */
        /* <DEDUP_REMOVED lines=30> */
[----:B----4-:R-:W-:-:S03]  /*9ded0*/  IMAD.X R38, R38, 0x1, R2, P6 ;  /* 0x0000000126267824 */ /* 0x010fc600030e0602 */
[----:B------:R4:W-:Y:S01]  /*9dee0*/  STL [R1+0x3f6c], R43 ;  /* 0x003f6c2b01007387 */ /* 0x0009e20000100800 */
[----:B------:R-:W-:-:S03]  /*9def0*/  IMAD.X R34, R34, 0x1, R2, P0 ;  /* 0x0000000122227824 */ /* 0x000fc600000e0602 */
[----:B------:R4:W-:Y:S01]  /*9df00*/  STL [R1+0x3f34], R38 ;  /* 0x003f342601007387 */ /* 0x0009e20000100800 */
[----:B------:R-:W-:-:S03]  /*9df10*/  IMAD.X R35, R35, 0x1, R2, P1 ;  /* 0x0000000123237824 */ /* 0x000fc600008e0602 */
[----:B------:R4:W-:Y:S01]  /*9df20*/  STL [R1+0x3f3c], R34 ;  /* 0x003f3c2201007387 */ /* 0x0009e20000100800 */
[----:B--2---:R-:W-:-:S03]  /*9df30*/  IMAD.X R30, R30, 0x1, R2, P2 ;  /* 0x000000011e1e7824 */ /* 0x004fc600010e0602 */
[----:B------:R4:W-:Y:S01]  /*9df40*/  STL [R1+0x3f44], R35 ;  /* 0x003f442301007387 */ /* 0x0009e20000100800 */
[----:B------:R-:W-:Y:S02]  /*9df50*/  IMAD.MOV.U32 R4, RZ, RZ, R15 ;  /* 0x000000ffff047224 */ /* 0x000fe400078e000f */
[----:B0-----:R-:W-:Y:S01]  /*9df60*/  IMAD.MOV.U32 R5, RZ, RZ, R19 ;  /* 0x000000ffff057224 */ /* 0x001fe200078e0013 */
[----:B------:R4:W-:Y:S01]  /*9df70*/  STL [R1+0x3f4c], R30 ;  /* 0x003f4c1e01007387 */ /* 0x0009e20000100800 */
[----:B-1----:R-:W-:Y:S02]  /*9df80*/  IMAD.MOV.U32 R6, RZ, RZ, R14 ;  /* 0x000000ffff067224 */ /* 0x002fe400078e000e */
[----:B------:R-:W-:Y:S01]  /*9df90*/  IMAD.MOV.U32 R7, RZ, RZ, R18 ;  /* 0x000000ffff077224 */ /* 0x000fe200078e0012 */
[----:B------:R-:W-:Y:S01]  /*9dfa0*/  ISETP.NE.U32.AND P6, PT, R39, UR6, PT ;  /* 0x0000000627007c0c */ /* 0x000fe2000bfc5070 */
[--C-:B---3--:R-:W-:Y:S02]  /*9dfb0*/  IMAD.X R31, R31, 0x1, R2.reuse, P3 ;  /* 0x000000011f1f7824 */ /* 0x108fe400018e0602 */
[----:B------:R-:W-:-:S03]  /*9dfc0*/  IMAD.X R26, R26, 0x1, R2, P4 ;  /* 0x000000011a1a7824 */ /* 0x000fc600020e0602 */
[----:B------:R4:W-:Y:S01]  /*9dfd0*/  STL [R1+0x3f54], R31 ;  /* 0x003f541f01007387 */ /* 0x0009e20000100800 */
[----:B------:R-:W-:-:S03]  /*9dfe0*/  IMAD.X R27, R27, 0x1, R2, P5 ;  /* 0x000000011b1b7824 */ /* 0x000fc600028e0602 */
[----:B------:R4:W-:Y:S04]  /*9dff0*/  STL [R1+0x3f5c], R26 ;  /* 0x003f5c1a01007387 */ /* 0x0009e80000100800 */
[----:B------:R4:W-:Y:S04]  /*9e000*/  STL.64 [R1+0x858], R4 ;  /* 0x0008580401007387 */ /* 0x0009e80000100a00 */
[----:B------:R4:W-:Y:S04]  /*9e010*/  STL [R1+0x3f64], R27 ;  /* 0x003f641b01007387 */ /* 0x0009e80000100800 */
[----:B------:R4:W-:Y:S01]  /*9e020*/  STL.64 [R1+0xd10], R6 ;  /* 0x000d100601007387 */ /* 0x0009e20000100a00 */
[----:B------:R-:W-:Y:S05]  /*9e030*/  @P6 BRA `(.L_x_1) ;  /* 0xfffff7dc00086947 */ /* 0x000fea000383ffff */
[----:B-----5:R0:W-:Y:S04]  /*9e040*/  STL [R1+0x40b0], R29 ;  /* 0x0040b01d01007387 */ /* 0x0201e80000100800 */
[----:B0-----:R-:W2:Y:S04]  /*9e050*/  LDL.LU R29, [R1+0x7ec] ;  /* 0x0007ec00011d7983 */ /* 0x001ea80000300800 */
[----:B------:R-:W2:Y:S04]  /*9e060*/  LDL.LU R59, [R1+0x47c] ;  /* 0x00047c00013b7983 */ /* 0x000ea80000300800 */
[----:B------:R0:W-:Y:S04]  /*9e070*/  STL [R1+0x40ac], R28 ;  /* 0x0040ac1c01007387 */ /* 0x0001e80000100800 */
[----:B0-----:R-:W3:Y:S04]  /*9e080*/  LDL.LU R28, [R1+0x7e4] ;  /* 0x0007e400011c7983 */ /* 0x001ee80000300800 */
[----:B------:R-:W3:Y:S04]  /*9e090*/  LDL.LU R58, [R1+0x474] ;  /* 0x00047400013a7983 */ /* 0x000ee80000300800 */
[----:B----4-:R-:W4:Y:S04]  /*9e0a0*/  LDL.LU R57, [R1+0x56c] ;  /* 0x00056c0001397983 */ /* 0x010f280000300800 */
        /* <DEDUP_REMOVED lines=41> */
[----:B------:R0:W-:Y:S04]  /*9e340*/  STL [R1+0x40a8], R25 ;  /* 0x0040a81901007387 */ /* 0x0001e80000100800 */
[----:B0-----:R-:W4:Y:S04]  /*9e350*/  LDL.LU R25, [R1+0x754] ;  /* 0x0007540001197983 */ /* 0x001f280000300800 */
[----:B------:R0:W-:Y:S04]  /*9e360*/  STL [R1+0x40a4], R24 ;  /* 0x0040a41801007387 */ /* 0x0001e80000100800 */
[----:B0-----:R-:W4:Y:S04]  /*9e370*/  LDL.LU R24, [R1+0x75c] ;  /* 0x00075c0001187983 */ /* 0x001f280000300800 */
[----:B------:R0:W-:Y:S04]  /*9e380*/  STL [R1+0x3f80], R61 ;  /* 0x003f803d01007387 */ /* 0x0001e80000100800 */
[----:B0-----:R-:W4:Y:S01]  /*9e390*/  LDL.LU R61, [R1+0x544] ;  /* 0x00054400013d7983 */ /* 0x001f220000300800 */
[----:B--2---:R-:W-:-:S03]  /*9e3a0*/  F2FP.BF16.F32.PACK_AB R59, R29, R59 ;  /* 0x0000003b1d3b723e */ /* 0x004fc600000010ff */
[----:B------:R-:W2:Y:S04]  /*9e3b0*/  LDL.LU R29, [R1+0x40b0] ;  /* 0x0040b000011d7983 */ /* 0x000ea80000300800 */
[----:B------:R0:W-:Y:S04]  /*9e3c0*/  STL [R1+0x3f84], R59 ;  /* 0x003f843b01007387 */ /* 0x0001e80000100800 */
[----:B0-----:R-:W2:Y:S01]  /*9e3d0*/  LDL.LU R59, [R1+0x54c] ;  /* 0x00054c00013b7983 */ /* 0x001ea20000300800 */
[----:B---3--:R-:W-:-:S03]  /*9e3e0*/  F2FP.BF16.F32.PACK_AB R58, R28, R58 ;  /* 0x0000003a1c3a723e */ /* 0x008fc600000010ff */
[----:B------:R-:W3:Y:S04]  /*9e3f0*/  LDL.LU R28, [R1+0x40ac] ;  /* 0x0040ac00011c7983 */ /* 0x000ee80000300800 */
[----:B------:R-:W-:Y:S01]  /*9e400*/  STL [R1+0x3f88], R58 ;  /* 0x003f883a01007387 */ /* 0x000fe20000100800 */
[----:B----4-:R-:W-:Y:S02]  /*9e410*/  F2FP.BF16.F32.PACK_AB R53, R3, R53 ;  /* 0x000000350335723e */ /* 0x010fe400000010ff */
[----:B------:R-:W-:Y:S02]  /*9e420*/  F2FP.BF16.F32.PACK_AB R52, R2, R52 ;  /* 0x000000340234723e */ /* 0x000fe400000010ff */
[----:B------:R-:W-:Y:S02]  /*9e430*/  F2FP.BF16.F32.PACK_AB R51, R0, R51 ;  /* 0x000000330033723e */ /* 0x000fe400000010ff */
[----:B------:R-:W-:-:S02]  /*9e440*/  F2FP.BF16.F32.PACK_AB R50, R60, R50 ;  /* 0x000000323c32723e */ /* 0x000fc400000010ff */
[----:B------:R-:W-:Y:S02]  /*9e450*/  F2FP.BF16.F32.PACK_AB R49, R15, R49 ;  /* 0x000000310f31723e */ /* 0x000fe400000010ff */
[----:B------:R-:W-:Y:S02]  /*9e460*/  F2FP.BF16.F32.PACK_AB R48, R19, R48 ;  /* 0x000000301330723e */ /* 0x000fe400000010ff */
[----:B------:R-:W-:Y:S02]  /*9e470*/  F2FP.BF16.F32.PACK_AB R47, R14, R47 ;  /* 0x0000002f0e2f723e */ /* 0x000fe400000010ff */
        /* <DEDUP_REMOVED lines=20> */
[----:B--2---:R-:W-:-:S02]  /*9e5c0*/  F2FP.BF16.F32.PACK_AB R29, R26, R29 ;  /* 0x0000001d1a1d723e */ /* 0x004fc400000010ff */
[----:B------:R-:W-:Y:S02]  /*9e5d0*/  F2FP.BF16.F32.PACK_AB R57, R59, R57 ;  /* 0x000000393b39723e */ /* 0x000fe400000010ff */
[----:B---3--:R-:W-:-:S03]  /*9e5e0*/  F2FP.BF16.F32.PACK_AB R28, R27, R28 ;  /* 0x0000001c1b1c723e */ /* 0x008fc600000010ff */
        /* <DEDUP_REMOVED lines=29> */
[----:B------:R-:W2:Y:S04]  /*9e7c0*/  LDL.LU R25, [R1+0x7dc] ;  /* 0x0007dc0001197983 */ /* 0x000ea80000300800 */
[----:B------:R-:W2:Y:S04]  /*9e7d0*/  LDL.LU R27, [R1+0x5fc] ;  /* 0x0005fc00011b7983 */ /* 0x000ea80000300800 */
[----:B------:R-:W3:Y:S04]  /*9e7e0*/  LDL.LU R24, [R1+0x7d4] ;  /* 0x0007d40001187983 */ /* 0x000ee80000300800 */
[----:B------:R-:W3:Y:S04]  /*9e7f0*/  LDL.LU R26, [R1+0x5f4] ;  /* 0x0005f400011a7983 */ /* 0x000ee80000300800 */
        /* <DEDUP_REMOVED lines=57> */
[----:B0-----:R-:W4:Y:S01]  /*9eb90*/  LDL.LU R28, [R1+0x744] ;  /* 0x00074400011c7983 */ /* 0x001f220000300800 */
[----:B--2---:R-:W-:-:S03]  /*9eba0*/  F2FP.BF16.F32.PACK_AB R27, R25, R27 ;  /* 0x0000001b191b723e */ /* 0x004fc600000010ff */
[----:B------:R-:W2:Y:S04]  /*9ebb0*/  LDL.LU R25, [R1+0x40a8] ;  /* 0x0040a80001197983 */ /* 0x000ea80000300800 */
[----:B------:R0:W-:Y:S01]  /*9ebc0*/  STL [R1+0x4004], R27 ;  /* 0x0040041b01007387 */ /* 0x0001e20000100800 */
[----:B---3--:R-:W-:-:S03]  /*9ebd0*/  F2FP.BF16.F32.PACK_AB R26, R24, R26 ;  /* 0x0000001a181a723e */ /* 0x008fc600000010ff */
[----:B0-----:R-:W2:Y:S04]  /*9ebe0*/  LDL.LU R27, [R1+0x74c] ;  /* 0x00074c00011b7983 */ /* 0x001ea80000300800 */
[----:B------:R-:W3:Y:S01]  /*9ebf0*/  LDL.LU R24, [R1+0x40a4] ;  /* 0x0040a40001187983 */ /* 0x000ee20000300800 */
[----:B----4-:R-:W-:Y:S02]  /*9ec00*/  F2FP.BF16.F32.PACK_AB R23, R29, R23 ;  /* 0x000000171d17723e */ /* 0x010fe400000010ff */
[----:B------:R-:W-:Y:S01]  /*9ec10*/  F2FP.BF16.F32.PACK_AB R22, R30, R22 ;  /* 0x000000161e16723e */ /* 0x000fe200000010ff */
[----:B------:R-:W-:Y:S01]  /*9ec20*/  STL [R1+0x4008], R26 ;  /* 0x0040081a01007387 */ /* 0x000fe20000100800 */
        /* <DEDUP_REMOVED lines=27> */
[----:B------:R1:W-:Y:S04]  /*9ede0*/  STL [R1+0x403c], R13 ;  /* 0x00403c0d01007387 */ /* 0x0003e80000100800 */
[----:B------:R2:W-:Y:S01]  /*9edf0*/  STL [R1+0x4040], R12 ;  /* 0x0040400c01007387 */ /* 0x0005e20000100800 */
[----:B0-----:R-:W-:-:S02]  /*9ee00*/  F2FP.BF16.F32.PACK_AB R14, R43, R44 ;  /* 0x0000002c2b0e723e */ /* 0x001fc400000010ff */
[----:B-1----:R-:W-:Y:S02]  /*9ee10*/  F2FP.BF16.F32.PACK_AB R13, R45, R46 ;  /* 0x0000002e2d0d723e */ /* 0x002fe400000010ff */
[----:B--2---:R-:W-:-:S05]  /*9ee20*/  F2FP.BF16.F32.PACK_AB R12, R41, R42 ;  /* 0x0000002a290c723e */ /* 0x004fca00000010ff */
[----:B------:R0:W-:Y:S04]  /*9ee30*/  STL [R1+0x26c], R12 ;  /* 0x00026c0c01007387 */ /* 0x0001e80000100800 */
[----:B------:R1:W-:Y:S04]  /*9ee40*/  STL [R1+0x268], R14 ;  /* 0x0002680e01007387 */ /* 0x0003e80000100800 */
[----:B------:R2:W-:Y:S01]  /*9ee50*/  STL [R1+0x264], R13 ;  /* 0x0002640d01007387 */ /* 0x0005e20000100800 */
[----:B0-----:R-:W-:Y:S02]  /*9ee60*/  F2FP.BF16.F32.PACK_AB R12, R47, R48 ;  /* 0x000000302f0c723e */ /* 0x001fe400000010ff */
[----:B-1----:R-:W-:-:S03]  /*9ee70*/  F2FP.BF16.F32.PACK_AB R14, R49, R50 ;  /* 0x00000032310e723e */ /* 0x002fc600000010ff */
[----:B------:R0:W-:Y:S01]  /*9ee80*/  STL [R1+0x260], R12 ;  /* 0x0002600c01007387 */ /* 0x0001e20000100800 */
[----:B--2---:R-:W-:-:S03]  /*9ee90*/  F2FP.BF16.F32.PACK_AB R13, R51, R52 ;  /* 0x00000034330d723e */ /* 0x004fc600000010ff */
[----:B------:R1:W-:Y:S04]  /*9eea0*/  STL [R1+0x27c], R14 ;  /* 0x00027c0e01007387 */ /* 0x0003e80000100800 */
[----:B------:R2:W-:Y:S01]  /*9eeb0*/  STL [R1+0x278], R13 ;  /* 0x0002780d01007387 */ /* 0x0005e20000100800 */
[----:B0-----:R-:W-:Y:S02]  /*9eec0*/  F2FP.BF16.F32.PACK_AB R12, R53, R54 ;  /* 0x00000036350c723e */ /* 0x001fe400000010ff */
[----:B-1----:R-:W-:-:S03]  /*9eed0*/  F2FP.BF16.F32.PACK_AB R14, R55, R56 ;  /* 0x00000038370e723e */ /* 0x002fc600000010ff */
[----:B------:R0:W-:Y:S01]  /*9eee0*/  STL [R1+0x274], R12 ;  /* 0x0002740c01007387 */ /* 0x0001e20000100800 */
[----:B--2---:R-:W-:-:S03]  /*9eef0*/  F2FP.BF16.F32.PACK_AB R13, R57, R58 ;  /* 0x0000003a390d723e */ /* 0x004fc600000010ff */
[----:B------:R-:W-:Y:S04]  /*9ef00*/  STL [R1+0x270], R14 ;  /* 0x0002700e01007387 */ /* 0x000fe80000100800 */
[----:B------:R-:W-:Y:S01]  /*9ef10*/  STL [R1+0x28c], R13 ;  /* 0x00028c0d01007387 */ /* 0x000fe20000100800 */
[----:B0-----:R-:W-:-:S05]  /*9ef20*/  F2FP.BF16.F32.PACK_AB R12, R59, R61 ;  /* 0x0000003d3b0c723e */ /* 0x001fca00000010ff */
[----:B------:R-:W-:Y:S04]  /*9ef30*/  STL [R1+0x288], R12 ;  /* 0x0002880c01007387 */ /* 0x000fe80000100800 */
[----:B------:R0:W-:Y:S04]  /*9ef40*/  STL [R1+0x284], R3 ;  /* 0x0002840301007387 */ /* 0x0001e80000100800 */
[----:B------:R1:W-:Y:S04]  /*9ef50*/  STL [R1+0x280], R2 ;  /* 0x0002800201007387 */ /* 0x0003e80000100800 */
[----:B------:R2:W-:Y:S01]  /*9ef60*/  STL [R1+0x29c], R0 ;  /* 0x00029c0001007387 */ /* 0x0005e20000100800 */
[----:B0-----:R-:W-:-:S02]  /*9ef70*/  F2FP.BF16.F32.PACK_AB R3, R5, R9 ;  /* 0x000000090503723e */ /* 0x001fc400000010ff */
[----:B-1----:R-:W-:-:S03]  /*9ef80*/  F2FP.BF16.F32.PACK_AB R2, R6, R10 ;  /* 0x0000000a0602723e */ /* 0x002fc600000010ff */
[----:B------:R-:W-:Y:S01]  /*9ef90*/  STL [R1+0x298], R3 ;  /* 0x0002980301007387 */ /* 0x000fe20000100800 */
[----:B--2---:R-:W-:-:S03]  /*9efa0*/  F2FP.BF16.F32.PACK_AB R0, R7, R11 ;  /* 0x0000000b0700723e */ /* 0x004fc600000010ff */
[----:B------:R-:W2:Y:S04]  /*9efb0*/  LDL.LU R12, [R1+0x824] ;  /* 0x00082400010c7983 */ /* 0x000ea80000300800 */
[----:B------:R-:W-:Y:S04]  /*9efc0*/  STL [R1+0x294], R2 ;  /* 0x0002940201007387 */ /* 0x000fe80000100800 */
[----:B--2---:R0:W-:Y:S04]  /*9efd0*/  STL [R1+0x409c], R12 ;  /* 0x00409c0c01007387 */ /* 0x0041e80000100800 */
[----:B------:R-:W-:Y:S04]  /*9efe0*/  STL [R1+0x290], R0 ;  /* 0x0002900001007387 */ /* 0x000fe80000100800 */
[----:B0-----:R-:W2:Y:S04]  /*9eff0*/  LDL.LU R12, [R1+0x82c] ;  /* 0x00082c00010c7983 */ /* 0x001ea80000300800 */
[----:B------:R-:W3:Y:S04]  /*9f000*/  LDL.LU R13, [R1+0x7ac] ;  /* 0x0007ac00010d7983 */ /* 0x000ee80000300800 */
[----:B---3--:R0:W-:Y:S04]  /*9f010*/  STL [R1+0x4098], R13 ;  /* 0x0040980d01007387 */ /* 0x0081e80000100800 */
[----:B0-----:R-:W3:Y:S04]  /*9f020*/  LDL.LU R13, [R1+0x7c4] ;  /* 0x0007c400010d7983 */ /* 0x001ee80000300800 */
[----:B---3--:R0:W-:Y:S04]  /*9f030*/  STL [R1+0x40a0], R13 ;  /* 0x0040a00d01007387 */ /* 0x0081e80000100800 */
[----:B0-----:R-:W2:Y:S04]  /*9f040*/  LDL.LU R13, [R1+0x7cc] ;  /* 0x0007cc00010d7983 */ /* 0x001ea80000300800 */
[----:B------:R-:W3:Y:S04]  /*9f050*/  LDL.LU R14, [R1+0x6ac] ;  /* 0x0006ac00010e7983 */ /* 0x000ee80000300800 */
[----:B------:R-:W4:Y:S04]  /*9f060*/  LDL.LU R15, [R1+0x7a4] ;  /* 0x0007a400010f7983 */ /* 0x000f280000300800 */
[----:B------:R-:W4:Y:S04]  /*9f070*/  LDL.LU R16, [R1+0x6a4] ;  /* 0x0006a40001107983 */ /* 0x000f280000300800 */
        /* <DEDUP_REMOVED lines=56> */
[----:B--2---:R-:W-:-:S03]  /*9f400*/  F2FP.BF16.F32.PACK_AB R12, R13, R12 ;  /* 0x0000000c0d0c723e */ /* 0x004fc600000010ff */
[----:B------:R-:W2:Y:S04]  /*9f410*/  LDL.LU R13, [R1+0x40a0] ;  /* 0x0040a000010d7983 */ /* 0x000ea80000300800 */
[----:B------:R0:W-:Y:S04]  /*9f420*/  STL [R1+0x2ac], R12 ;  /* 0x0002ac0c01007387 */ /* 0x0001e80000100800 */
[----:B0-----:R-:W2:Y:S02]  /*9f430*/  LDL.LU R12, [R1+0x409c] ;  /* 0x00409c00010c7983 */ /* 0x001ea40000300800 */
[----:B--2---:R-:W-:-:S02]  /*9f440*/  F2FP.BF16.F32.PACK_AB R12, R13, R12 ;  /* 0x0000000c0d0c723e */ /* 0x004fc400000010ff */
[----:B------:R-:W2:Y:S01]  /*9f450*/  LDL.LU R13, [R1+0x4098] ;  /* 0x00409800010d7983 */ /* 0x000ea20000300800 */
[----:B---3--:R-:W-:Y:S02]  /*9f460*/  F2FP.BF16.F32.PACK_AB R3, R3, R2 ;  /* 0x000000020303723e */ /* 0x008fe400000010ff */
[----:B------:R-:W-:Y:S01]  /*9f470*/  F2FP.BF16.F32.PACK_AB R2, R0, R60 ;  /* 0x0000003c0002723e */ /* 0x000fe200000010ff */
[----:B------:R0:W-:Y:S01]  /*9f480*/  STL [R1+0x2a8], R12 ;  /* 0x0002a80c01007387 */ /* 0x0001e20000100800 */
[----:B------:R-:W-:Y:S02]  /*9f490*/  F2FP.BF16.F32.PACK_AB R0, R4, R8 ;  /* 0x000000080400723e */ /* 0x000fe400000010ff */
[----:B0-----:R-:W-:Y:S02]  /*9f4a0*/  F2FP.BF16.F32.PACK_AB R12, R17, R18 ;  /* 0x00000012110c723e */ /* 0x001fe400000010ff */
[----:B--2---:R-:W-:Y:S02]  /*9f4b0*/  F2FP.BF16.F32.PACK_AB R14, R13, R14 ;  /* 0x0000000e0d0e723e */ /* 0x004fe400000010ff */
[----:B----4-:R-:W-:-:S03]  /*9f4c0*/  F2FP.BF16.F32.PACK_AB R13, R15, R16 ;  /* 0x000000100f0d723e */ /* 0x010fc600000010ff */
        /* <DEDUP_REMOVED lines=41> */
[----:B------:R-:W-:Y:S01]  /*9f760*/  STL [R1+0x2f0], R14 ;  /* 0x0002f00e01007387 */ /* 0x000fe20000100800 */
[----:B--2---:R-:W-:-:S03]  /*9f770*/  F2FP.BF16.F32.PACK_AB R12, R59, R61 ;  /* 0x0000003d3b0c723e */ /* 0x004fc600000010ff */
[----:B------:R-:W-:Y:S04]  /*9f780*/  STL [R1+0x30c], R13 ;  /* 0x00030c0d01007387 */ /* 0x000fe80000100800 */
        /* <DEDUP_REMOVED lines=10> */
[----:B------:R-:W3:Y:S04]  /*9f830*/  LDL.LU R10, [R1+0x8d4] ;  /* 0x0008d400010a7983 */ /* 0x000ee80000300800 */
[----:B------:R-:W-:Y:S04]  /*9f840*/  STL [R1+0x310], R0 ;  /* 0x0003100001007387 */ /* 0x000fe80000100800 */
[----:B---3--:R0:W-:Y:S04]  /*9f850*/  STL [R1+0x4094], R10 ;  /* 0x0040940a01007387 */ /* 0x0081e80000100800 */
[----:B0-----:R-:W2:Y:S04]  /*9f860*/  LDL.LU R10, [R1+0x81c] ;  /* 0x00081c00010a7983 */ /* 0x001ea80000300800 */
[----:B------:R-:W3:Y:S04]  /*9f870*/  LDL.LU R9, [R1+0x8ec] ;  /* 0x0008ec0001097983 */ /* 0x000ee80000300800 */
[----:B---3--:R0:W-:Y:S04]  /*9f880*/  STL [R1+0x4090], R9 ;  /* 0x0040900901007387 */ /* 0x0081e80000100800 */
[----:B0-----:R-:W3:Y:S04]  /*9f890*/  LDL.LU R9, [R1+0x814] ;  /* 0x0008140001097983 */ /* 0x001ee80000300800 */
        /* <DEDUP_REMOVED lines=56> */
[----:B------:R-:W2:Y:S04]  /*9fc20*/  LDL.LU R2, [R1+0x6f8] ;  /* 0x0006f80001027983 */ /* 0x000ea80000300800 */
[----:B------:R-:W2:Y:S04]  /*9fc30*/  LDL.LU R0, [R1+0x940] ;  /* 0x0009400001007983 */ /* 0x000ea80000300800 */
[----:B------:R-:W2:Y:S04]  /*9fc40*/  LDL.LU R60, [R1+0x6f0] ;  /* 0x0006f000013c7983 */ /* 0x000ea80000300800 */
[----:B------:R-:W3:Y:S04]  /*9fc50*/  LDL.LU R10, [R1+0x4094] ;  /* 0x00409400010a7983 */ /* 0x000ee80000300800 */
[----:B------:R0:W-:Y:S04]  /*9fc60*/  STL [R1+0x4044], R11 ;  /* 0x0040440b01007387 */ /* 0x0001e80000100800 */
[----:B0-----:R-:W2:Y:S01]  /*9fc70*/  LDL.LU R11, [R1+0x89c] ;  /* 0x00089c00010b7983 */ /* 0x001ea20000300800 */
[----:B---3--:R-:W-:-:S03]  /*9fc80*/  F2FP.BF16.F32.PACK_AB R10, R9, R10 ;  /* 0x0000000a090a723e */ /* 0x008fc600000010ff */
[----:B------:R-:W3:Y:S01]  /*9fc90*/  LDL.LU R9, [R1+0x4090] ;  /* 0x0040900001097983 */ /* 0x000ee20000300800 */
[----:B----4-:R-:W-:Y:S02]  /*9fca0*/  F2FP.BF16.F32.PACK_AB R8, R12, R8 ;  /* 0x000000080c08723e */ /* 0x010fe400000010ff */
[----:B------:R-:W-:Y:S01]  /*9fcb0*/  F2FP.BF16.F32.PACK_AB R7, R13, R7 ;  /* 0x000000070d07723e */ /* 0x000fe200000010ff */
[----:B------:R-:W-:Y:S01]  /*9fcc0*/  STL [R1+0x4048], R10 ;  /* 0x0040480a01007387 */ /* 0x000fe20000100800 */
[----:B------:R-:W-:Y:S02]  /*9fcd0*/  F2FP.BF16.F32.PACK_AB R6, R14, R6 ;  /* 0x000000060e06723e */ /* 0x000fe400000010ff */
[----:B------:R-:W-:Y:S02]  /*9fce0*/  F2FP.BF16.F32.PACK_AB R5, R15, R5 ;  /* 0x000000050f05723e */ /* 0x000fe400000010ff */
[----:B------:R-:W-:Y:S02]  /*9fcf0*/  F2FP.BF16.F32.PACK_AB R4, R16, R4 ;  /* 0x000000041004723e */ /* 0x000fe400000010ff */
[----:B--2---:R-:W-:-:S02]  /*9fd00*/  F2FP.BF16.F32.PACK_AB R2, R3, R2 ;  /* 0x000000020302723e */ /* 0x004fc400000010ff */
[----:B------:R-:W-:Y:S02]  /*9fd10*/  F2FP.BF16.F32.PACK_AB R0, R0, R60 ;  /* 0x0000003c0000723e */ /* 0x000fe400000010ff */
[----:B---3--:R-:W-:-:S05]  /*9fd20*/  F2FP.BF16.F32.PACK_AB R9, R11, R9 ;  /* 0x000000090b09723e */ /* 0x008fca00000010ff */
        /* <DEDUP_REMOVED lines=14> */
[----:B------:R0:W-:Y:S01]  /*9fe10*/  STL [R1], R4 ;  /* 0x0000000401007387 */ /* 0x0001e20000100800 */
        /* <DEDUP_REMOVED lines=34> */
[----:B------:R0:W-:Y:S04]  /*a0040*/  STL [R1+0x58], R4 ;  /* 0x0000580401007387 */ /* 0x0001e80000100800 */
[----:B0-----:R-:W2:Y:S04]  /*a0050*/  LDL.LU R4, [R1+0x9b4] ;  /* 0x0009b40001047983 */ /* 0x001ea80000300800 */
        /* <DEDUP_REMOVED lines=76> */
[----:B------:R2:W-:Y:S02]  /*a0520*/  STL [R1+0x68], R4 ;  /* 0x0000680401007387 */ /* 0x0005e40000100800 */
[----:B--2---:R-:W-:Y:S02]  /*a0530*/  F2FP.BF16.F32.PACK_AB R4, R5, R6 ;  /* 0x000000060504723e */ /* 0x004fe400000010ff */
[----:B----4-:R-:W-:Y:S02]  /*a0540*/  F2FP.BF16.F32.PACK_AB R6, R7, R8 ;  /* 0x000000080706723e */ /* 0x010fe400000010ff */
[----:B------:R-:W-:Y:S01]  /*a0550*/  F2FP.BF16.F32.PACK_AB R5, R9, R10 ;  /* 0x0000000a0905723e */ /* 0x000fe200000010ff */
[----:B------:R0:W-:Y:S04]  /*a0560*/  STL [R1+0x64], R4 ;  /* 0x0000640401007387 */ /* 0x0001e80000100800 */
[----:B------:R1:W-:Y:S04]  /*a0570*/  STL [R1+0x60], R6 ;  /* 0x0000600601007387 */ /* 0x0003e80000100800 */
[----:B------:R2:W-:Y:S01]  /*a0580*/  STL [R1+0x7c], R5 ;  /* 0x00007c0501007387 */ /* 0x0005e20000100800 */
[----:B0-----:R-:W-:-:S02]  /*a0590*/  F2FP.BF16.F32.PACK_AB R4, R11, R12 ;  /* 0x0000000c0b04723e */ /* 0x001fc400000010ff */
        /* <DEDUP_REMOVED lines=324> */
[----:B0-----:R-:W2:Y:S04]  /*a19e0*/  LDL.LU R5, [R1+0xc3c] ;  /* 0x000c3c0001057983 */ /* 0x001ea80000300800 */
        /* <DEDUP_REMOVED lines=59> */
[----:B--2---:R-:W-:-:S03]  /*a1da0*/  F2FP.BF16.F32.PACK_AB R4, R5, R4 ;  /* 0x000000040504723e */ /* 0x004fc600000010ff */
[----:B------:R-:W2:Y:S04]  /*a1db0*/  LDL.LU R5, [R1+0x4068] ;  /* 0x0040680001057983 */ /* 0x000ea80000300800 */
[----:B------:R0:W-:Y:S04]  /*a1dc0*/  STL [R1+0x1ec], R4 ;  /* 0x0001ec0401007387 */ /* 0x0001e80000100800 */
[----:B0-----:R-:W2:Y:S01]  /*a1dd0*/  LDL.LU R4, [R1+0x4064] ;  /* 0x0040640001047983 */ /* 0x001ea20000300800 */
[----:B---3--:R-:W-:Y:S02]  /*a1de0*/  F2FP.BF16.F32.PACK_AB R7, R6, R7 ;  /* 0x000000070607723e */ /* 0x008fe400000010ff */
[----:B----4-:R-:W-:-:S02]  /*a1df0*/  F2FP.BF16.F32.PACK_AB R9, R8, R9 ;  /* 0x000000090809723e */ /* 0x010fc400000010ff */
        /* <DEDUP_REMOVED lines=26> */
[----:B--2---:R-:W-:Y:S02]  /*a1fa0*/  F2FP.BF16.F32.PACK_AB R5, R4, R5 ;  /* 0x000000050405723e */ /* 0x004fe400000010ff */
[----:B------:R1:W5:Y:S04]  /*a1fb0*/  LDL.LU R4, [R1+0x4060] ;  /* 0x0040600001047983 */ /* 0x0003680000300800 */
[----:B------:R0:W-:Y:S04]  /*a1fc0*/  STL [R1+0x1e8], R5 ;  /* 0x0001e80501007387 */ /* 0x0001e80000100800 */
[----:B0-----:R1:W5:Y:S04]  /*a1fd0*/  LDL.LU R5, [R1+0x405c] ;  /* 0x00405c0001057983 */ /* 0x0013680000300800 */
        /* <DEDUP_REMOVED lines=81> */
[----:B------:R-:W2:Y:S01]  /*a24f0*/  LDL.LU R61, [R1+0x3f80] ;  /* 0x003f8000013d7983 */ /* 0x000ea20000300800 */
[----:B------:R-:W-:-:S03]  /*a2500*/  F2FP.BF16.F32.PACK_AB R2, R2, R0 ;  /* 0x000000000202723e */ /* 0x000fc600000010ff */
[----:B------:R1:W-:Y:S01]  /*a2510*/  STL [R1+0x258], R3 ;  /* 0x0002580301007387 */ /* 0x0003e20000100800 */
[----:B--2---:R-:W-:-:S05]  /*a2520*/  F2FP.BF16.F32.PACK_AB R0, R60, R61 ;  /* 0x0000003d3c00723e */ /* 0x004fca00000010ff */
[----:B------:R1:W-:Y:S04]  /*a2530*/  STL [R1+0x250], R0 ;  /* 0x0002500001007387 */ /* 0x0003e80000100800 */
[----:B------:R1:W-:Y:S02]  /*a2540*/  STL [R1+0x254], R2 ;  /* 0x0002540201007387 */ /* 0x0003e40000100800 */
.L_x_0:
[----:B-----5:R-:W-:Y:S01]  /*a2550*/  STL.64 [R1+0x4020], R30 ;  /* 0x0040201e01007387 */ /* 0x020fe20000100a00 */
[----:B-1----:R-:W1:Y:S01]  /*a2560*/  S2R R0, SR_TID.X ;  /* 0x0000000000007919 */ /* 0x002e620000002100 */
[----:B------:R-:W2:Y:S01]  /*a2570*/  S2UR UR5, SR_CgaCtaId ;  /* 0x00000000000579c3 */ /* 0x000ea20000008800 */
[----:B------:R-:W-:Y:S01]  /*a2580*/  UMOV UR4, 0x400 ;  /* 0x0000040000047882 */ /* 0x000fe20000000000 */
[----:B------:R-:W3:Y:S01]  /*a2590*/  LDCU.64 UR6, c[0x0][0x390] ;  /* 0x00007200ff0677ac */ /* 0x000ee20008000a00 */
[----:B------:R4:W-:Y:S01]  /*a25a0*/  STL.64 [R1+0x4018], R28 ;  /* 0x0040181c01007387 */ /* 0x0009e20000100a00 */
[----:B------:R-:W0:Y:S01]  /*a25b0*/  LDCU.64 UR28, c[0x0][0x398] ;  /* 0x00007300ff1c77ac */ /* 0x000e220008000a00 */
[----:B------:R-:W0:Y:S01]  /*a25c0*/  LDCU UR20, c[0x0][0x3b8] ;  /* 0x00007700ff1477ac */ /* 0x000e220008000800 */
[----:B------:R-:W0:Y:S01]  /*a25d0*/  LDCU.64 UR10, c[0x0][0x398] ;  /* 0x00007300ff0a77ac */ /* 0x000e220008000a00 */
[----:B----4-:R-:W4:Y:S01]  /*a25e0*/  LDL.LU R28, [R1+0x220] ;  /* 0x00022000011c7983 */ /* 0x010f220000300800 */
[----:B------:R-:W0:Y:S03]  /*a25f0*/  LDCU.64 UR30, c[0x0][0x398] ;  /* 0x00007300ff1e77ac */ /* 0x000e260008000a00 */
[----:B------:R-:W4:Y:S01]  /*a2600*/  LDL.LU R29, [R1+0x224] ;  /* 0x00022400011d7983 */ /* 0x000f220000300800 */
[----:B------:R-:W0:Y:S03]  /*a2610*/  LDCU.64 UR22, c[0x0][0x398] ;  /* 0x00007300ff1677ac */ /* 0x000e260008000a00 */
[----:B------:R-:W4:Y:S01]  /*a2620*/  LDL.LU R30, [R1+0x228] ;  /* 0x00022800011e7983 */ /* 0x000f220000300800 */
[----:B------:R-:W0:Y:S03]  /*a2630*/  LDCU.64 UR32, c[0x0][0x398] ;  /* 0x00007300ff2077ac */ /* 0x000e260008000a00 */
[----:B------:R-:W4:Y:S01]  /*a2640*/  LDL.LU R31, [R1+0x22c] ;  /* 0x00022c00011f7983 */ /* 0x000f220000300800 */
[----:B------:R-:W0:Y:S03]  /*a2650*/  LDCU.64 UR24, c[0x0][0x398] ;  /* 0x00007300ff1877ac */ /* 0x000e260008000a00 */
[----:B------:R-:W-:Y:S01]  /*a2660*/  STL.64 [R1+0x4010], R34 ;  /* 0x0040102201007387 */ /* 0x000fe20000100a00 */
[----:B------:R-:W0:Y:S03]  /*a2670*/  LDCU.64 UR34, c[0x0][0x398] ;  /* 0x00007300ff2277ac */ /* 0x000e260008000a00 */
[----:B------:R1:W-:Y:S01]  /*a2680*/  STL.64 [R1+0x4008], R32 ;  /* 0x0040082001007387 */ /* 0x0003e20000100a00 */
[----:B------:R-:W0:Y:S01]  /*a2690*/  LDCU.64 UR18, c[0x0][0x398] ;  /* 0x00007300ff1277ac */ /* 0x000e220008000a00 */
[----:B------:R-:W0:Y:S01]  /*a26a0*/  LDCU.64 UR26, c[0x0][0x398] ;  /* 0x00007300ff1a77ac */ /* 0x000e220008000a00 */
[----:B------:R-:W0:Y:S01]  /*a26b0*/  LDCU.64 UR16, c[0x0][0x398] ;  /* 0x00007300ff1077ac */ /* 0x000e220008000a00 */
[----:B-1----:R-:W3:Y:S01]  /*a26c0*/  LDL.LU R32, [R1+0x230] ;  /* 0x0002300001207983 */ /* 0x002ee20000300800 */
[----:B------:R-:W1:Y:S03]  /*a26d0*/  LDCU.64 UR14, c[0x0][0x398] ;  /* 0x00007300ff0e77ac */ /* 0x000e660008000a00 */
[----:B------:R-:W3:Y:S01]  /*a26e0*/  LDL.LU R33, [R1+0x234] ;  /* 0x0002340001217983 */ /* 0x000ee20000300800 */
[----:B------:R-:W0:Y:S03]  /*a26f0*/  LDCU.64 UR12, c[0x0][0x398] ;  /* 0x00007300ff0c77ac */ /* 0x000e260008000a00 */
[----:B------:R-:W3:Y:S01]  /*a2700*/  LDL.LU R34, [R1+0x238] ;  /* 0x0002380001227983 */ /* 0x000ee20000300800 */
[----:B------:R-:W0:Y:S03]  /*a2710*/  LDCU UR50, c[0x0][0x398] ;  /* 0x00007300ff3277ac */ /* 0x000e260008000800 */
[----:B------:R-:W3:Y:S01]  /*a2720*/  LDL.LU R35, [R1+0x23c] ;  /* 0x00023c0001237983 */ /* 0x000ee20000300800 */
[----:B------:R-:W0:Y:S03]  /*a2730*/  LDCU UR21, c[0x0][0x39c] ;  /* 0x00007380ff1577ac */ /* 0x000e260008000800 */
[----:B------:R-:W-:Y:S01]  /*a2740*/  STL.64 [R1+0x4000], R38 ;  /* 0x0040002601007387 */ /* 0x000fe20000100a00 */
[----:B------:R-:W0:Y:S03]  /*a2750*/  LDCU UR68, c[0x0][0x398] ;  /* 0x00007300ff4477ac */ /* 0x000e260008000800 */
[----:B------:R1:W-:Y:S01]  /*a2760*/  STL.64 [R1+0x3ff8], R36 ;  /* 0x003ff82401007387 */ /* 0x0003e20000100a00 */
[----:B------:R-:W0:Y:S01]  /*a2770*/  LDCU UR38, c[0x0][0x398] ;  /* 0x00007300ff2677ac */ /* 0x000e220008000800 */
[----:B------:R-:W0:Y:S01]  /*a2780*/  LDCU UR69, c[0x0][0x398] ;  /* 0x00007300ff4577ac */ /* 0x000e220008000800 */
[----:B------:R-:W0:Y:S01]  /*a2790*/  LDCU UR37, c[0x0][0x398] ;  /* 0x00007300ff2577ac */ /* 0x000e220008000800 */
[----:B-1----:R-:W3:Y:S01]  /*a27a0*/  LDL.LU R36, [R1+0x240] ;  /* 0x0002400001247983 */ /* 0x002ee20000300800 */
[----:B------:R-:W1:Y:S03]  /*a27b0*/  LDCU UR46, c[0x0][0x398] ;  /* 0x00007300ff2e77ac */ /* 0x000e660008000800 */
[----:B------:R-:W3:Y:S01]  /*a27c0*/  LDL.LU R37, [R1+0x244] ;  /* 0x0002440001257983 */ /* 0x000ee20000300800 */
[----:B------:R-:W0:Y:S03]  /*a27d0*/  LDCU UR66, c[0x0][0x39c] ;  /* 0x00007380ff4277ac */ /* 0x000e260008000800 */
        /* <DEDUP_REMOVED lines=17> */
[----:B------:R-:W-:Y:S01]  /*a28f0*/  LOP3.LUT R0, R0, 0x1f, RZ, 0xc0, !PT ;  /* 0x0000001f00007812 */ /* 0x000fe200078ec0ff */
[----:B--2---:R-:W-:-:S02]  /*a2900*/  ULEA UR4, UR5, UR4, 0x18 ;  /* 0x0000000405047291 */ /* 0x004fc4000f8ec0ff */
[----:B------:R-:W-:Y:S01]  /*a2910*/  STL.64 [R1+0x3fe0], R46 ;  /* 0x003fe02e01007387 */ /* 0x000fe20000100a00 */
[----:B------:R-:W2:Y:S03]  /*a2920*/  LDCU UR58, c[0x0][0x398] ;  /* 0x00007300ff3a77ac */ /* 0x000ea60008000800 */
[----:B------:R-:W-:Y:S01]  /*a2930*/  STL.64 [R1+0x3fd8], R44 ;  /* 0x003fd82c01007387 */ /* 0x000fe20000100a00 */
[----:B------:R-:W-:Y:S01]  /*a2940*/  LEA R0, R0, UR4, 0x4 ;  /* 0x0000000400007c11 */ /* 0x000fe2000f8e20ff */
[----:B------:R-:W0:Y:S01]  /*a2950*/  LDCU UR60, c[0x0][0x398] ;  /* 0x00007300ff3c77ac */ /* 0x000e220008000800 */
[----:B------:R-:W-:Y:S06]  /*a2960*/  BAR.SYNC.DEFER_BLOCKING 0x0 ;  /* 0x0000000000007b1d */ /* 0x000fec0000010000 */
[----:B------:R-:W0:Y:S01]  /*a2970*/  LDCU.64 UR4, c[0x0][0x398] ;  /* 0x00007300ff0477ac */ /* 0x000e220008000a00 */
[----:B------:R-:W-:Y:S01]  /*a2980*/  STL.64 [R1+0x3fd0], R50 ;  /* 0x003fd03201007387 */ /* 0x000fe20000100a00 */
[----:B------:R-:W0:Y:S03]  /*a2990*/  LDCU UR77, c[0x0][0x39c] ;  /* 0x00007380ff4d77ac */ /* 0x000e260008000800 */
        /* <DEDUP_REMOVED lines=9> */
[----:B------:R-:W0:Y:S01]  /*a2a30*/  LDCU UR76, c[0x0][0x398] ;  /* 0x00007300ff4c77ac */ /* 0x000e220008000800 */
        /* <DEDUP_REMOVED lines=18> */
[----:B---3--:R-:W-:Y:S01]  /*a2b60*/  STSM.16.M88.4 [R0], R40 ;  /* 0x0000002800007844 */ /* 0x008fe20000000200 */
[----:B------:R-:W-:-:S03]  /*a2b70*/  NOP ;  /* 0x0000000000007918 */ /* 0x000fc60000000000 */
[----:B------:R-:W3:Y:S01]  /*a2b80*/  LDS.128 R40, [R0] ;  /* 0x0000000000287984 */ /* 0x000ee20000000c00 */
[----:B------:R-:W-:-:S03]  /*a2b90*/  NOP ;  /* 0x0000000000007918 */ /* 0x000fc60000000000 */
[----:B------:R-:W-:Y:S01]  /*a2ba0*/  STSM.16.M88.4 [R0], R36 ;  /* 0x0000002400007844 */ /* 0x000fe20000000200 */
[----:B------:R-:W-:-:S03]  /*a2bb0*/  NOP ;  /* 0x0000000000007918 */ /* 0x000fc60000000000 */
[----:B------:R-:W0:Y:S01]  /*a2bc0*/  LDS.128 R44, [R0] ;  /* 0x00000000002c7984 */ /* 0x000e220000000c00 */
[----:B------:R-:W-:-:S03]  /*a2bd0*/  NOP ;  /* 0x0000000000007918 */ /* 0x000fc60000000000 */
[----:B------:R-:W-:Y:S01]  /*a2be0*/  STSM.16.M88.4 [R0], R32 ;  /* 0x0000002000007844 */ /* 0x000fe20000000200 */
[----:B------:R-:W-:-:S03]  /*a2bf0*/  NOP ;  /* 0x0000000000007918 */ /* 0x000fc60000000000 */
[----:B------:R-:W0:Y:S01]  /*a2c00*/  LDS.128 R32, [R0] ;  /* 0x0000000000207984 */ /* 0x000e220000000c00 */
[----:B------:R-:W-:-:S03]  /*a2c10*/  NOP ;  /* 0x0000000000007918 */ /* 0x000fc60000000000 */
[----:B---3--:R3:W-:Y:S04]  /*a2c20*/  STL.64 [R1+0x250], R40 ;  /* 0x0002502801007387 */ /* 0x0087e80000100a00 */
[----:B------:R0:W-:Y:S04]  /*a2c30*/  STL.64 [R1+0x258], R42 ;  /* 0x0002582a01007387 */ /* 0x0001e80000100a00 */
[----:B---3--:R-:W3:Y:S04]  /*a2c40*/  LDL.LU R40, [R1+0x210] ;  /* 0x0002100001287983 */ /* 0x008ee80000300800 */
[----:B------:R-:W3:Y:S04]  /*a2c50*/  LDL.LU R41, [R1+0x214] ;  /* 0x0002140001297983 */ /* 0x000ee80000300800 */
[----:B0-----:R-:W3:Y:S04]  /*a2c60*/  LDL.LU R42, [R1+0x218] ;  /* 0x00021800012a7983 */ /* 0x001ee80000300800 */
[----:B------:R-:W3:Y:S04]  /*a2c70*/  LDL.LU R43, [R1+0x21c] ;  /* 0x00021c00012b7983 */ /* 0x000ee80000300800 */
[----:B------:R-:W2:Y:S04]  /*a2c80*/  LDL.LU R36, [R1+0x200] ;  /* 0x0002000001247983 */ /* 0x000ea80000300800 */
[----:B------:R-:W2:Y:S04]  /*a2c90*/  LDL.LU R37, [R1+0x204] ;  /* 0x0002040001257983 */ /* 0x000ea80000300800 */
[----:B------:R-:W2:Y:S04]  /*a2ca0*/  LDL.LU R38, [R1+0x208] ;  /* 0x0002080001267983 */ /* 0x000ea80000300800 */
[----:B------:R-:W2:Y:S04]  /*a2cb0*/  LDL.LU R39, [R1+0x20c] ;  /* 0x00020c0001277983 */ /* 0x000ea80000300800 */
[----:B------:R0:W-:Y:S04]  /*a2cc0*/  STL.64 [R1+0x240], R44 ;  /* 0x0002402c01007387 */ /* 0x0001e80000100a00 */
[----:B------:R0:W-:Y:S04]  /*a2cd0*/  STL.64 [R1+0x248], R46 ;  /* 0x0002482e01007387 */ /* 0x0001e80000100a00 */
[----:B------:R0:W-:Y:S04]  /*a2ce0*/  STL.64 [R1+0x230], R32 ;  /* 0x0002302001007387 */ /* 0x0001e80000100a00 */
[----:B------:R0:W-:Y:S04]  /*a2cf0*/  STL.64 [R1+0x238], R34 ;  /* 0x0002382201007387 */ /* 0x0001e80000100a00 */
        /* <DEDUP_REMOVED lines=12> */
[----:B----4-:R0:W-:Y:S01]  /*a2dc0*/  STSM.16.M88.4 [R0], R28 ;  /* 0x0000001c00007844 */ /* 0x0101e20000000200 */
[----:B------:R-:W-:-:S03]  /*a2dd0*/  NOP ;  /* 0x0000000000007918 */ /* 0x000fc60000000000 */
[----:B------:R-:W4:Y:S01]  /*a2de0*/  LDS.128 R52, [R0] ;  /* 0x0000000000347984 */ /* 0x000f220000000c00 */
[----:B------:R-:W-:-:S03]  /*a2df0*/  NOP ;  /* 0x0000000000007918 */ /* 0x000fc60000000000 */
[----:B0-----:R-:W2:Y:S04]  /*a2e00*/  LDL.LU R28, [R1+0x1c0] ;  /* 0x0001c000011c7983 */ /* 0x001ea80000300800 */
[----:B------:R-:W2:Y:S04]  /*a2e10*/  LDL.LU R29, [R1+0x1c4] ;  /* 0x0001c400011d7983 */ /* 0x000ea80000300800 */
[----:B------:R-:W2:Y:S04]  /*a2e20*/  LDL.LU R30, [R1+0x1c8] ;  /* 0x0001c800011e7983 */ /* 0x000ea80000300800 */
[----:B------:R-:W2:Y:S04]  /*a2e30*/  LDL.LU R31, [R1+0x1cc] ;  /* 0x0001cc00011f7983 */ /* 0x000ea80000300800 */
[----:B----4-:R-:W-:Y:S04]  /*a2e40*/  STL.64 [R1+0x220], R52 ;  /* 0x0002203401007387 */ /* 0x010fe80000100a00 */
[----:B------:R-:W-:Y:S04]  /*a2e50*/  STL.64 [R1+0x228], R54 ;  /* 0x0002283601007387 */ /* 0x000fe80000100a00 */
[----:B---3--:R-:W-:Y:S01]  /*a2e60*/  STSM.16.M88.4 [R0], R40 ;  /* 0x0000002800007844 */ /* 0x008fe20000000200 */
[----:B------:R-:W-:-:S03]  /*a2e70*/  NOP ;  /* 0x0000000000007918 */ /* 0x000fc60000000000 */
[----:B------:R-:W0:Y:S01]  /*a2e80*/  LDS.128 R40, [R0] ;  /* 0x0000000000287984 */ /* 0x000e220000000c00 */
[----:B------:R-:W-:-:S03]  /*a2e90*/  NOP ;  /* 0x0000000000007918 */ /* 0x000fc60000000000 */
[----:B--2---:R-:W-:Y:S01]  /*a2ea0*/  STSM.16.M88.4 [R0], R36 ;  /* 0x0000002400007844 */ /* 0x004fe20000000200 */
[----:B------:R-:W-:-:S03]  /*a2eb0*/  NOP ;  /* 0x0000000000007918 */ /* 0x000fc60000000000 */
[----:B------:R-:W2:Y:S01]  /*a2ec0*/  LDS.128 R52, [R0] ;  /* 0x0000000000347984 */ /* 0x000ea20000000c00 */
[----:B------:R-:W-:-:S03]  /*a2ed0*/  NOP ;  /* 0x0000000000007918 */ /* 0x000fc60000000000 */
[----:B0-----:R0:W-:Y:S04]  /*a2ee0*/  STL.64 [R1+0x210], R40 ;  /* 0x0002102801007387 */ /* 0x0011e80000100a00 */
[----:B------:R3:W-:Y:S04]  /*a2ef0*/  STL.64 [R1+0x218], R42 ;  /* 0x0002182a01007387 */ /* 0x0007e80000100a00 */
[----:B0-----:R-:W4:Y:S04]  /*a2f00*/  LDL.LU R40, [R1+0x1b0] ;  /* 0x0001b00001287983 */ /* 0x001f280000300800 */
[----:B------:R-:W4:Y:S04]  /*a2f10*/  LDL.LU R41, [R1+0x1b4] ;  /* 0x0001b40001297983 */ /* 0x000f280000300800 */
[----:B---3--:R-:W4:Y:S04]  /*a2f20*/  LDL.LU R42, [R1+0x1b8] ;  /* 0x0001b800012a7983 */ /* 0x008f280000300800 */
[----:B------:R-:W4:Y:S04]  /*a2f30*/  LDL.LU R43, [R1+0x1bc] ;  /* 0x0001bc00012b7983 */ /* 0x000f280000300800 */
[----:B------:R-:W-:Y:S01]  /*a2f40*/  STSM.16.M88.4 [R0], R48 ;  /* 0x0000003000007844 */ /* 0x000fe20000000200 */
[----:B------:R-:W-:-:S03]  /*a2f50*/  NOP ;  /* 0x0000000000007918 */ /* 0x000fc60000000000 */
[----:B------:R-:W0:Y:S01]  /*a2f60*/  LDS.128 R48, [R0] ;  /* 0x0000000000307984 */ /* 0x000e220000000c00 */
[----:B------:R-:W-:-:S03]  /*a2f70*/  NOP ;  /* 0x0000000000007918 */ /* 0x000fc60000000000 */
[----:B------:R-:W-:Y:S01]  /*a2f80*/  STSM.16.M88.4 [R0], R44 ;  /* 0x0000002c00007844 */ /* 0x000fe20000000200 */
[----:B------:R-:W-:-:S03]  /*a2f90*/  NOP ;  /* 0x0000000000007918 */ /* 0x000fc60000000000 */
[----:B------:R-:W3:Y:S01]  /*a2fa0*/  LDS.128 R44, [R0] ;  /* 0x00000000002c7984 */ /* 0x000ee20000000c00 */
[----:B------:R-:W-:-:S03]  /*a2fb0*/  NOP ;  /* 0x0000000000007918 */ /* 0x000fc60000000000 */
[----:B------:R-:W-:Y:S01]  /*a2fc0*/  STSM.16.M88.4 [R0], R32 ;  /* 0x0000002000007844 */ /* 0x000fe20000000200 */
[----:B------:R-:W-:-:S03]  /*a2fd0*/  NOP ;  /* 0x0000000000007918 */ /* 0x000fc60000000000 */
[----:B------:R-:W1:Y:S01]  /*a2fe0*/  LDS.128 R32, [R0] ;  /* 0x0000000000207984 */ /* 0x000e620000000c00 */
[----:B------:R-:W-:-:S03]  /*a2ff0*/  NOP ;  /* 0x0000000000007918 */ /* 0x000fc60000000000 */
[----:B------:R-:W4:Y:S04]  /*a3000*/  LDL.LU R36, [R1+0x1a0] ;  /* 0x0001a00001247983 */ /* 0x000f280000300800 */
[----:B------:R-:W4:Y:S04]  /*a3010*/  LDL.LU R37, [R1+0x1a4] ;  /* 0x0001a40001257983 */ /* 0x000f280000300800 */
[----:B------:R-:W4:Y:S04]  /*a3020*/  LDL.LU R38, [R1+0x1a8] ;  /* 0x0001a80001267983 */ /* 0x000f280000300800 */
[----:B------:R-:W4:Y:S04]  /*a3030*/  LDL.LU R39, [R1+0x1ac] ;  /* 0x0001ac0001277983 */ /* 0x000f280000300800 */
[----:B--2---:R-:W-:Y:S04]  /*a3040*/  STL.64 [R1+0x200], R52 ;  /* 0x0002003401007387 */ /* 0x004fe80000100a00 */
[----:B------:R-:W-:Y:S04]  /*a3050*/  STL.64 [R1+0x208], R54 ;  /* 0x0002083601007387 */ /* 0x000fe80000100a00 */
[----:B0-----:R-:W-:Y:S04]  /*a3060*/  STL.64 [R1+0x1f0], R48 ;  /* 0x0001f03001007387 */ /* 0x001fe80000100a00 */
[----:B------:R-:W-:Y:S04]  /*a3070*/  STL.64 [R1+0x1f8], R50 ;  /* 0x0001f83201007387 */ /* 0x000fe80000100a00 */
[----:B---3--:R-:W-:Y:S04]  /*a3080*/  STL.64 [R1+0x1e0], R44 ;  /* 0x0001e02c01007387 */ /* 0x008fe80000100a00 */
[----:B------:R-:W-:Y:S04]  /*a3090*/  STL.64 [R1+0x1e8], R46 ;  /* 0x0001e82e01007387 */ /* 0x000fe80000100a00 */
[----:B-1----:R0:W-:Y:S04]  /*a30a0*/  STL.64 [R1+0x1d0], R32 ;  /* 0x0001d02001007387 */ /* 0x0021e80000100a00 */
[----:B------:R1:W-:Y:S04]  /*a30b0*/  STL.64 [R1+0x1d8], R34 ;  /* 0x0001d82201007387 */ /* 0x0003e80000100a00 */
[----:B0-----:R-:W2:Y:S04]  /*a30c0*/  LDL.LU R32, [R1+0x190] ;  /* 0x0001900001207983 */ /* 0x001ea80000300800 */
[----:B------:R-:W2:Y:S04]  /*a30d0*/  LDL.LU R33, [R1+0x194] ;  /* 0x0001940001217983 */ /* 0x000ea80000300800 */
[----:B-1----:R-:W2:Y:S04]  /*a30e0*/  LDL.LU R34, [R1+0x198] ;  /* 0x0001980001227983 */ /* 0x002ea80000300800 */
[----:B------:R-:W2:Y:S04]  /*a30f0*/  LDL.LU R35, [R1+0x19c] ;  /* 0x00019c0001237983 */ /* 0x000ea80000300800 */
[----:B------:R0:W-:Y:S01]  /*a3100*/  STSM.16.M88.4 [R0], R28 ;  /* 0x0000001c00007844 */ /* 0x0001e20000000200 */
[----:B------:R-:W-:-:S03]  /*a3110*/  NOP ;  /* 0x0000000000007918 */ /* 0x000fc60000000000 */
[----:B------:R-:W1:Y:S01]  /*a3120*/  LDS.128 R44, [R0] ;  /* 0x00000000002c7984 */ /* 0x000e620000000c00 */
[----:B------:R-:W-:-:S03]  /*a3130*/  NOP ;  /* 0x0000000000007918 */ /* 0x000fc60000000000 */
[----:B0-----:R-:W3:Y:S04]  /*a3140*/  LDL.LU R28, [R1+0x180] ;  /* 0x00018000011c7983 */ /* 0x001ee80000300800 */
[----:B------:R-:W3:Y:S04]  /*a3150*/  LDL.LU R29, [R1+0x184] ;  /* 0x00018400011d7983 */ /* 0x000ee80000300800 */
[----:B------:R-:W3:Y:S04]  /*a3160*/  LDL.LU R30, [R1+0x188] ;  /* 0x00018800011e7983 */ /* 0x000ee80000300800 */
[----:B------:R-:W3:Y:S04]  /*a3170*/  LDL.LU R31, [R1+0x18c] ;  /* 0x00018c00011f7983 */ /* 0x000ee80000300800 */
[----:B-1----:R-:W-:Y:S04]  /*a3180*/  STL.64 [R1+0x1c0], R44 ;  /* 0x0001c02c01007387 */ /* 0x002fe80000100a00 */
[----:B------:R-:W-:Y:S04]  /*a3190*/  STL.64 [R1+0x1c8], R46 ;  /* 0x0001c82e01007387 */ /* 0x000fe80000100a00 */
[----:B----4-:R-:W-:Y:S01]  /*a31a0*/  STSM.16.M88.4 [R0], R40 ;  /* 0x0000002800007844 */ /* 0x010fe20000000200 */
[----:B------:R-:W-:-:S03]  /*a31b0*/  NOP ;  /* 0x0000000000007918 */ /* 0x000fc60000000000 */
[----:B------:R-:W0:Y:S01]  /*a31c0*/  LDS.128 R40, [R0] ;  /* 0x0000000000287984 */ /* 0x000e220000000c00 */
[----:B------:R-:W-:-:S03]  /*a31d0*/  NOP ;  /* 0x0000000000007918 */ /* 0x000fc60000000000 */
[----:B0-----:R0:W-:Y:S04]  /*a31e0*/  STL.64 [R1+0x1b0], R40 ;  /* 0x0001b02801007387 */ /* 0x0011e80000100a00 */
[----:B------:R1:W-:Y:S04]  /*a31f0*/  STL.64 [R1+0x1b8], R42 ;  /* 0x0001b82a01007387 */ /* 0x0003e80000100a00 */
        /* <DEDUP_REMOVED lines=11> */
[----:B------:R0:W-:Y:S01]  /*a32b0*/  STSM.16.M88.4 [R0], R36 ;  /* 0x0000002400007844 */ /* 0x0001e20000000200 */
[----:B------:R-:W-:-:S03]  /*a32c0*/  NOP ;  /* 0x0000000000007918 */ /* 0x000fc60000000000 */
[----:B------:R-:W4:Y:S04]  /*a32d0*/  LDL.LU R43, [R1+0x15c] ;  /* 0x00015c00012b7983 */ /* 0x000f280000300800 */
[----:B------:R-:W1:Y:S01]  /*a32e0*/  LDS.128 R52, [R0] ;  /* 0x0000000000347984 */ /* 0x000e620000000c00 */
[----:B------:R-:W-:-:S03]  /*a32f0*/  NOP ;  /* 0x0000000000007918 */ /* 0x000fc60000000000 */
[----:B--2---:R-:W-:Y:S01]  /*a3300*/  STSM.16.M88.4 [R0], R32 ;  /* 0x0000002000007844 */ /* 0x004fe20000000200 */
[----:B------:R-:W-:-:S03]  /*a3310*/  NOP ;  /* 0x0000000000007918 */ /* 0x000fc60000000000 */
[----:B------:R-:W2:Y:S01]  /*a3320*/  LDS.128 R32, [R0] ;  /* 0x0000000000207984 */ /* 0x000ea20000000c00 */
[----:B------:R-:W-:-:S03]  /*a3330*/  NOP ;  /* 0x0000000000007918 */ /* 0x000fc60000000000 */
[----:B0-----:R-:W4:Y:S04]  /*a3340*/  LDL.LU R36, [R1+0x140] ;  /* 0x0001400001247983 */ /* 0x001f280000300800 */
[----:B------:R-:W4:Y:S04]  /*a3350*/  LDL.LU R37, [R1+0x144] ;  /* 0x0001440001257983 */ /* 0x000f280000300800 */
[----:B------:R-:W4:Y:S04]  /*a3360*/  LDL.LU R38, [R1+0x148] ;  /* 0x0001480001267983 */ /* 0x000f280000300800 */
[----:B------:R-:W4:Y:S04]  /*a3370*/  LDL.LU R39, [R1+0x14c] ;  /* 0x00014c0001277983 */ /* 0x000f280000300800 */
[----:B-1----:R-:W-:Y:S04]  /*a3380*/  STL.64 [R1+0x1a0], R52 ;  /* 0x0001a03401007387 */ /* 0x002fe80000100a00 */
[----:B------:R-:W-:Y:S04]  /*a3390*/  STL.64 [R1+0x1a8], R54 ;  /* 0x0001a83601007387 */ /* 0x000fe80000100a00 */
[----:B--2---:R0:W-:Y:S04]  /*a33a0*/  STL.64 [R1+0x190], R32 ;  /* 0x0001902001007387 */ /* 0x0041e80000100a00 */
[----:B------:R1:W-:Y:S04]  /*a33b0*/  STL.64 [R1+0x198], R34 ;  /* 0x0001982201007387 */ /* 0x0003e80000100a00 */
[----:B0-----:R-:W2:Y:S04]  /*a33c0*/  LDL.LU R32, [R1+0x130] ;  /* 0x0001300001207983 */ /* 0x001ea80000300800 */
[----:B------:R-:W2:Y:S04]  /*a33d0*/  LDL.LU R33, [R1+0x134] ;  /* 0x0001340001217983 */ /* 0x000ea80000300800 */
[----:B-1----:R-:W2:Y:S04]  /*a33e0*/  LDL.LU R34, [R1+0x138] ;  /* 0x0001380001227983 */ /* 0x002ea80000300800 */
[----:B------:R-:W2:Y:S04]  /*a33f0*/  LDL.LU R35, [R1+0x13c] ;  /* 0x00013c0001237983 */ /* 0x000ea80000300800 */
[----:B---3--:R0:W-:Y:S01]  /*a3400*/  STSM.16.M88.4 [R0], R28 ;  /* 0x0000001c00007844 */ /* 0x0081e20000000200 */
        /* <DEDUP_REMOVED lines=13> */
[----:B------:R-:W-:Y:S01]  /*a34e0*/  STSM.16.M88.4 [R0], R44 ;  /* 0x0000002c00007844 */ /* 0x000fe20000000200 */
[----:B------:R-:W-:-:S03]  /*a34f0*/  NOP ;  /* 0x0000000000007918 */ /* 0x000fc60000000000 */
[----:B------:R-:W1:Y:S01]  /*a3500*/  LDS.128 R44, [R0] ;  /* 0x00000000002c7984 */ /* 0x000e620000000c00 */
[----:B------:R-:W-:-:S03]  /*a3510*/  NOP ;  /* 0x0000000000007918 */ /* 0x000fc60000000000 */
[----:B------:R-:W-:Y:S01]  /*a3520*/  STSM.16.M88.4 [R0], R40 ;  /* 0x0000002800007844 */ /* 0x000fe20000000200 */
[----:B------:R-:W-:-:S03]  /*a3530*/  NOP ;  /* 0x0000000000007918 */ /* 0x000fc60000000000 */
[----:B------:R-:W4:Y:S01]  /*a3540*/  LDS.128 R40, [R0] ;  /* 0x0000000000287984 */ /* 0x000f220000000c00 */
[----:B------:R-:W-:-:S03]  /*a3550*/  NOP ;  /* 0x0000000000007918 */ /* 0x000fc60000000000 */
[----:B0-----:R-:W-:Y:S04]  /*a3560*/  STL.64 [R1+0x170], R48 ;  /* 0x0001703001007387 */ /* 0x001fe80000100a00 */
[----:B------:R-:W-:Y:S04]  /*a3570*/  STL.64 [R1+0x178], R50 ;  /* 0x0001783201007387 */ /* 0x000fe80000100a00 */
[----:B-1----:R-:W-:Y:S04]  /*a3580*/  STL.64 [R1+0x160], R44 ;  /* 0x0001602c01007387 */ /* 0x002fe80000100a00 */
[----:B------:R-:W-:Y:S04]  /*a3590*/  STL.64 [R1+0x168], R46 ;  /* 0x0001682e01007387 */ /* 0x000fe80000100a00 */
[----:B------:R-:W-:Y:S01]  /*a35a0*/  STSM.16.M88.4 [R0], R36 ;  /* 0x0000002400007844 */ /* 0x000fe20000000200 */
[----:B------:R-:W-:-:S03]  /*a35b0*/  NOP ;  /* 0x0000000000007918 */ /* 0x000fc60000000000 */
[----:B------:R-:W0:Y:S01]  /*a35c0*/  LDS.128 R44, [R0] ;  /* 0x00000000002c7984 */ /* 0x000e220000000c00 */
[----:B------:R-:W-:-:S03]  /*a35d0*/  NOP ;  /* 0x0000000000007918 */ /* 0x000fc60000000000 */
[----:B----4-:R1:W-:Y:S04]  /*a35e0*/  STL.64 [R1+0x150], R40 ;  /* 0x0001502801007387 */ /* 0x0103e80000100a00 */
[----:B------:R4:W-:Y:S04]  /*a35f0*/  STL.64 [R1+0x158], R42 ;  /* 0x0001582a01007387 */ /* 0x0009e80000100a00 */
[----:B-1----:R-:W3:Y:S04]  /*a3600*/  LDL.LU R40, [R1+0x110] ;  /* 0x0001100001287983 */ /* 0x002ee80000300800 */
[----:B------:R-:W3:Y:S04]  /*a3610*/  LDL.LU R41, [R1+0x114] ;  /* 0x0001140001297983 */ /* 0x000ee80000300800 */
[----:B----4-:R-:W4:Y:S04]  /*a3620*/  LDL.LU R42, [R1+0x118] ;  /* 0x00011800012a7983 */ /* 0x010f280000300800 */
[----:B------:R-:W4:Y:S04]  /*a3630*/  LDL.LU R43, [R1+0x11c] ;  /* 0x00011c00012b7983 */ /* 0x000f280000300800 */
[----:B------:R-:W4:Y:S04]  /*a3640*/  LDL.LU R36, [R1+0x100] ;  /* 0x0001000001247983 */ /* 0x000f280000300800 */
[----:B--2---:R-:W-:Y:S01]  /*a3650*/  STSM.16.M88.4 [R0], R32 ;  /* 0x0000002000007844 */ /* 0x004fe20000000200 */
[----:B------:R-:W-:-:S03]  /*a3660*/  NOP ;  /* 0x0000000000007918 */ /* 0x000fc60000000000 */
[----:B------:R-:W1:Y:S01]  /*a3670*/  LDS.128 R32, [R0] ;  /* 0x0000000000207984 */ /* 0x000e620000000c00 */
[----:B------:R-:W-:-:S03]  /*a3680*/  NOP ;  /* 0x0000000000007918 */ /* 0x000fc60000000000 */
[----:B------:R-:W2:Y:S04]  /*a3690*/  LDL.LU R37, [R1+0x104] ;  /* 0x0001040001257983 */ /* 0x000ea80000300800 */
[----:B------:R-:W2:Y:S04]  /*a36a0*/  LDL.LU R38, [R1+0x108] ;  /* 0x0001080001267983 */ /* 0x000ea80000300800 */
[----:B------:R-:W2:Y:S04]  /*a36b0*/  LDL.LU R39, [R1+0x10c] ;  /* 0x00010c0001277983 */ /* 0x000ea80000300800 */
[----:B0-----:R0:W-:Y:S04]  /*a36c0*/  STL.64 [R1+0x140], R44 ;  /* 0x0001402c01007387 */ /* 0x0011e80000100a00 */
[----:B------:R0:W-:Y:S04]  /*a36d0*/  STL.64 [R1+0x148], R46 ;  /* 0x0001482e01007387 */ /* 0x0001e80000100a00 */
[----:B-1----:R1:W-:Y:S04]  /*a36e0*/  STL.64 [R1+0x130], R32 ;  /* 0x0001302001007387 */ /* 0x0023e80000100a00 */
        /* <DEDUP_REMOVED lines=9> */
[----:B-1----:R-:W2:Y:S04]  /*a3780*/  LDL.LU R32, [R1+0xd0] ;  /* 0x0000d00001207983 */ /* 0x002ea80000300800 */
[----:B------:R-:W2:Y:S04]  /*a3790*/  LDL.LU R33, [R1+0xd4] ;  /* 0x0000d40001217983 */ /* 0x000ea80000300800 */
[----:B------:R-:W2:Y:S04]  /*a37a0*/  LDL.LU R34, [R1+0xd8] ;  /* 0x0000d80001227983 */ /* 0x000ea80000300800 */
        /* <DEDUP_REMOVED lines=15> */
[----:B--2---:R-:W-:Y:S01]  /*a38a0*/  STSM.16.M88.4 [R0], R36 ;  /* 0x0000002400007844 */ /* 0x004fe20000000200 */
[----:B------:R-:W-:-:S03]  /*a38b0*/  NOP ;  /* 0x0000000000007918 */ /* 0x000fc60000000000 */
[----:B------:R-:W1:Y:S01]  /*a38c0*/  LDS.128 R52, [R0] ;  /* 0x0000000000347984 */ /* 0x000e620000000c00 */
[----:B------:R-:W-:-:S03]  /*a38d0*/  NOP ;  /* 0x0000000000007918 */ /* 0x000fc60000000000 */
[----:B0-----:R0:W-:Y:S04]  /*a38e0*/  STL.64 [R1+0x110], R40 ;  /* 0x0001102801007387 */ /* 0x0011e80000100a00 */
[----:B------:R2:W-:Y:S04]  /*a38f0*/  STL.64 [R1+0x118], R42 ;  /* 0x0001182a01007387 */ /* 0x0005e80000100a00 */
[----:B0-----:R-:W4:Y:S04]  /*a3900*/  LDL.LU R40, [R1+0xb0] ;  /* 0x0000b00001287983 */ /* 0x001f280000300800 */
[----:B------:R-:W4:Y:S04]  /*a3910*/  LDL.LU R41, [R1+0xb4] ;  /* 0x0000b40001297983 */ /* 0x000f280000300800 */
[----:B--2---:R-:W4:Y:S04]  /*a3920*/  LDL.LU R42, [R1+0xb8] ;  /* 0x0000b800012a7983 */ /* 0x004f280000300800 */
[----:B------:R-:W4:Y:S04]  /*a3930*/  LDL.LU R43, [R1+0xbc] ;  /* 0x0000bc00012b7983 */ /* 0x000f280000300800 */
[----:B------:R-:W-:Y:S01]  /*a3940*/  STSM.16.M88.4 [R0], R48 ;  /* 0x0000003000007844 */ /* 0x000fe20000000200 */
[----:B------:R-:W-:-:S03]  /*a3950*/  NOP ;  /* 0x0000000000007918 */ /* 0x000fc60000000000 */
[----:B------:R-:W0:Y:S01]  /*a3960*/  LDS.128 R48, [R0] ;  /* 0x0000000000307984 */ /* 0x000e220000000c00 */
[----:B------:R-:W-:-:S03]  /*a3970*/  NOP ;  /* 0x0000000000007918 */ /* 0x000fc60000000000 */
[----:B------:R-:W2:Y:S04]  /*a3980*/  LDL.LU R36, [R1+0xa0] ;  /* 0x0000a00001247983 */ /* 0x000ea80000300800 */
        /* <DEDUP_REMOVED lines=8> */
[----:B------:R-:W2:Y:S04]  /*a3a10*/  LDL.LU R37, [R1+0xa4] ;  /* 0x0000a40001257983 */ /* 0x000ea80000300800 */
[----:B------:R-:W2:Y:S04]  /*a3a20*/  LDL.LU R38, [R1+0xa8] ;  /* 0x0000a80001267983 */ /* 0x000ea80000300800 */
[----:B------:R-:W2:Y:S04]  /*a3a30*/  LDL.LU R39, [R1+0xac] ;  /* 0x0000ac0001277983 */ /* 0x000ea80000300800 */
[----:B-1----:R-:W-:Y:S04]  /*a3a40*/  STL.64 [R1+0x100], R52 ;  /* 0x0001003401007387 */ /* 0x002fe80000100a00 */
[----:B------:R-:W-:Y:S04]  /*a3a50*/  STL.64 [R1+0x108], R54 ;  /* 0x0001083601007387 */ /* 0x000fe80000100a00 */
[----:B0-----:R-:W-:Y:S04]  /*a3a60*/  STL.64 [R1+0xf0], R48 ;  /* 0x0000f03001007387 */ /* 0x001fe80000100a00 */
[----:B------:R-:W-:Y:S04]  /*a3a70*/  STL.64 [R1+0xf8], R50 ;  /* 0x0000f83201007387 */ /* 0x000fe80000100a00 */
[----:B------:R-:W-:Y:S04]  /*a3a80*/  STL.64 [R1+0xe0], R44 ;  /* 0x0000e02c01007387 */ /* 0x000fe80000100a00 */
[----:B------:R-:W-:Y:S04]  /*a3a90*/  STL.64 [R1+0xe8], R46 ;  /* 0x0000e82e01007387 */ /* 0x000fe80000100a00 */
[----:B---3--:R0:W-:Y:S04]  /*a3aa0*/  STL.64 [R1+0xd0], R32 ;  /* 0x0000d02001007387 */ /* 0x0081e80000100a00 */
[----:B------:R1:W-:Y:S04]  /*a3ab0*/  STL.64 [R1+0xd8], R34 ;  /* 0x0000d82201007387 */ /* 0x0003e80000100a00 */
[----:B0-----:R-:W3:Y:S04]  /*a3ac0*/  LDL.LU R32, [R1+0x90] ;  /* 0x0000900001207983 */ /* 0x001ee80000300800 */
[----:B------:R-:W3:Y:S04]  /*a3ad0*/  LDL.LU R33, [R1+0x94] ;  /* 0x0000940001217983 */ /* 0x000ee80000300800 */
[----:B-1----:R-:W3:Y:S04]  /*a3ae0*/  LDL.LU R34, [R1+0x98] ;  /* 0x0000980001227983 */ /* 0x002ee80000300800 */
[----:B------:R-:W3:Y:S04]  /*a3af0*/  LDL.LU R35, [R1+0x9c] ;  /* 0x00009c0001237983 */ /* 0x000ee80000300800 */
        /* <DEDUP_REMOVED lines=27> */
[----:B--2---:R0:W-:Y:S01]  /*a3cb0*/  STSM.16.M88.4 [R0], R36 ;  /* 0x0000002400007844 */ /* 0x0041e20000000200 */
[----:B------:R-:W-:-:S03]  /*a3cc0*/  NOP ;  /* 0x0000000000007918 */ /* 0x000fc60000000000 */
[----:B------:R-:W2:Y:S04]  /*a3cd0*/  LDL.LU R43, [R1+0x5c] ;  /* 0x00005c00012b7983 */ /* 0x000ea80000300800 */
[----:B------:R-:W1:Y:S01]  /*a3ce0*/  LDS.128 R52, [R0] ;  /* 0x0000000000347984 */ /* 0x000e620000000c00 */
[----:B------:R-:W-:-:S03]  /*a3cf0*/  NOP ;  /* 0x0000000000007918 */ /* 0x000fc60000000000 */
[----:B---3--:R-:W-:Y:S01]  /*a3d00*/  STSM.16.M88.4 [R0], R32 ;  /* 0x0000002000007844 */ /* 0x008fe20000000200 */
[----:B------:R-:W-:-:S03]  /*a3d10*/  NOP ;  /* 0x0000000000007918 */ /* 0x000fc60000000000 */
[----:B------:R-:W3:Y:S01]  /*a3d20*/  LDS.128 R32, [R0] ;  /* 0x0000000000207984 */ /* 0x000ee20000000c00 */
[----:B------:R-:W-:-:S03]  /*a3d30*/  NOP ;  /* 0x0000000000007918 */ /* 0x000fc60000000000 */
[----:B0-----:R-:W2:Y:S04]  /*a3d40*/  LDL.LU R36, [R1+0x40] ;  /* 0x0000400001247983 */ /* 0x001ea80000300800 */
[----:B------:R-:W2:Y:S04]  /*a3d50*/  LDL.LU R37, [R1+0x44] ;  /* 0x0000440001257983 */ /* 0x000ea80000300800 */
[----:B------:R-:W2:Y:S04]  /*a3d60*/  LDL.LU R38, [R1+0x48] ;  /* 0x0000480001267983 */ /* 0x000ea80000300800 */
[----:B------:R-:W2:Y:S04]  /*a3d70*/  LDL.LU R39, [R1+0x4c] ;  /* 0x00004c0001277983 */ /* 0x000ea80000300800 */
[----:B-1----:R-:W-:Y:S04]  /*a3d80*/  STL.64 [R1+0xa0], R52 ;  /* 0x0000a03401007387 */ /* 0x002fe80000100a00 */
[----:B------:R-:W-:Y:S04]  /*a3d90*/  STL.64 [R1+0xa8], R54 ;  /* 0x0000a83601007387 */ /* 0x000fe80000100a00 */
[----:B------:R-:W-:Y:S01]  /*a3da0*/  STSM.16.M88.4 [R0], R28 ;  /* 0x0000001c00007844 */ /* 0x000fe20000000200 */
[----:B------:R-:W-:-:S03]  /*a3db0*/  NOP ;  /* 0x0000000000007918 */ /* 0x000fc60000000000 */
[----:B---3--:R0:W-:Y:S04]  /*a3dc0*/  STL.64 [R1+0x90], R32 ;  /* 0x0000902001007387 */ /* 0x0081e80000100a00 */
[----:B------:R1:W-:Y:S04]  /*a3dd0*/  STL.64 [R1+0x98], R34 ;  /* 0x0000982201007387 */ /* 0x0003e80000100a00 */
[----:B------:R-:W3:Y:S01]  /*a3de0*/  LDS.128 R52, [R0] ;  /* 0x0000000000347984 */ /* 0x000ee20000000c00 */
[----:B------:R-:W-:-:S03]  /*a3df0*/  NOP ;  /* 0x0000000000007918 */ /* 0x000fc60000000000 */
[----:B0-----:R-:W2:Y:S04]  /*a3e00*/  LDL.LU R32, [R1+0x30] ;  /* 0x0000300001207983 */ /* 0x001ea80000300800 */
[----:B------:R-:W2:Y:S04]  /*a3e10*/  LDL.LU R33, [R1+0x34] ;  /* 0x0000340001217983 */ /* 0x000ea80000300800 */
[----:B-1----:R-:W2:Y:S04]  /*a3e20*/  LDL.LU R34, [R1+0x38] ;  /* 0x0000380001227983 */ /* 0x002ea80000300800 */
[----:B------:R-:W2:Y:S04]  /*a3e30*/  LDL.LU R35, [R1+0x3c] ;  /* 0x00003c0001237983 */ /* 0x000ea80000300800 */
[----:B------:R-:W2:Y:S04]  /*a3e40*/  LDL.LU R28, [R1+0x20] ;  /* 0x00002000011c7983 */ /* 0x000ea80000300800 */
[----:B------:R-:W2:Y:S04]  /*a3e50*/  LDL.LU R29, [R1+0x24] ;  /* 0x00002400011d7983 */ /* 0x000ea80000300800 */
[----:B------:R-:W2:Y:S04]  /*a3e60*/  LDL.LU R30, [R1+0x28] ;  /* 0x00002800011e7983 */ /* 0x000ea80000300800 */
[----:B------:R-:W2:Y:S04]  /*a3e70*/  LDL.LU R31, [R1+0x2c] ;  /* 0x00002c00011f7983 */ /* 0x000ea80000300800 */
[----:B---3--:R-:W-:Y:S04]  /*a3e80*/  STL.64 [R1+0x80], R52 ;  /* 0x0000803401007387 */ /* 0x008fe80000100a00 */
        /* <DEDUP_REMOVED lines=9> */
[----:B--2---:R-:W-:Y:S01]  /*a3f20*/  STSM.16.M88.4 [R0], R40 ;  /* 0x0000002800007844 */ /* 0x004fe20000000200 */
[----:B------:R-:W-:-:S03]  /*a3f30*/  NOP ;  /* 0x0000000000007918 */ /* 0x000fc60000000000 */
[----:B------:R-:W2:Y:S01]  /*a3f40*/  LDS.128 R40, [R0] ;  /* 0x0000000000287984 */ /* 0x000ea20000000c00 */
[----:B------:R-:W-:-:S03]  /*a3f50*/  NOP ;  /* 0x0000000000007918 */ /* 0x000fc60000000000 */
[----:B0-----:R0:W-:Y:S04]  /*a3f60*/  STL.64 [R1+0x70], R48 ;  /* 0x0000703001007387 */ /* 0x0011e80000100a00 */
[----:B------:R3:W-:Y:S04]  /*a3f70*/  STL.64 [R1+0x78], R50 ;  /* 0x0000783201007387 */ /* 0x0007e80000100a00 */
[----:B-1----:R1:W-:Y:S04]  /*a3f80*/  STL.64 [R1+0x60], R44 ;  /* 0x0000602c01007387 */ /* 0x0023e80000100a00 */
[----:B------:R4:W-:Y:S04]  /*a3f90*/  STL.64 [R1+0x68], R46 ;  /* 0x0000682e01007387 */ /* 0x0009e80000100a00 */
[----:B------:R-:W-:Y:S01]  /*a3fa0*/  STSM.16.M88.4 [R0], R36 ;  /* 0x0000002400007844 */ /* 0x000fe20000000200 */
[----:B------:R-:W-:-:S03]  /*a3fb0*/  NOP ;  /* 0x0000000000007918 */ /* 0x000fc60000000000 */
[----:B------:R-:W2:Y:S01]  /*a3fc0*/  LDS.128 R36, [R0] ;  /* 0x0000000000247984 */ /* 0x000ea20000000c00 */
[----:B------:R-:W-:-:S03]  /*a3fd0*/  NOP ;  /* 0x0000000000007918 */ /* 0x000fc60000000000 */
[----:B--2---:R-:W-:Y:S04]  /*a3fe0*/  STL.64 [R1+0x50], R40 ;  /* 0x0000502801007387 */ /* 0x004fe80000100a00 */
[----:B------:R-:W-:Y:S04]  /*a3ff0*/  STL.64 [R1+0x58], R42 ;  /* 0x0000582a01007387 */ /* 0x000fe80000100a00 */
[----:B0-----:R-:W2:Y:S04]  /*a4000*/  LDL.LU R48, [R1+0x10] ;  /* 0x0000100001307983 */ /* 0x001ea80000300800 */
[----:B------:R-:W2:Y:S04]  /*a4010*/  LDL.LU R49, [R1+0x14] ;  /* 0x0000140001317983 */ /* 0x000ea80000300800 */
[----:B---3--:R-:W2:Y:S04]  /*a4020*/  LDL.LU R50, [R1+0x18] ;  /* 0x0000180001327983 */ /* 0x008ea80000300800 */
[----:B------:R-:W2:Y:S04]  /*a4030*/  LDL.LU R51, [R1+0x1c] ;  /* 0x00001c0001337983 */ /* 0x000ea80000300800 */
[----:B-1----:R-:W3:Y:S04]  /*a4040*/  LDL.LU R44, [R1] ;  /* 0x00000000012c7983 */ /* 0x002ee80000300800 */
[----:B------:R-:W3:Y:S04]  /*a4050*/  LDL.LU R45, [R1+0x4] ;  /* 0x00000400012d7983 */ /* 0x000ee80000300800 */
[----:B----4-:R-:W3:Y:S04]  /*a4060*/  LDL.LU R46, [R1+0x8] ;  /* 0x00000800012e7983 */ /* 0x010ee80000300800 */
[----:B------:R-:W3:Y:S04]  /*a4070*/  LDL.LU R47, [R1+0xc] ;  /* 0x00000c00012f7983 */ /* 0x000ee80000300800 */
[----:B------:R-:W-:Y:S01]  /*a4080*/  STSM.16.M88.4 [R0], R32 ;  /* 0x0000002000007844 */ /* 0x000fe20000000200 */
[----:B------:R-:W-:-:S03]  /*a4090*/  NOP ;  /* 0x0000000000007918 */ /* 0x000fc60000000000 */
[----:B------:R-:W0:Y:S01]  /*a40a0*/  LDS.128 R32, [R0] ;  /* 0x0000000000207984 */ /* 0x000e220000000c00 */
[----:B------:R-:W-:-:S03]  /*a40b0*/  NOP ;  /* 0x0000000000007918 */ /* 0x000fc60000000000 */
[----:B------:R-:W-:Y:S01]  /*a40c0*/  STSM.16.M88.4 [R0], R28 ;  /* 0x0000001c00007844 */ /* 0x000fe20000000200 */
[----:B------:R-:W-:-:S03]  /*a40d0*/  NOP ;  /* 0x0000000000007918 */ /* 0x000fc60000000000 */
[----:B------:R-:W1:Y:S01]  /*a40e0*/  LDS.128 R28, [R0] ;  /* 0x00000000001c7984 */ /* 0x000e620000000c00 */
[----:B------:R-:W-:-:S03]  /*a40f0*/  NOP ;  /* 0x0000000000007918 */ /* 0x000fc60000000000 */
[----:B------:R4:W-:Y:S04]  /*a4100*/  STL.64 [R1+0x40], R36 ;  /* 0x0000402401007387 */ /* 0x0009e80000100a00 */
[----:B------:R0:W-:Y:S04]  /*a4110*/  STL.64 [R1+0x48], R38 ;  /* 0x0000482601007387 */ /* 0x0001e80000100a00 */
[----:B0-----:R0:W-:Y:S04]  /*a4120*/  STL.64 [R1+0x30], R32 ;  /* 0x0000302001007387 */ /* 0x0011e80000100a00 */
[----:B------:R0:W-:Y:S04]  /*a4130*/  STL.64 [R1+0x38], R34 ;  /* 0x0000382201007387 */ /* 0x0001e80000100a00 */
[----:B------:R-:W3:Y:S04]  /*a4140*/  LDL.LU R40, [R1+0x310] ;  /* 0x0003100001287983 */ /* 0x000ee80000300800 */
[----:B-1----:R1:W-:Y:S04]  /*a4150*/  STL.64 [R1+0x20], R28 ;  /* 0x0000201c01007387 */ /* 0x0023e80000100a00 */
[----:B------:R0:W-:Y:S04]  /*a4160*/  STL.64 [R1+0x28], R30 ;  /* 0x0000281e01007387 */ /* 0x0001e80000100a00 */
[----:B------:R-:W3:Y:S04]  /*a4170*/  LDL.LU R41, [R1+0x314] ;  /* 0x0003140001297983 */ /* 0x000ee80000300800 */
[----:B------:R-:W3:Y:S04]  /*a4180*/  LDL.LU R42, [R1+0x318] ;  /* 0x00031800012a7983 */ /* 0x000ee80000300800 */
[----:B------:R-:W3:Y:S04]  /*a4190*/  LDL.LU R43, [R1+0x31c] ;  /* 0x00031c00012b7983 */ /* 0x000ee80000300800 */
[----:B----4-:R-:W4:Y:S04]  /*a41a0*/  LDL.LU R36, [R1+0x300] ;  /* 0x0003000001247983 */ /* 0x010f280000300800 */
[----:B------:R-:W4:Y:S04]  /*a41b0*/  LDL.LU R37, [R1+0x304] ;  /* 0x0003040001257983 */ /* 0x000f280000300800 */
[----:B------:R-:W4:Y:S04]  /*a41c0*/  LDL.LU R38, [R1+0x308] ;  /* 0x0003080001267983 */ /* 0x000f280000300800 */
[----:B------:R-:W4:Y:S04]  /*a41d0*/  LDL.LU R39, [R1+0x30c] ;  /* 0x00030c0001277983 */ /* 0x000f280000300800 */
[----:B0-----:R-:W4:Y:S04]  /*a41e0*/  LDL.LU R32, [R1+0x2f0] ;  /* 0x0002f00001207983 */ /* 0x001f280000300800 */
[----:B------:R-:W4:Y:S04]  /*a41f0*/  LDL.LU R33, [R1+0x2f4] ;  /* 0x0002f40001217983 */ /* 0x000f280000300800 */
[----:B------:R-:W4:Y:S04]  /*a4200*/  LDL.LU R34, [R1+0x2f8] ;  /* 0x0002f80001227983 */ /* 0x000f280000300800 */
[----:B------:R-:W4:Y:S04]  /*a4210*/  LDL.LU R35, [R1+0x2fc] ;  /* 0x0002fc0001237983 */ /* 0x000f280000300800 */
[----:B-1----:R-:W4:Y:S04]  /*a4220*/  LDL.LU R28, [R1+0x2e0] ;  /* 0x0002e000011c7983 */ /* 0x002f280000300800 */
[----:B------:R-:W4:Y:S04]  /*a4230*/  LDL.LU R29, [R1+0x2e4] ;  /* 0x0002e400011d7983 */ /* 0x000f280000300800 */
[----:B------:R-:W4:Y:S04]  /*a4240*/  LDL.LU R30, [R1+0x2e8] ;  /* 0x0002e800011e7983 */ /* 0x000f280000300800 */
[----:B------:R-:W4:Y:S04]  /*a4250*/  LDL.LU R31, [R1+0x2ec] ;  /* 0x0002ec00011f7983 */ /* 0x000f280000300800 */
[----:B--2---:R-:W-:Y:S01]  /*a4260*/  STSM.16.M88.4 [R0], R48 ;  /* 0x0000003000007844 */ /* 0x004fe20000000200 */
[----:B------:R-:W-:-:S03]  /*a4270*/  NOP ;  /* 0x0000000000007918 */ /* 0x000fc60000000000 */
[----:B------:R-:W0:Y:S01]  /*a4280*/  LDS.128 R48, [R0] ;  /* 0x0000000000307984 */ /* 0x000e220000000c00 */
[----:B------:R-:W-:-:S03]  /*a4290*/  NOP ;  /* 0x0000000000007918 */ /* 0x000fc60000000000 */
[----:B---3--:R-:W-:Y:S01]  /*a42a0*/  STSM.16.M88.4 [R0], R44 ;  /* 0x0000002c00007844 */ /* 0x008fe20000000200 */
[----:B------:R-:W-:-:S03]  /*a42b0*/  NOP ;  /* 0x0000000000007918 */ /* 0x000fc60000000000 */
[----:B------:R-:W1:Y:S01]  /*a42c0*/  LDS.128 R44, [R0] ;  /* 0x00000000002c7984 */ /* 0x000e620000000c00 */
[----:B------:R-:W-:-:S03]  /*a42d0*/  NOP ;  /* 0x0000000000007918 */ /* 0x000fc60000000000 */
[----:B------:R-:W-:Y:S01]  /*a42e0*/  STSM.16.M88.4 [R0], R4 ;  /* 0x0000000400007844 */ /* 0x000fe20000000200 */
[----:B------:R-:W-:-:S03]  /*a42f0*/  NOP ;  /* 0x0000000000007918 */ /* 0x000fc60000000000 */
[----:B------:R-:W2:Y:S01]  /*a4300*/  LDS.128 R4, [R0] ;  /* 0x0000000000047984 */ /* 0x000ea20000000c00 */
[----:B------:R-:W-:-:S03]  /*a4310*/  NOP ;  /* 0x0000000000007918 */ /* 0x000fc60000000000 */
[----:B0-----:R-:W-:Y:S04]  /*a4320*/  STL.64 [R1+0x320], R48 ;  /* 0x0003203001007387 */ /* 0x001fe80000100a00 */
[----:B------:R-:W-:Y:S04]  /*a4330*/  STL.64 [R1+0x328], R50 ;  /* 0x0003283201007387 */ /* 0x000fe80000100a00 */
[----:B------:R-:W-:Y:S01]  /*a4340*/  STSM.16.M88.4 [R0], R8 ;  /* 0x0000000800007844 */ /* 0x000fe20000000200 */
[----:B------:R-:W-:-:S03]  /*a4350*/  NOP ;  /* 0x0000000000007918 */ /* 0x000fc60000000000 */
[----:B-1----:R-:W-:Y:S04]  /*a4360*/  STL.64 [R1+0x10], R44 ;  /* 0x0000102c01007387 */ /* 0x002fe80000100a00 */
[----:B------:R-:W-:Y:S04]  /*a4370*/  STL.64 [R1+0x18], R46 ;  /* 0x0000182e01007387 */ /* 0x000fe80000100a00 */
[----:B--2---:R-:W-:Y:S04]  /*a4380*/  STL.64 [R1], R4 ;  /* 0x0000000401007387 */ /* 0x004fe80000100a00 */
[----:B------:R-:W-:Y:S04]  /*a4390*/  STL.64 [R1+0x8], R6 ;  /* 0x0000080601007387 */ /* 0x000fe80000100a00 */
[----:B------:R-:W0:Y:S01]  /*a43a0*/  LDS.128 R4, [R0] ;  /* 0x0000000000047984 */ /* 0x000e220000000c00 */
[----:B------:R-:W-:-:S03]  /*a43b0*/  NOP ;  /* 0x0000000000007918 */ /* 0x000fc60000000000 */
[----:B------:R-:W-:Y:S01]  /*a43c0*/  STSM.16.M88.4 [R0], R40 ;  /* 0x0000002800007844 */ /* 0x000fe20000000200 */
[----:B------:R-:W-:-:S03]  /*a43d0*/  NOP ;  /* 0x0000000000007918 */ /* 0x000fc60000000000 */
[----:B------:R-:W1:Y:S01]  /*a43e0*/  LDS.128 R8, [R0] ;  /* 0x0000000000087984 */ /* 0x000e620000000c00 */
[----:B------:R-:W-:-:S03]  /*a43f0*/  NOP ;  /* 0x0000000000007918 */ /* 0x000fc60000000000 */
[----:B----4-:R-:W-:Y:S04]  /*a4400*/  STSM.16.M88.4 [R0], R36 ;  /* 0x0000002400007844 */ /* 0x010fe80000000200 */
[----:B0-----:R-:W-:Y:S04]  /*a4410*/  STL [R1+0x3fa4], R6 ;  /* 0x003fa40601007387 */ /* 0x001fe80000100800 */
[----:B------:R-:W-:Y:S04]  /*a4420*/  STL [R1+0x3fa0], R7 ;  /* 0x003fa00701007387 */ /* 0x000fe80000100800 */
[----:B-1----:R-:W-:Y:S04]  /*a4430*/  STL.64 [R1+0x310], R8 ;  /* 0x0003100801007387 */ /* 0x002fe80000100a00 */
[----:B------:R-:W-:Y:S01]  /*a4440*/  STL.64 [R1+0x318], R10 ;  /* 0x0003180a01007387 */ /* 0x000fe20000100a00 */
[----:B------:R-:W-:-:S03]  /*a4450*/  NOP ;  /* 0x0000000000007918 */ /* 0x000fc60000000000 */
[----:B------:R-:W0:Y:S01]  /*a4460*/  LDS.128 R8, [R0] ;  /* 0x0000000000087984 */ /* 0x000e220000000c00 */
[----:B------:R-:W-:-:S03]  /*a4470*/  NOP ;  /* 0x0000000000007918 */ /* 0x000fc60000000000 */
[----:B------:R-:W-:Y:S04]  /*a4480*/  STSM.16.M88.4 [R0], R32 ;  /* 0x0000002000007844 */ /* 0x000fe80000000200 */
[----:B0-----:R-:W-:Y:S04]  /*a4490*/  STL.64 [R1+0x300], R8 ;  /* 0x0003000801007387 */ /* 0x001fe80000100a00 */
[----:B------:R-:W-:Y:S01]  /*a44a0*/  STL.64 [R1+0x308], R10 ;  /* 0x0003080a01007387 */ /* 0x000fe20000100a00 */
[----:B------:R-:W-:-:S03]  /*a44b0*/  NOP ;  /* 0x0000000000007918 */ /* 0x000fc60000000000 */
[----:B------:R-:W0:Y:S01]  /*a44c0*/  LDS.128 R8, [R0] ;  /* 0x0000000000087984 */ /* 0x000e220000000c00 */
[----:B------:R-:W-:-:S03]  /*a44d0*/  NOP ;  /* 0x0000000000007918 */ /* 0x000fc60000000000 */
[----:B0-----:R0:W-:Y:S04]  /*a44e0*/  STL.64 [R1+0x2f0], R8 ;  /* 0x0002f00801007387 */ /* 0x0011e80000100a00 */
[----:B------:R1:W-:Y:S04]  /*a44f0*/  STL.64 [R1+0x2f8], R10 ;  /* 0x0002f80a01007387 */ /* 0x0003e80000100a00 */
        /* <DEDUP_REMOVED lines=32> */
[----:B------:R-:W-:Y:S01]  /*a4700*/  STSM.16.M88.4 [R0], R28 ;  /* 0x0000001c00007844 */ /* 0x000fe20000000200 */
[----:B------:R-:W-:-:S03]  /*a4710*/  NOP ;  /* 0x0000000000007918 */ /* 0x000fc60000000000 */
[----:B------:R-:W0:Y:S01]  /*a4720*/  LDS.128 R28, [R0] ;  /* 0x00000000001c7984 */ /* 0x000e220000000c00 */
[----:B------:R-:W-:-:S03]  /*a4730*/  NOP ;  /* 0x0000000000007918 */ /* 0x000fc60000000000 */
[----:B0-----:R-:W-:Y:S04]  /*a4740*/  STL.64 [R1+0x2e0], R28 ;  /* 0x0002e01c01007387 */ /* 0x001fe80000100a00 */
[----:B------:R0:W-:Y:S04]  /*a4750*/  STL.64 [R1+0x2e8], R30 ;  /* 0x0002e81e01007387 */ /* 0x0001e80000100a00 */
[----:B0-----:R-:W4:Y:S04]  /*a4760*/  LDL.LU.64 R30, [R1+0x4020] ;  /* 0x00402000011e7983 */ /* 0x001f280000300a00 */
[----:B------:R-:W4:Y:S04]  /*a4770*/  LDL.LU.64 R28, [R1+0x4018] ;  /* 0x00401800011c7983 */ /* 0x000f280000300a00 */
        /* <DEDUP_REMOVED lines=8> */
[----:B----4-:R-:W-:Y:S01]  /*a4800*/  STSM.16.M88.4 [R0], R40 ;  /* 0x0000002800007844 */ /* 0x010fe20000000200 */
[----:B------:R-:W-:-:S03]  /*a4810*/  NOP ;  /* 0x0000000000007918 */ /* 0x000fc60000000000 */
[----:B------:R-:W2:Y:S01]  /*a4820*/  LDS.128 R40, [R0] ;  /* 0x0000000000287984 */ /* 0x000ea20000000c00 */
[----:B------:R-:W-:-:S03]  /*a4830*/  NOP ;  /* 0x0000000000007918 */ /* 0x000fc60000000000 */
[----:B------:R-:W-:Y:S01]  /*a4840*/  STSM.16.M88.4 [R0], R44 ;  /* 0x0000002c00007844 */ /* 0x000fe20000000200 */
[----:B------:R-:W-:-:S03]  /*a4850*/  NOP ;  /* 0x0000000000007918 */ /* 0x000fc60000000000 */
[----:B------:R-:W3:Y:S01]  /*a4860*/  LDS.128 R44, [R0] ;  /* 0x00000000002c7984 */ /* 0x000ee20000000c00 */
[----:B------:R-:W-:-:S03]  /*a4870*/  NOP ;  /* 0x0000000000007918 */ /* 0x000fc60000000000 */
[----:B------:R-:W-:Y:S01]  /*a4880*/  STSM.16.M88.4 [R0], R48 ;  /* 0x0000003000007844 */ /* 0x000fe20000000200 */
[----:B------:R-:W-:-:S03]  /*a4890*/  NOP ;  /* 0x0000000000007918 */ /* 0x000fc60000000000 */
[----:B------:R-:W4:Y:S01]  /*a48a0*/  LDS.128 R48, [R0] ;  /* 0x0000000000307984 */ /* 0x000f220000000c00 */
[----:B------:R-:W-:-:S03]  /*a48b0*/  NOP ;  /* 0x0000000000007918 */ /* 0x000fc60000000000 */
[----:B0-----:R-:W-:Y:S04]  /*a48c0*/  STL.64 [R1+0x2d0], R32 ;  /* 0x0002d02001007387 */ /* 0x001fe80000100a00 */
[----:B------:R0:W-:Y:S04]  /*a48d0*/  STL.64 [R1+0x2d8], R34 ;  /* 0x0002d82201007387 */ /* 0x0001e80000100a00 */
[----:B0-----:R-:W4:Y:S04]  /*a48e0*/  LDL.LU.64 R34, [R1+0x4010] ;  /* 0x0040100001227983 */ /* 0x001f280000300a00 */
[----:B------:R-:W4:Y:S04]  /*a48f0*/  LDL.LU.64 R32, [R1+0x4008] ;  /* 0x0040080001207983 */ /* 0x000f280000300a00 */
[----:B-1----:R-:W-:Y:S04]  /*a4900*/  STL.64 [R1+0x2c0], R36 ;  /* 0x0002c02401007387 */ /* 0x002fe80000100a00 */
[----:B------:R0:W-:Y:S04]  /*a4910*/  STL.64 [R1+0x2c8], R38 ;  /* 0x0002c82601007387 */ /* 0x0001e80000100a00 */
[----:B0-----:R-:W4:Y:S04]  /*a4920*/  LDL.LU.64 R38, [R1+0x4000] ;  /* 0x0040000001267983 */ /* 0x001f280000300a00 */
[----:B------:R-:W4:Y:S04]  /*a4930*/  LDL.LU.64 R36, [R1+0x3ff8] ;  /* 0x003ff80001247983 */ /* 0x000f280000300a00 */
[----:B--2---:R-:W-:Y:S04]  /*a4940*/  STL.64 [R1+0x2b0], R40 ;  /* 0x0002b02801007387 */ /* 0x004fe80000100a00 */
[----:B------:R0:W-:Y:S04]  /*a4950*/  STL.64 [R1+0x2b8], R42 ;  /* 0x0002b82a01007387 */ /* 0x0001e80000100a00 */
[----:B0-----:R-:W2:Y:S04]  /*a4960*/  LDL.LU.64 R42, [R1+0x3ff0] ;  /* 0x003ff000012a7983 */ /* 0x001ea80000300a00 */
[----:B------:R-:W2:Y:S04]  /*a4970*/  LDL.LU.64 R40, [R1+0x3fe8] ;  /* 0x003fe80001287983 */ /* 0x000ea80000300a00 */
[----:B---3--:R-:W-:Y:S04]  /*a4980*/  STL.64 [R1+0x2a0], R44 ;  /* 0x0002a02c01007387 */ /* 0x008fe80000100a00 */
[----:B------:R0:W-:Y:S04]  /*a4990*/  STL.64 [R1+0x2a8], R46 ;  /* 0x0002a82e01007387 */ /* 0x0001e80000100a00 */
[----:B0-----:R-:W3:Y:S04]  /*a49a0*/  LDL.LU.64 R46, [R1+0x3fe0] ;  /* 0x003fe000012e7983 */ /* 0x001ee80000300a00 */
[----:B------:R-:W3:Y:S04]  /*a49b0*/  LDL.LU.64 R44, [R1+0x3fd8] ;  /* 0x003fd800012c7983 */ /* 0x000ee80000300a00 */
[----:B----4-:R-:W-:Y:S04]  /*a49c0*/  STL.64 [R1+0x290], R48 ;  /* 0x0002903001007387 */ /* 0x010fe80000100a00 */
[----:B------:R0:W-:Y:S04]  /*a49d0*/  STL.64 [R1+0x298], R50 ;  /* 0x0002983201007387 */ /* 0x0001e80000100a00 */
[----:B0-----:R-:W4:Y:S04]  /*a49e0*/  LDL.LU.64 R50, [R1+0x3fd0] ;  /* 0x003fd00001327983 */ /* 0x001f280000300a00 */
[----:B------:R-:W4:Y:S04]  /*a49f0*/  LDL.LU.64 R48, [R1+0x3fc8] ;  /* 0x003fc80001307983 */ /* 0x000f280000300a00 */
        /* <DEDUP_REMOVED lines=10> */
[----:B------:R-:W1:Y:S01]  /*a4aa0*/  LDS.128 R8, [R0] ;  /* 0x0000000000087984 */ /* 0x000e620000000c00 */
[----:B------:R-:W-:-:S03]  /*a4ab0*/  NOP ;  /* 0x0000000000007918 */ /* 0x000fc60000000000 */
[----:B0-----:R-:W-:Y:S04]  /*a4ac0*/  STL.64 [R1+0x340], R52 ;  /* 0x0003403401007387 */ /* 0x001fe80000100a00 */
[----:B------:R0:W-:Y:S04]  /*a4ad0*/  STL.64 [R1+0x348], R54 ;  /* 0x0003483601007387 */ /* 0x0001e80000100a00 */
[----:B------:R-:W-:Y:S01]  /*a4ae0*/  STSM.16.M88.4 [R0], R12 ;  /* 0x0000000c00007844 */ /* 0x000fe20000000200 */
[----:B------:R-:W-:-:S03]  /*a4af0*/  NOP ;  /* 0x0000000000007918 */ /* 0x000fc60000000000 */
[----:B0-----:R-:W4:Y:S04]  /*a4b00*/  LDL.LU.64 R54, [R1+0x3fc0] ;  /* 0x003fc00001367983 */ /* 0x001f280000300a00 */
[----:B------:R-:W4:Y:S04]  /*a4b10*/  LDL.LU.64 R52, [R1+0x3fb8] ;  /* 0x003fb80001347983 */ /* 0x000f280000300a00 */
[----:B-1----:R-:W-:Y:S04]  /*a4b20*/  STL.64 [R1+0x360], R56 ;  /* 0x0003603801007387 */ /* 0x002fe80000100a00 */
[----:B------:R0:W-:Y:S04]  /*a4b30*/  STL.64 [R1+0x368], R58 ;  /* 0x0003683a01007387 */ /* 0x0001e80000100a00 */
[----:B0-----:R-:W4:Y:S04]  /*a4b40*/  LDL.LU.64 R58, [R1+0x3fb0] ;  /* 0x003fb000013a7983 */ /* 0x001f280000300a00 */
[----:B------:R-:W4:Y:S04]  /*a4b50*/  LDL.LU.64 R56, [R1+0x3fa8] ;  /* 0x003fa80001387983 */ /* 0x000f280000300a00 */
[----:B------:R-:W4:Y:S04]  /*a4b60*/  LDL.LU R61, [R1+0x17a4] ;  /* 0x0017a400013d7983 */ /* 0x000f280000300800 */
[----:B------:R-:W4:Y:S04]  /*a4b70*/  LDL.LU R60, [R1+0x17a0] ;  /* 0x0017a000013c7983 */ /* 0x000f280000300800 */
[----:B------:R-:W-:Y:S04]  /*a4b80*/  STL.64 [R1+0x350], R8 ;  /* 0x0003500801007387 */ /* 0x000fe80000100a00 */
[----:B------:R-:W-:Y:S04]  /*a4b90*/  STL.64 [R1+0x358], R10 ;  /* 0x0003580a01007387 */ /* 0x000fe80000100a00 */
[----:B------:R-:W0:Y:S01]  /*a4ba0*/  LDS.128 R8, [R0] ;  /* 0x0000000000087984 */ /* 0x000e220000000c00 */
[----:B------:R-:W-:-:S03]  /*a4bb0*/  NOP ;  /* 0x0000000000007918 */ /* 0x000fc60000000000 */
[----:B------:R-:W-:Y:S01]  /*a4bc0*/  STSM.16.M88.4 [R0], R16 ;  /* 0x0000001000007844 */ /* 0x000fe20000000200 */
[----:B------:R-:W-:-:S03]  /*a4bd0*/  NOP ;  /* 0x0000000000007918 */ /* 0x000fc60000000000 */
[----:B0-----:R-:W-:Y:S04]  /*a4be0*/  STL.64 [R1+0x330], R8 ;  /* 0x0003300801007387 */ /* 0x001fe80000100a00 */
[----:B------:R-:W-:Y:S04]  /*a4bf0*/  STL.64 [R1+0x338], R10 ;  /* 0x0003380a01007387 */ /* 0x000fe80000100a00 */
        /* <DEDUP_REMOVED lines=14> */
[----:B------:R-:W4:Y:S04]  /*a4ce0*/  LDL.LU R7, [R1+0x250] ;  /* 0x0002500001077983 */ /* 0x000f280000300800 */
[----:B------:R-:W4:Y:S04]  /*a4cf0*/  LDL.LU R6, [R1+0x240] ;  /* 0x0002400001067983 */ /* 0x000f280000300800 */
[----:B------:R-:W-:Y:S01]  /*a4d00*/  STSM.16.M88.4 [R0], R28 ;  /* 0x0000001c00007844 */ /* 0x000fe20000000200 */
[----:B------:R-:W-:-:S03]  /*a4d10*/  NOP ;  /* 0x0000000000007918 */ /* 0x000fc60000000000 */
[----:B0-----:R-:W-:Y:S04]  /*a4d20*/  STL.64 [R1+0x260], R8 ;  /* 0x0002600801007387 */ /* 0x001fe80000100a00 */
[----:B------:R-:W-:Y:S04]  /*a4d30*/  STL.64 [R1+0x268], R10 ;  /* 0x0002680a01007387 */ /* 0x000fe80000100a00 */
        /* <DEDUP_REMOVED lines=14> */
[----:B---3--:R-:W-:Y:S01]  /*a4e20*/  STSM.16.M88.4 [R0], R44 ;  /* 0x0000002c00007844 */ /* 0x008fe20000000200 */
[----:B------:R-:W-:-:S03]  /*a4e30*/  NOP ;  /* 0x0000000000007918 */ /* 0x000fc60000000000 */
[----:B------:R-:W3:Y:S01]  /*a4e40*/  LDS.128 R28, [R0] ;  /* 0x00000000001c7984 */ /* 0x000ee20000000c00 */
[----:B------:R-:W-:-:S03]  /*a4e50*/  NOP ;  /* 0x0000000000007918 */ /* 0x000fc60000000000 */
[----:B----4-:R4:W-:Y:S01]  /*a4e60*/  STSM.16.M88.4 [R0], R48 ;  /* 0x0000003000007844 */ /* 0x0109e20000000200 */
[----:B------:R-:W-:-:S03]  /*a4e70*/  NOP ;  /* 0x0000000000007918 */ /* 0x000fc60000000000 */
[----:B------:R-:W2:Y:S01]  /*a4e80*/  LDS.128 R32, [R0] ;  /* 0x0000000000207984 */ /* 0x000ea20000000c00 */
[----:B------:R-:W-:-:S03]  /*a4e90*/  NOP ;  /* 0x0000000000007918 */ /* 0x000fc60000000000 */
[----:B0-----:R-:W-:Y:S01]  /*a4ea0*/  STL [R1+0x3f9c], R9 ;  /* 0x003f9c0901007387 */ /* 0x001fe20000100800 */
[----:B----4-:R-:W0:Y:S03]  /*a4eb0*/  LDC R50, c[0x0][0x3b4] ;  /* 0x0000ed00ff327b82 */ /* 0x010e260000000800 */
[----:B------:R-:W-:Y:S04]  /*a4ec0*/  STL [R1+0x3f98], R10 ;  /* 0x003f980a01007387 */ /* 0x000fe80000100800 */
[----:B------:R4:W-:Y:S04]  /*a4ed0*/  STL [R1+0x3f90], R11 ;  /* 0x003f900b01007387 */ /* 0x0009e80000100800 */
[----:B----4-:R-:W0:Y:S04]  /*a4ee0*/  LDL.LU R11, [R1+0x1790] ;  /* 0x00179000010b7983 */ /* 0x010e280000300800 */
[----:B-1----:R1:W-:Y:S04]  /*a4ef0*/  STL [R1+0x3f8c], R15 ;  /* 0x003f8c0f01007387 */ /* 0x0023e80000100800 */
[----:B-1----:R-:W4:Y:S04]  /*a4f00*/  LDL.LU R15, [R1+0x179c] ;  /* 0x00179c00010f7983 */ /* 0x002f280000300800 */
[----:B------:R1:W-:Y:S04]  /*a4f10*/  STL [R1+0x3f88], R19 ;  /* 0x003f881301007387 */ /* 0x0003e80000100800 */
[----:B-1----:R-:W4:Y:S04]  /*a4f20*/  LDL.LU R19, [R1+0x1798] ;  /* 0x0017980001137983 */ /* 0x002f280000300800 */
[----:B--2---:R1:W-:Y:S04]  /*a4f30*/  STL [R1+0x3f84], R27 ;  /* 0x003f841b01007387 */ /* 0x0043e80000100800 */
[----:B-1----:R-:W2:Y:S04]  /*a4f40*/  LDL.LU R27, [R1+0x1794] ;  /* 0x00179400011b7983 */ /* 0x002ea80000300800 */
[----:B---3--:R1:W-:Y:S04]  /*a4f50*/  STL [R1+0x3f80], R31 ;  /* 0x003f801f01007387 */ /* 0x0083e80000100800 */
[----:B-1----:R-:W3:Y:S04]  /*a4f60*/  LDL.LU R31, [R1+0x17ac] ;  /* 0x0017ac00011f7983 */ /* 0x002ee80000300800 */
[----:B------:R1:W-:Y:S04]  /*a4f70*/  STL [R1+0x3f94], R35 ;  /* 0x003f942301007387 */ /* 0x0003e80000100800 */
[----:B-1----:R-:W2:Y:S04]  /*a4f80*/  LDL.LU R35, [R1+0x15b8] ;  /* 0x0015b80001237983 */ /* 0x002ea80000300800 */
[----:B------:R-:W-:Y:S01]  /*a4f90*/  STSM.16.M88.4 [R0], R52 ;  /* 0x0000003400007844 */ /* 0x000fe20000000200 */
[----:B------:R-:W-:-:S03]  /*a4fa0*/  NOP ;  /* 0x0000000000007918 */ /* 0x000fc60000000000 */
[----:B------:R-:W1:Y:S01]  /*a4fb0*/  LDS.128 R36, [R0] ;  /* 0x0000000000247984 */ /* 0x000e620000000c00 */
[----:B------:R-:W-:-:S03]  /*a4fc0*/  NOP ;  /* 0x0000000000007918 */ /* 0x000fc60000000000 */
[----:B------:R1:W-:Y:S04]  /*a4fd0*/  STSM.16.M88.4 [R0], R56 ;  /* 0x0000003800007844 */ /* 0x0003e80000000200 */
[----:B-1----:R-:W3:Y:S01]  /*a4fe0*/  LDL.LU R59, [R1+0x17a8] ;  /* 0x0017a800013b7983 */ /* 0x002ee20000300800 */
[----:B------:R-:W-:Y:S02]  /*a4ff0*/  PRMT R40, R7, 0x7632, R40 ;  /* 0x0000763207287816 */ /* 0x000fe40000000028 */
[----:B------:R-:W-:Y:S01]  /*a5000*/  PRMT R44, R6, 0x7632, R44 ;  /* 0x00007632062c7816 */ /* 0x000fe2000000002c */
[C---:B0-----:R-:W-:Y:S01]  /*a5010*/  IMAD R46, R11.reuse, R50, RZ ;  /* 0x000000320b2e7224 */ /* 0x041fe200078e02ff */
[----:B------:R-:W-:-:S04]  /*a5020*/  ISETP.GE.AND P0, PT, R11, UR4, PT ;  /* 0x000000040b007c0c */ /* 0x000fc8000bf06270 */
[----:B------:R-:W-:-:S04]  /*a5030*/  LEA R2, P1, R46, UR6, 0x1 ;  /* 0x000000062e027c11 */ /* 0x000fc8000f8208ff */
[----:B------:R-:W-:Y:S02]  /*a5040*/  LEA.HI.X.SX32 R3, R46, UR7, 0x1, P1 ;  /* 0x000000072e037c11 */ /* 0x000fe400088f0eff */
[C---:B--2---:R-:W-:Y:S01]  /*a5050*/  ISETP.LT.AND P0, PT, R35.reuse, UR29, !P0 ;  /* 0x0000001d23007c0c */ /* 0x044fe2000c701270 */
[----:B------:R-:W-:Y:S01]  /*a5060*/  IMAD R52, R35, UR20, RZ ;  /* 0x0000001423347c24 */ /* 0x000fe2000f8e02ff */
[----:B------:R-:W0:Y:S03]  /*a5070*/  LDCU UR29, c[0x0][0x398] ;  /* 0x00007300ff1d77ac */ /* 0x000e260008000800 */
[----:B------:R-:W-:Y:S01]  /*a5080*/  IMAD.WIDE R20, R52, 0x2, R2 ;  /* 0x0000000234147825 */ /* 0x000fe200078e0202 */
[----:B------:R-:W-:-:S07]  /*a5090*/  NOP ;  /* 0x0000000000007918 */ /* 0x000fce0000000000 */
[----:B------:R1:W-:Y:S01]  /*a50a0*/  @P0 STG.E.U16 desc[UR8][R20.64], R7 ;  /* 0x0000000714000986 */ /* 0x0003e2000c101508 */
[----:B----4-:R-:W-:-:S04]  /*a50b0*/  ISETP.GE.AND P0, PT, R15, UR10, PT ;  /* 0x0000000a0f007c0c */ /* 0x010fc8000bf06270 */
[----:B------:R-:W-:Y:S01]  /*a50c0*/  ISETP.LT.AND P0, PT, R35, UR31, !P0 ;  /* 0x0000001f23007c0c */ /* 0x000fe2000c701270 */
[----:B------:R-:W-:Y:S01]  /*a50d0*/  IMAD R46, R50, 0x80, R46 ;  /* 0x00000080322e7824 */ /* 0x000fe200078e022e */
[----:B------:R-:W2:Y:S01]  /*a50e0*/  LDCU UR31, c[0x0][0x398] ;  /* 0x00007300ff1f77ac */ /* 0x000ea20008000800 */
[----:B-1----:R-:W-:Y:S01]  /*a50f0*/  IMAD R21, R15, R50, RZ ;  /* 0x000000320f157224 */ /* 0x002fe200078e02ff */
[----:B------:R-:W4:Y:S04]  /*a5100*/  LDL.LU R7, [R1+0x230] ;  /* 0x0002300001077983 */ /* 0x000f280000300800 */
[----:B------:R-:W-:-:S04]  /*a5110*/  LEA R20, P1, R21, UR6, 0x1 ;  /* 0x0000000615147c11 */ /* 0x000fc8000f8208ff */
[----:B------:R-:W-:-:S03]  /*a5120*/  LEA.HI.X.SX32 R21, R21, UR7, 0x1, P1 ;  /* 0x0000000715157c11 */ /* 0x000fc600088f0eff */
[----:B------:R-:W-:-:S05]  /*a5130*/  IMAD.WIDE R22, R52, 0x2, R20 ;  /* 0x0000000234167825 */ /* 0x000fca00078e0214 */
[----:B------:R1:W-:Y:S01]  /*a5140*/  @P0 STG.E.U16 desc[UR8][R22.64], R40 ;  /* 0x0000002816000986 */ /* 0x0003e2000c101508 */
[----:B------:R-:W-:Y:S01]  /*a5150*/  ISETP.GE.AND P0, PT, R19, UR22, PT ;  /* 0x0000001613007c0c */ /* 0x000fe2000bf06270 */
[----:B------:R-:W-:Y:S01]  /*a5160*/  IMAD R48, R50, 0x20, R46 ;  /* 0x0000002032307824 */ /* 0x000fe200078e022e */
[----:B------:R-:W0:Y:S02]  /*a5170*/  LDCU UR22, c[0x0][0x398] ;  /* 0x00007300ff1677ac */ /* 0x000e240008000800 */
[----:B------:R-:W-:Y:S01]  /*a5180*/  ISETP.LT.AND P0, PT, R35, UR33, !P0 ;  /* 0x0000002123007c0c */ /* 0x000fe2000c701270 */
[----:B------:R-:W0:Y:S01]  /*a5190*/  LDCU UR33, c[0x0][0x398] ;  /* 0x00007300ff2177ac */ /* 0x000e220008000800 */
[----:B-1----:R-:W-:-:S05]  /*a51a0*/  IMAD R23, R19, R50, RZ ;  /* 0x0000003213177224 */ /* 0x002fca00078e02ff */
[----:B------:R-:W-:-:S04]  /*a51b0*/  LEA R22, P1, R23, UR6, 0x1 ;  /* 0x0000000617167c11 */ /* 0x000fc8000f8208ff */
[----:B------:R-:W-:-:S03]  /*a51c0*/  LEA.HI.X.SX32 R23, R23, UR7, 0x1, P1 ;  /* 0x0000000717177c11 */ /* 0x000fc600088f0eff */
[----:B------:R-:W-:-:S05]  /*a51d0*/  IMAD.WIDE R40, R52, 0x2, R22 ;  /* 0x0000000234287825 */ /* 0x000fca00078e0216 */
[----:B------:R1:W-:Y:S04]  /*a51e0*/  @P0 STG.E.U16 desc[UR8][R40.64], R6 ;  /* 0x0000000628000986 */ /* 0x0003e8000c101508 */
[----:B-1----:R-:W2:Y:S01]  /*a51f0*/  LDL.LU R6, [R1+0x220] ;  /* 0x0002200001067983 */ /* 0x002ea20000300800 */
[C---:B------:R-:W-:Y:S01]  /*a5200*/  IMAD R41, R27.reuse, R50, RZ ;  /* 0x000000321b297224 */ /* 0x040fe200078e02ff */
[----:B------:R-:W-:Y:S01]  /*a5210*/  ISETP.GE.AND P0, PT, R27, UR24, PT ;  /* 0x000000181b007c0c */ /* 0x000fe2000bf06270 */
[----:B------:R-:W1:Y:S01]  /*a5220*/  LDCU UR24, c[0x0][0x398] ;  /* 0x00007300ff1877ac */ /* 0x000e620008000800 */
[----:B------:R-:W2:Y:S02]  /*a5230*/  LDL.LU R10, [R1+0x210] ;  /* 0x00021000010a7983 */ /* 0x000ea40000300800 */
[----:B------:R-:W-:-:S02]  /*a5240*/  LEA R40, P1, R41, UR6, 0x1 ;  /* 0x0000000629287c11 */ /* 0x000fc4000f8208ff */
[----:B------:R-:W-:Y:S01]  /*a5250*/  ISETP.LT.AND P0, PT, R35, UR35, !P0 ;  /* 0x0000002323007c0c */ /* 0x000fe2000c701270 */
[----:B------:R-:W2:Y:S01]  /*a5260*/  LDL.LU R9, [R1+0x200] ;  /* 0x0002000001097983 */ /* 0x000ea20000300800 */
[----:B------:R-:W-:Y:S01]  /*a5270*/  LEA.HI.X.SX32 R41, R41, UR7, 0x1, P1 ;  /* 0x0000000729297c11 */ /* 0x000fe200088f0eff */
[----:B------:R-:W0:Y:S01]  /*a5280*/  LDCU UR35, c[0x0][0x398] ;  /* 0x00007300ff2377ac */ /* 0x000e220008000800 */
[----:B------:R-:W-:Y:S01]  /*a5290*/  ISETP.GE.AND P1, PT, R35, UR5, PT ;  /* 0x0000000523007c0c */ /* 0x000fe2000bf26270 */
[----:B------:R-:W-:Y:S01]  /*a52a0*/  IMAD.WIDE R42, R52, 0x2, R40 ;  /* 0x00000002342a7825 */ /* 0x000fe200078e0228 */
[----:B------:R-:W0:Y:S02]  /*a52b0*/  LDCU.64 UR4, c[0x0][0x398] ;  /* 0x00007300ff0477ac */ /* 0x000e240008000a00 */
[----:B---3--:R-:W-:Y:S01]  /*a52c0*/  ISETP.LT.AND P2, PT, R31, UR18, !P1 ;  /* 0x000000121f007c0c */ /* 0x008fe2000cf41270 */
[----:B------:R-:W3:Y:S04]  /*a52d0*/  LDCU UR18, c[0x0][0x398] ;  /* 0x00007300ff1277ac */ /* 0x000ee80008000800 */
[----:B------:R0:W-:Y:S02]  /*a52e0*/  @P0 STG.E.U16 desc[UR8][R42.64], R44 ;  /* 0x0000002c2a000986 */ /* 0x0001e4000c101508 */
[----:B0-----:R-:W-:Y:S01]  /*a52f0*/  LEA R42, P0, R46, UR6, 0x1 ;  /* 0x000000062e2a7c11 */ /* 0x001fe2000f8008ff */
[----:B------:R-:W-:-:S03]  /*a5300*/  VIADD R44, R35, 0x3f ;  /* 0x0000003f232c7836 */ /* 0x000fc60000000000 */
[----:B------:R-:W-:Y:S02]  /*a5310*/  LEA.HI.X.SX32 R43, R46, UR7, 0x1, P0 ;  /* 0x000000072e2b7c11 */ /* 0x000fe400080f0eff */
[----:B------:R-:W-:Y:S01]  /*a5320*/  ISETP.GE.AND P0, PT, R44, UR27, PT ;  /* 0x0000001b2c007c0c */ /* 0x000fe2000bf06270 */
[----:B------:R-:W0:Y:S01]  /*a5330*/  LDCU UR27, c[0x0][0x398] ;  /* 0x00007300ff1b77ac */ /* 0x000e220008000800 */
[----:B------:R-:W-:Y:S01]  /*a5340*/  IMAD.WIDE R44, R52, 0x2, R42 ;  /* 0x00000002342c7825 */ /* 0x000fe200078e022a */
[----:B------:R-:W-:Y:S01]  /*a5350*/  ISETP.LT.AND P3, PT, R59, UR4, !P1 ;  /* 0x000000043b007c0c */ /* 0x000fe2000cf61270 */
[----:B------:R-:W0:Y:S03]  /*a5360*/  LDCU UR4, c[0x0][0x398] ;  /* 0x00007300ff0477ac */ /* 0x000e260008000800 */
[----:B----4-:R4:W-:Y:S01]  /*a5370*/  @P2 STG.E.U16 desc[UR8][R44.64], R7 ;  /* 0x000000072c002986 */ /* 0x0109e2000c101508 */
[----:B------:R-:W-:-:S02]  /*a5380*/  PRMT R49, R7, 0x7632, R49 ;  /* 0x0000763207317816 */ /* 0x000fc40000000031 */
[C---:B----4-:R-:W-:Y:S01]  /*a5390*/  LEA R44, P2, R48.reuse, UR6, 0x1 ;  /* 0x00000006302c7c11 */ /* 0x050fe2000f8408ff */
[----:B------:R-:W4:Y:S03]  /*a53a0*/  LDL.LU R7, [R1+0x1f0] ;  /* 0x0001f00001077983 */ /* 0x000f260000300800 */
[----:B------:R-:W-:-:S03]  /*a53b0*/  LEA.HI.X.SX32 R45, R48, UR7, 0x1, P2 ;  /* 0x00000007302d7c11 */ /* 0x000fc600090f0eff */
[----:B------:R-:W-:-:S05]  /*a53c0*/  IMAD.WIDE R46, R52, 0x2, R44 ;  /* 0x00000002342e7825 */ /* 0x000fca00078e022c */
[----:B------:R0:W-:Y:S01]  /*a53d0*/  @P3 STG.E.U16 desc[UR8][R46.64], R49 ;  /* 0x000000312e003986 */ /* 0x0001e2000c101508 */
[----:B------:R-:W-:Y:S01]  /*a53e0*/  ISETP.LT.AND P3, PT, R61, UR16, !P1 ;  /* 0x000000103d007c0c */ /* 0x000fe2000cf61270 */
[----:B------:R-:W1:Y:S01]  /*a53f0*/  LDCU UR16, c[0x0][0x398] ;  /* 0x00007300ff1077ac */ /* 0x000e620008000800 */
[----:B0-----:R-:W-:-:S05]  /*a5400*/  IMAD R47, R50, 0x20, R48 ;  /* 0x00000020322f7824 */ /* 0x001fca00078e0230 */
[----:B------:R-:W-:Y:S01]  /*a5410*/  LEA R46, P2, R47, UR6, 0x1 ;  /* 0x000000062f2e7c11 */ /* 0x000fe2000f8408ff */
[----:B------:R-:W-:-:S03]  /*a5420*/  IMAD R50, R50, 0x20, R47 ;  /* 0x0000002032327824 */ /* 0x000fc600078e022f */
[----:B------:R-:W-:-:S03]  /*a5430*/  LEA.HI.X.SX32 R47, R47, UR7, 0x1, P2 ;  /* 0x000000072f2f7c11 */ /* 0x000fc600090f0eff */
[----:B------:R-:W-:-:S05]  /*a5440*/  IMAD.WIDE R48, R52, 0x2, R46 ;  /* 0x0000000234307825 */ /* 0x000fca00078e022e */
[----:B--2---:R0:W-:Y:S01]  /*a5450*/  @P3 STG.E.U16 desc[UR8][R48.64], R6 ;  /* 0x0000000630003986 */ /* 0x0041e2000c101508 */
[----:B------:R-:W-:-:S03]  /*a5460*/  PRMT R53, R6, 0x7632, R53 ;  /* 0x0000763206357816 */ /* 0x000fc60000000035 */
[----:B0-----:R-:W2:Y:S01]  /*a5470*/  LDL.LU R6, [R1+0x1e0] ;  /* 0x0001e00001067983 */ /* 0x001ea20000300800 */
[----:B------:R-:W-:Y:S02]  /*a5480*/  LEA R48, P2, R50, UR6, 0x1 ;  /* 0x0000000632307c11 */ /* 0x000fe4000f8408ff */
[----:B------:R-:W-:Y:S01]  /*a5490*/  ISETP.LT.AND P1, PT, R60, UR14, !P1 ;  /* 0x0000000e3c007c0c */ /* 0x000fe2000cf21270 */
[----:B------:R-:W0:Y:S01]  /*a54a0*/  LDCU UR14, c[0x0][0x398] ;  /* 0x00007300ff0e77ac */ /* 0x000e220008000800 */
[----:B------:R-:W-:Y:S01]  /*a54b0*/  LEA.HI.X.SX32 R49, R50, UR7, 0x1, P2 ;  /* 0x0000000732317c11 */ /* 0x000fe200090f0eff */
[----:B------:R-:W0:Y:S02]  /*a54c0*/  LDCU.64 UR6, c[0x0][0x398] ;  /* 0x00007300ff0677ac */ /* 0x000e240008000a00 */
[----:B------:R-:W-:-:S08]  /*a54d0*/  IMAD.WIDE R50, R52, 0x2, R48 ;  /* 0x0000000234327825 */ /* 0x000fd000078e0230 */
[----:B------:R0:W-:Y:S02]  /*a54e0*/  @P1 STG.E.U16 desc[UR8][R50.64], R53 ;  /* 0x0000003532001986 */ /* 0x0001e4000c101508 */
[----:B0-----:R-:W-:-:S05]  /*a54f0*/  VIADD R50, R35, 0x1 ;  /* 0x0000000123327836 */ /* 0x001fca0000000000 */
[----:B------:R-:W-:Y:S01]  /*a5500*/  ISETP.GE.AND P1, PT, R50, UR11, PT ;  /* 0x0000000b32007c0c */ /* 0x000fe2000bf26270 */
[----:B------:R-:W0:Y:S03]  /*a5510*/  LDCU.64 UR10, c[0x0][0x398] ;  /* 0x00007300ff0a77ac */ /* 0x000e260008000a00 */
[----:B------:R-:W-:Y:S01]  /*a5520*/  ISETP.LT.AND P2, PT, R11, UR12, !P1 ;  /* 0x0000000c0b007c0c */ /* 0x000fe2000cf41270 */
[----:B------:R-:W-:Y:S01]  /*a5530*/  VIADD R52, R52, UR20 ;  /* 0x0000001434347c36 */ /* 0x000fe20008000000 */
[----:B------:R-:W-:Y:S01]  /*a5540*/  PRMT R53, R10, 0x7632, R53 ;  /* 0x000076320a357816 */ /* 0x000fe20000000035 */
[----:B------:R-:W1:Y:S02]  /*a5550*/  LDCU UR12, c[0x0][0x398] ;  /* 0x00007300ff0c77ac */ /* 0x000e640008000800 */
[----:B------:R-:W-:-:S08]  /*a5560*/  IMAD.WIDE R50, R52, 0x2, R2 ;  /* 0x0000000234327825 */ /* 0x000fd000078e0202 */
[----:B------:R1:W-:Y:S01]  /*a5570*/  @P2 STG.E.U16 desc[UR8][R50.64], R10 ;  /* 0x0000000a32002986 */ /* 0x0003e2000c101508 */
[----:B0-----:R-:W-:Y:S01]  /*a5580*/  ISETP.LT.AND P2, PT, R15, UR10, !P1 ;  /* 0x0000000a0f007c0c */ /* 0x001fe2000cf41270 */
[----:B------:R-:W0:Y:S01]  /*a5590*/  LDCU UR10, c[0x0][0x398] ;  /* 0x00007300ff0a77ac */ /* 0x000e220008000800 */
[C---:B-1----:R-:W-:Y:S01]  /*a55a0*/  IMAD.WIDE R50, R52.reuse, 0x2, R20 ;  /* 0x0000000234327825 */ /* 0x042fe200078e0214 */
[----:B------:R-:W3:Y:S10]  /*a55b0*/  LDL.LU R10, [R1+0x254] ;  /* 0x00025400010a7983 */ /* 0x000ef40000300800 */
[----:B------:R1:W-:Y:S01]  /*a55c0*/  @P2 STG.E.U16 desc[UR8][R50.64], R53 ;  /* 0x0000003532002986 */ /* 0x0003e2000c101508 */
[----:B------:R-:W-:Y:S01]  /*a55d0*/  ISETP.LT.AND P2, PT, R19, UR6, !P1 ;  /* 0x0000000613007c0c */ /* 0x000fe2000cf41270 */
[----:B------:R-:W0:Y:S01]  /*a55e0*/  LDCU UR6, c[0x0][0x398] ;  /* 0x00007300ff0677ac */ /* 0x000e220008000800 */
[----:B------:R-:W-:Y:S01]  /*a55f0*/  ISETP.LT.AND P3, PT, R27, UR26, !P1 ;  /* 0x0000001a1b007c0c */ /* 0x000fe2000cf61270 */
[----:B------:R-:W0:Y:S01]  /*a5600*/  LDCU UR26, c[0x0][0x398] ;  /* 0x00007300ff1a77ac */ /* 0x000e220008000800 */
[----:B-1----:R-:W-:Y:S01]  /*a5610*/  IMAD.WIDE R50, R52, 0x2, R22 ;  /* 0x0000000234327825 */ /* 0x002fe200078e0216 */
[----:B------:R-:W-:-:S08]  /*a5620*/  PRMT R53, R9, 0x7632, R53 ;  /* 0x0000763209357816 */ /* 0x000fd00000000035 */
[----:B------:R1:W-:Y:S01]  /*a5630*/  @P2 STG.E.U16 desc[UR8][R50.64], R9 ;  /* 0x0000000932002986 */ /* 0x0003e2000c101508 */
[----:B------:R-:W-:Y:S01]  /*a5640*/  ISETP.LT.AND P2, PT, R31, UR28, !P1 ;  /* 0x0000001c1f007c0c */ /* 0x000fe2000cf41270 */
[----:B------:R-:W0:Y:S02]  /*a5650*/  LDCU UR28, c[0x0][0x398] ;  /* 0x00007300ff1c77ac */ /* 0x000e240008000800 */
[----:B-1----:R-:W3:Y:S01]  /*a5660*/  LDL.LU R9, [R1+0x244] ;  /* 0x0002440001097983 */ /* 0x002ee20000300800 */
[----:B------:R-:W-:-:S05]  /*a5670*/  IMAD.WIDE R50, R52, 0x2, R40 ;  /* 0x0000000234327825 */ /* 0x000fca00078e0228 */
[----:B------:R1:W-:Y:S02]  /*a5680*/  @P3 STG.E.U16 desc[UR8][R50.64], R53 ;  /* 0x0000003532003986 */ /* 0x0003e4000c101508 */
[----:B-1----:R-:W-:Y:S01]  /*a5690*/  IMAD.WIDE R50, R52, 0x2, R42 ;  /* 0x0000000234327825 */ /* 0x002fe200078e022a */
[----:B------:R-:W-:Y:S01]  /*a56a0*/  ISETP.LT.AND P3, PT, R59, UR30, !P1 ;  /* 0x0000001e3b007c0c */ /* 0x000fe2000cf61270 */
[----:B------:R-:W1:Y:S03]  /*a56b0*/  LDCU UR30, c[0x0][0x398] ;  /* 0x00007300ff1e77ac */ /* 0x000e660008000800 */
[----:B----4-:R4:W-:Y:S01]  /*a56c0*/  @P2 STG.E.U16 desc[UR8][R50.64], R7 ;  /* 0x0000000732002986 */ /* 0x0109e2000c101508 */
[----:B------:R-:W-:-:S03]  /*a56d0*/  PRMT R53, R7, 0x7632, R53 ;  /* 0x0000763207357816 */ /* 0x000fc60000000035 */
[----:B----4-:R-:W4:Y:S01]  /*a56e0*/  LDL.LU R7, [R1+0x234] ;  /* 0x0002340001077983 */ /* 0x010f220000300800 */
[----:B------:R-:W-:Y:S01]  /*a56f0*/  ISETP.LT.AND P2, PT, R61, UR32, !P1 ;  /* 0x000000203d007c0c */ /* 0x000fe2000cf41270 */
[C---:B------:R-:W-:Y:S01]  /*a5700*/  IMAD.WIDE R50, R52.reuse, 0x2, R44 ;  /* 0x0000000234327825 */ /* 0x040fe200078e022c */
[----:B------:R-:W0:Y:S04]  /*a5710*/  LDCU UR32, c[0x0][0x398] ;  /* 0x00007300ff2077ac */ /* 0x000e280008000800 */
[----:B------:R1:W-:Y:S02]  /*a5720*/  @P3 STG.E.U16 desc[UR8][R50.64], R53 ;  /* 0x0000003532003986 */ /* 0x0003e4000c101508 */
[----:B-1----:R-:W-:-:S05]  /*a5730*/  IMAD.WIDE R50, R52, 0x2, R46 ;  /* 0x0000000234327825 */ /* 0x002fca00078e022e */
[----:B--2---:R1:W-:Y:S01]  /*a5740*/  @P2 STG.E.U16 desc[UR8][R50.64], R6 ;  /* 0x0000000632002986 */ /* 0x0043e2000c101508 */
[----:B------:R-:W-:-:S03]  /*a5750*/  PRMT R53, R6, 0x7632, R53 ;  /* 0x0000763206357816 */ /* 0x000fc60000000035 */
[----:B-1----:R-:W2:Y:S01]  /*a5760*/  LDL.LU R6, [R1+0x224] ;  /* 0x0002240001067983 */ /* 0x002ea20000300800 */
[----:B------:R-:W-:Y:S01]  /*a5770*/  ISETP.LT.AND P1, PT, R60, UR34, !P1 ;  /* 0x000000223c007c0c */ /* 0x000fe2000cf21270 */
[----:B------:R-:W-:Y:S01]  /*a5780*/  IMAD.WIDE R50, R52, 0x2, R48 ;  /* 0x0000000234327825 */ /* 0x000fe200078e0230 */
[----:B------:R-:W1:Y:S11]  /*a5790*/  LDCU UR34, c[0x0][0x398] ;  /* 0x00007300ff2277ac */ /* 0x000e760008000800 */
[----:B------:R0:W-:Y:S02]  /*a57a0*/  @P1 STG.E.U16 desc[UR8][R50.64], R53 ;  /* 0x0000003532001986 */ /* 0x0001e4000c101508 */
[----:B0-----:R-:W-:-:S05]  /*a57b0*/  VIADD R50, R35, 0x2 ;  /* 0x0000000223327836 */ /* 0x001fca0000000000 */
[----:B------:R-:W-:Y:S01]  /*a57c0*/  ISETP.GE.AND P1, PT, R50, UR23, PT ;  /* 0x0000001732007c0c */ /* 0x000fe2000bf26270 */
[----:B------:R-:W-:Y:S01]  /*a57d0*/  VIADD R52, R52, UR20 ;  /* 0x0000001434347c36 */ /* 0x000fe20008000000 */
[----:B------:R-:W0:Y:S02]  /*a57e0*/  LDCU UR23, c[0x0][0x398] ;  /* 0x00007300ff1777ac */ /* 0x000e240008000800 */
[----:B------:R-:W-:Y:S01]  /*a57f0*/  ISETP.LT.AND P2, PT, R11, UR4, !P1 ;  /* 0x000000040b007c0c */ /* 0x000fe2000cf41270 */
[----:B------:R-:W0:Y:S01]  /*a5800*/  LDCU UR4, c[0x0][0x398] ;  /* 0x00007300ff0477ac */ /* 0x000e220008000800 */
[----:B------:R-:W-:Y:S01]  /*a5810*/  ISETP.LT.AND P3, PT, R15, UR6, !P1 ;  /* 0x000000060f007c0c */ /* 0x000fe2000cf61270 */
[----:B------:R-:W0:Y:S01]  /*a5820*/  LDCU UR6, c[0x0][0x398] ;  /* 0x00007300ff0677ac */ /* 0x000e220008000800 */
[----:B------:R-:W-:-:S09]  /*a5830*/  IMAD.WIDE R50, R52, 0x2, R2 ;  /* 0x0000000234327825 */ /* 0x000fd200078e0202 */
[----:B---3--:R3:W-:Y:S01]  /*a5840*/  @P2 STG.E.U16 desc[UR8][R50.64], R10 ;  /* 0x0000000a32002986 */ /* 0x0087e2000c101508 */
[----:B------:R-:W-:Y:S02]  /*a5850*/  PRMT R53, R10, 0x7632, R53 ;  /* 0x000076320a357816 */ /* 0x000fe40000000035 */
[----:B0-----:R-:W-:Y:S01]  /*a5860*/  ISETP.LT.AND P2, PT, R19, UR4, !P1 ;  /* 0x0000000413007c0c */ /* 0x001fe2000cf41270 */
[----:B------:R-:W0:Y:S01]  /*a5870*/  LDCU UR4, c[0x0][0x398] ;  /* 0x00007300ff0477ac */ /* 0x000e220008000800 */
[----:B---3--:R-:W3:Y:S01]  /*a5880*/  LDL.LU R10, [R1+0x214] ;  /* 0x00021400010a7983 */ /* 0x008ee20000300800 */
[----:B------:R-:W-:-:S05]  /*a5890*/  IMAD.WIDE R50, R52, 0x2, R20 ;  /* 0x0000000234327825 */ /* 0x000fca00078e0214 */
[----:B------:R0:W-:Y:S01]  /*a58a0*/  @P3 STG.E.U16 desc[UR8][R50.64], R53 ;  /* 0x0000003532003986 */ /* 0x0001e2000c101508 */
[----:B------:R-:W-:Y:S01]  /*a58b0*/  ISETP.LT.AND P3, PT, R27, UR6, !P1 ;  /* 0x000000061b007c0c */ /* 0x000fe2000cf61270 */
[----:B------:R-:W1:Y:S01]  /*a58c0*/  LDCU UR6, c[0x0][0x398] ;  /* 0x00007300ff0677ac */ /* 0x000e620008000800 */
[----:B0-----:R-:W-:Y:S01]  /*a58d0*/  IMAD.WIDE R50, R52, 0x2, R22 ;  /* 0x0000000234327825 */ /* 0x001fe200078e0216 */
[----:B------:R-:W-:-:S04]  /*a58e0*/  PRMT R53, R9, 0x7632, R53 ;  /* 0x0000763209357816 */ /* 0x000fc80000000035 */
[----:B------:R0:W-:Y:S01]  /*a58f0*/  @P2 STG.E.U16 desc[UR8][R50.64], R9 ;  /* 0x0000000932002986 */ /* 0x0001e2000c101508 */
[----:B------:R-:W-:Y:S01]  /*a5900*/  ISETP.LT.AND P2, PT, R31, UR10, !P1 ;  /* 0x0000000a1f007c0c */ /* 0x000fe2000cf41270 */
[----:B------:R-:W1:Y:S02]  /*a5910*/  LDCU UR10, c[0x0][0x398] ;  /* 0x00007300ff0a77ac */ /* 0x000e640008000800 */
[----:B0-----:R-:W3:Y:S01]  /*a5920*/  LDL.LU R9, [R1+0x204] ;  /* 0x0002040001097983 */ /* 0x001ee20000300800 */
[----:B------:R-:W-:-:S05]  /*a5930*/  IMAD.WIDE R50, R52, 0x2, R40 ;  /* 0x0000000234327825 */ /* 0x000fca00078e0228 */
[----:B------:R0:W-:Y:S02]  /*a5940*/  @P3 STG.E.U16 desc[UR8][R50.64], R53 ;  /* 0x0000003532003986 */ /* 0x0001e4000c101508 */
[----:B0-----:R-:W-:-:S05]  /*a5950*/  IMAD.WIDE R50, R52, 0x2, R42 ;  /* 0x0000000234327825 */ /* 0x001fca00078e022a */
[----:B----4-:R0:W-:Y:S01]  /*a5960*/  @P2 STG.E.U16 desc[UR8][R50.64], R7 ;  /* 0x0000000732002986 */ /* 0x0101e2000c101508 */
[----:B------:R-:W-:Y:S02]  /*a5970*/  PRMT R53, R7, 0x7632, R53 ;  /* 0x0000763207357816 */ /* 0x000fe40000000035 */
[----:B------:R-:W-:Y:S01]  /*a5980*/  ISETP.LT.AND P2, PT, R59, UR4, !P1 ;  /* 0x000000043b007c0c */ /* 0x000fe2000cf41270 */
[----:B------:R-:W4:Y:S01]  /*a5990*/  LDCU UR4, c[0x0][0x398] ;  /* 0x00007300ff0477ac */ /* 0x000f220008000800 */
[----:B0-----:R-:W3:Y:S01]  /*a59a0*/  LDL.LU R7, [R1+0x1f4] ;  /* 0x0001f40001077983 */ /* 0x001ee20000300800 */
[----:B------:R-:W-:-:S10]  /*a59b0*/  IMAD.WIDE R50, R52, 0x2, R44 ;  /* 0x0000000234327825 */ /* 0x000fd400078e022c */
[----:B------:R0:W-:Y:S01]  /*a59c0*/  @P2 STG.E.U16 desc[UR8][R50.64], R53 ;  /* 0x0000003532002986 */ /* 0x0001e2000c101508 */
[----:B-1----:R-:W-:Y:S01]  /*a59d0*/  ISETP.LT.AND P2, PT, R61, UR6, !P1 ;  /* 0x000000063d007c0c */ /* 0x002fe2000cf41270 */
[----:B------:R-:W1:Y:S01]  /*a59e0*/  LDCU UR6, c[0x0][0x398] ;  /* 0x00007300ff0677ac */ /* 0x000e620008000800 */
[----:B0-----:R-:W-:-:S11]  /*a59f0*/  IMAD.WIDE R50, R52, 0x2, R46 ;  /* 0x0000000234327825 */ /* 0x001fd600078e022e */
[----:B--2---:R0:W-:Y:S01]  /*a5a00*/  @P2 STG.E.U16 desc[UR8][R50.64], R6 ;  /* 0x0000000632002986 */ /* 0x0041e2000c101508 */
[----:B------:R-:W-:-:S03]  /*a5a10*/  PRMT R53, R6, 0x7632, R53 ;  /* 0x0000763206357816 */ /* 0x000fc60000000035 */
[----:B0-----:R-:W2:Y:S01]  /*a5a20*/  LDL.LU R6, [R1+0x1e4] ;  /* 0x0001e40001067983 */ /* 0x001ea20000300800 */
[----:B----4-:R-:W-:Y:S01]  /*a5a30*/  ISETP.LT.AND P1, PT, R60, UR4, !P1 ;  /* 0x000000043c007c0c */ /* 0x010fe2000cf21270 */
[----:B------:R-:W0:Y:S01]  /*a5a40*/  LDCU UR4, c[0x0][0x398] ;  /* 0x00007300ff0477ac */ /* 0x000e220008000800 */
[----:B------:R-:W-:-:S11]  /*a5a50*/  IMAD.WIDE R50, R52, 0x2, R48 ;  /* 0x0000000234327825 */ /* 0x000fd600078e0230 */
[----:B------:R4:W-:Y:S02]  /*a5a60*/  @P1 STG.E.U16 desc[UR8][R50.64], R53 ;  /* 0x0000003532001986 */ /* 0x0009e4000c101508 */
[----:B----4-:R-:W-:-:S05]  /*a5a70*/  VIADD R50, R35, 0x3 ;  /* 0x0000000323327836 */ /* 0x010fca0000000000 */
[----:B------:R-:W-:Y:S01]  /*a5a80*/  ISETP.GE.AND P1, PT, R50, UR25, PT ;  /* 0x0000001932007c0c */ /* 0x000fe2000bf26270 */
[----:B------:R-:W-:Y:S01]  /*a5a90*/  VIADD R52, R52, UR20 ;  /* 0x0000001434347c36 */ /* 0x000fe20008000000 */
[----:B------:R-:W4:Y:S02]  /*a5aa0*/  LDCU UR25, c[0x0][0x39c] ;  /* 0x00007380ff1977ac */ /* 0x000f240008000800 */
[----:B0-----:R-:W-:Y:S01]  /*a5ab0*/  ISETP.LT.AND P2, PT, R11, UR4, !P1 ;  /* 0x000000040b007c0c */ /* 0x001fe2000cf41270 */
[----:B------:R-:W0:Y:S01]  /*a5ac0*/  LDCU UR4, c[0x0][0x398] ;  /* 0x00007300ff0477ac */ /* 0x000e220008000800 */
[----:B-1----:R-:W-:Y:S01]  /*a5ad0*/  ISETP.LT.AND P3, PT, R15, UR6, !P1 ;  /* 0x000000060f007c0c */ /* 0x002fe2000cf61270 */
[----:B------:R-:W1:Y:S01]  /*a5ae0*/  LDCU UR6, c[0x0][0x398] ;  /* 0x00007300ff0677ac */ /* 0x000e620008000800 */
[----:B------:R-:W-:-:S09]  /*a5af0*/  IMAD.WIDE R50, R52, 0x2, R2 ;  /* 0x0000000234327825 */ /* 0x000fd200078e0202 */
[----:B---3--:R3:W-:Y:S01]  /*a5b00*/  @P2 STG.E.U16 desc[UR8][R50.64], R10 ;  /* 0x0000000a32002986 */ /* 0x0087e2000c101508 */
[----:B------:R-:W-:Y:S02]  /*a5b10*/  PRMT R53, R10, 0x7632, R53 ;  /* 0x000076320a357816 */ /* 0x000fe40000000035 */
[----:B0-----:R-:W-:Y:S01]  /*a5b20*/  ISETP.LT.AND P2, PT, R19, UR4, !P1 ;  /* 0x0000000413007c0c */ /* 0x001fe2000cf41270 */
[----:B------:R-:W0:Y:S01]  /*a5b30*/  LDCU UR4, c[0x0][0x398] ;  /* 0x00007300ff0477ac */ /* 0x000e220008000800 */
[----:B---3--:R-:W-:-:S05]  /*a5b40*/  IMAD.WIDE R50, R52, 0x2, R20 ;  /* 0x0000000234327825 */ /* 0x008fca00078e0214 */
[----:B------:R3:W-:Y:S01]  /*a5b50*/  @P3 STG.E.U16 desc[UR8][R50.64], R53 ;  /* 0x0000003532003986 */ /* 0x0007e2000c101508 */
[----:B-1----:R-:W-:Y:S01]  /*a5b60*/  ISETP.LT.AND P3, PT, R27, UR6, !P1 ;  /* 0x000000061b007c0c */ /* 0x002fe2000cf61270 */
[----:B------:R-:W1:Y:S01]  /*a5b70*/  LDCU UR6, c[0x0][0x398] ;  /* 0x00007300ff0677ac */ /* 0x000e620008000800 */
[----:B---3--:R-:W-:-:S05]  /*a5b80*/  IMAD.WIDE R50, R52, 0x2, R22 ;  /* 0x0000000234327825 */ /* 0x008fca00078e0216 */
[----:B------:R3:W-:Y:S01]  /*a5b90*/  @P2 STG.E.U16 desc[UR8][R50.64], R9 ;  /* 0x0000000932002986 */ /* 0x0007e2000c101508 */
[----:B------:R-:W-:Y:S01]  /*a5ba0*/  ISETP.LT.AND P2, PT, R31, UR10, !P1 ;  /* 0x0000000a1f007c0c */ /* 0x000fe2000cf41270 */
[----:B------:R-:W0:Y:S01]  /*a5bb0*/  LDCU UR10, c[0x0][0x398] ;  /* 0x00007300ff0a77ac */ /* 0x000e220008000800 */
[----:B------:R-:W-:Y:S01]  /*a5bc0*/  PRMT R53, R9, 0x7632, R53 ;  /* 0x0000763209357816 */ /* 0x000fe20000000035 */
[C---:B---3--:R-:W-:Y:S01]  /*a5bd0*/  IMAD.WIDE R50, R52.reuse, 0x2, R40 ;  /* 0x0000000234327825 */ /* 0x048fe200078e0228 */
[----:B------:R-:W3:Y:S04]  /*a5be0*/  LDL.LU R9, [R1+0x258] ;  /* 0x0002580001097983 */ /* 0x000ee80000300800 */
[----:B------:R0:W-:Y:S02]  /*a5bf0*/  @P3 STG.E.U16 desc[UR8][R50.64], R53 ;  /* 0x0000003532003986 */ /* 0x0001e4000c101508 */
[----:B0-----:R-:W-:-:S05]  /*a5c00*/  IMAD.WIDE R50, R52, 0x2, R42 ;  /* 0x0000000234327825 */ /* 0x001fca00078e022a */
[----:B------:R0:W-:Y:S01]  /*a5c10*/  @P2 STG.E.U16 desc[UR8][R50.64], R7 ;  /* 0x0000000732002986 */ /* 0x0001e2000c101508 */
[----:B------:R-:W-:Y:S01]  /*a5c20*/  ISETP.LT.AND P2, PT, R59, UR4, !P1 ;  /* 0x000000043b007c0c */ /* 0x000fe2000cf41270 */
[----:B------:R-:W2:Y:S01]  /*a5c30*/  LDCU UR4, c[0x0][0x398] ;  /* 0x00007300ff0477ac */ /* 0x000ea20008000800 */
[----:B------:R-:W-:Y:S01]  /*a5c40*/  PRMT R53, R7, 0x7632, R53 ;  /* 0x0000763207357816 */ /* 0x000fe20000000035 */
[C---:B0-----:R-:W-:Y:S01]  /*a5c50*/  IMAD.WIDE R50, R52.reuse, 0x2, R44 ;  /* 0x0000000234327825 */ /* 0x041fe200078e022c */
[----:B------:R-:W4:Y:S09]  /*a5c60*/  LDL.LU R7, [R1+0x248] ;  /* 0x0002480001077983 */ /* 0x000f320000300800 */
[----:B------:R0:W-:Y:S01]  /*a5c70*/  @P2 STG.E.U16 desc[UR8][R50.64], R53 ;  /* 0x0000003532002986 */ /* 0x0001e2000c101508 */
[----:B-1----:R-:W-:Y:S01]  /*a5c80*/  ISETP.LT.AND P2, PT, R61, UR6, !P1 ;  /* 0x000000063d007c0c */ /* 0x002fe2000cf41270 */
[----:B------:R-:W1:Y:S01]  /*a5c90*/  LDCU UR6, c[0x0][0x398] ;  /* 0x00007300ff0677ac */ /* 0x000e620008000800 */
[----:B0-----:R-:W-:-:S11]  /*a5ca0*/  IMAD.WIDE R50, R52, 0x2, R46 ;  /* 0x0000000234327825 */ /* 0x001fd600078e022e */
[----:B--2---:R0:W-:Y:S01]  /*a5cb0*/  @P2 STG.E.U16 desc[UR8][R50.64], R6 ;  /* 0x0000000632002986 */ /* 0x0041e2000c101508 */
[----:B------:R-:W-:-:S03]  /*a5cc0*/  PRMT R53, R6, 0x7632, R53 ;  /* 0x0000763206357816 */ /* 0x000fc60000000035 */
[----:B0-----:R-:W2:Y:S01]  /*a5cd0*/  LDL.LU R6, [R1+0x238] ;  /* 0x0002380001067983 */ /* 0x001ea20000300800 */
[----:B------:R-:W-:Y:S01]  /*a5ce0*/  ISETP.LT.AND P1, PT, R60, UR4, !P1 ;  /* 0x000000043c007c0c */ /* 0x000fe2000cf21270 */
[----:B------:R-:W0:Y:S01]  /*a5cf0*/  LDCU UR4, c[0x0][0x39c] ;  /* 0x00007380ff0477ac */ /* 0x000e220008000800 */
[----:B------:R-:W-:Y:S01]  /*a5d00*/  IMAD.WIDE R50, R52, 0x2, R48 ;  /* 0x0000000234327825 */ /* 0x000fe200078e0230 */
[----:B------:R-:W2:Y:S10]  /*a5d10*/  LDL.LU R10, [R1+0x228] ;  /* 0x00022800010a7983 */ /* 0x000eb40000300800 */
[----:B------:R0:W-:Y:S02]  /*a5d20*/  @P1 STG.E.U16 desc[UR8][R50.64], R53 ;  /* 0x0000003532001986 */ /* 0x0001e4000c101508 */
[----:B0-----:R-:W-:-:S05]  /*a5d30*/  VIADD R50, R35, 0x4 ;  /* 0x0000000423327836 */ /* 0x001fca0000000000 */
[----:B------:R-:W-:Y:S01]  /*a5d40*/  ISETP.GE.AND P1, PT, R50, UR4, PT ;  /* 0x0000000432007c0c */ /* 0x000fe2000bf26270 */
[----:B------:R-:W0:Y:S03]  /*a5d50*/  LDCU UR4, c[0x0][0x398] ;  /* 0x00007300ff0477ac */ /* 0x000e260008000800 */
[----:B-1----:R-:W-:Y:S01]  /*a5d60*/  ISETP.LT.AND P2, PT, R11, UR6, !P1 ;  /* 0x000000060b007c0c */ /* 0x002fe2000cf41270 */
[----:B------:R-:W-:Y:S01]  /*a5d70*/  VIADD R50, R52, UR20 ;  /* 0x0000001434327c36 */ /* 0x000fe20008000000 */
[----:B------:R-:W1:Y:S01]  /*a5d80*/  LDCU UR6, c[0x0][0x398] ;  /* 0x00007300ff0677ac */ /* 0x000e620008000800 */
[----:B------:R-:W-:Y:S02]  /*a5d90*/  ISETP.LT.AND P3, PT, R15, UR10, !P1 ;  /* 0x0000000a0f007c0c */ /* 0x000fe4000cf61270 */
[----:B------:R-:W-:Y:S01]  /*a5da0*/  IMAD.WIDE R52, R50, 0x2, R2 ;  /* 0x0000000232347825 */ /* 0x000fe200078e0202 */
[----:B------:R-:W0:Y:S07]  /*a5db0*/  LDCU UR10, c[0x0][0x398] ;  /* 0x00007300ff0a77ac */ /* 0x000e2e0008000800 */
[----:B---3--:R3:W-:Y:S01]  /*a5dc0*/  @P2 STG.E.U16 desc[UR8][R52.64], R9 ;  /* 0x0000000934002986 */ /* 0x0087e2000c101508 */
[----:B------:R-:W-:-:S02]  /*a5dd0*/  PRMT R51, R9, 0x7632, R51 ;  /* 0x0000763209337816 */ /* 0x000fc40000000033 */
[----:B0-----:R-:W-:Y:S01]  /*a5de0*/  ISETP.LT.AND P2, PT, R19, UR4, !P1 ;  /* 0x0000000413007c0c */ /* 0x001fe2000cf41270 */
[----:B------:R-:W0:Y:S01]  /*a5df0*/  LDCU UR4, c[0x0][0x398] ;  /* 0x00007300ff0477ac */ /* 0x000e220008000800 */
[----:B---3--:R-:W3:Y:S01]  /*a5e00*/  LDL.LU R9, [R1+0x218] ;  /* 0x0002180001097983 */ /* 0x008ee20000300800 */
[----:B------:R-:W-:-:S05]  /*a5e10*/  IMAD.WIDE R52, R50, 0x2, R20 ;  /* 0x0000000232347825 */ /* 0x000fca00078e0214 */
[----:B------:R0:W-:Y:S01]  /*a5e20*/  @P3 STG.E.U16 desc[UR8][R52.64], R51 ;  /* 0x0000003334003986 */ /* 0x0001e2000c101508 */
[----:B-1----:R-:W-:Y:S01]  /*a5e30*/  ISETP.LT.AND P3, PT, R27, UR6, !P1 ;  /* 0x000000061b007c0c */ /* 0x002fe2000cf61270 */
[----:B------:R-:W1:Y:S01]  /*a5e40*/  LDCU UR6, c[0x0][0x398] ;  /* 0x00007300ff0677ac */ /* 0x000e620008000800 */
[----:B0-----:R-:W-:-:S05]  /*a5e50*/  IMAD.WIDE R52, R50, 0x2, R22 ;  /* 0x0000000232347825 */ /* 0x001fca00078e0216 */
[----:B----4-:R0:W-:Y:S01]  /*a5e60*/  @P2 STG.E.U16 desc[UR8][R52.64], R7 ;  /* 0x0000000734002986 */ /* 0x0101e2000c101508 */
[----:B------:R-:W-:Y:S02]  /*a5e70*/  PRMT R51, R7, 0x7632, R51 ;  /* 0x0000763207337816 */ /* 0x000fe40000000033 */
[----:B------:R-:W-:Y:S01]  /*a5e80*/  ISETP.LT.AND P2, PT, R31, UR10, !P1 ;  /* 0x0000000a1f007c0c */ /* 0x000fe2000cf41270 */
[----:B------:R-:W4:Y:S01]  /*a5e90*/  LDCU UR10, c[0x0][0x398] ;  /* 0x00007300ff0a77ac */ /* 0x000f220008000800 */
[----:B0-----:R-:W3:Y:S01]  /*a5ea0*/  LDL.LU R7, [R1+0x208] ;  /* 0x0002080001077983 */ /* 0x001ee20000300800 */
[----:B------:R-:W-:-:S05]  /*a5eb0*/  IMAD.WIDE R52, R50, 0x2, R40 ;  /* 0x0000000232347825 */ /* 0x000fca00078e0228 */
[----:B------:R0:W-:Y:S02]  /*a5ec0*/  @P3 STG.E.U16 desc[UR8][R52.64], R51 ;  /* 0x0000003334003986 */ /* 0x0001e4000c101508 */
[----:B0-----:R-:W-:-:S05]  /*a5ed0*/  IMAD.WIDE R52, R50, 0x2, R42 ;  /* 0x0000000232347825 */ /* 0x001fca00078e022a */
[----:B--2---:R0:W-:Y:S01]  /*a5ee0*/  @P2 STG.E.U16 desc[UR8][R52.64], R6 ;  /* 0x0000000634002986 */ /* 0x0041e2000c101508 */
[----:B------:R-:W-:-:S03]  /*a5ef0*/  PRMT R51, R6, 0x7632, R51 ;  /* 0x0000763206337816 */ /* 0x000fc60000000033 */
[----:B0-----:R-:W2:Y:S01]  /*a5f00*/  LDL.LU R6, [R1+0x1f8] ;  /* 0x0001f80001067983 */ /* 0x001ea20000300800 */
[----:B------:R-:W-:Y:S01]  /*a5f10*/  ISETP.LT.AND P2, PT, R59, UR4, !P1 ;  /* 0x000000043b007c0c */ /* 0x000fe2000cf41270 */
[----:B------:R-:W0:Y:S01]  /*a5f20*/  LDCU UR4, c[0x0][0x398] ;  /* 0x00007300ff0477ac */ /* 0x000e220008000800 */
[----:B------:R-:W-:-:S11]  /*a5f30*/  IMAD.WIDE R52, R50, 0x2, R44 ;  /* 0x0000000232347825 */ /* 0x000fd600078e022c */
[----:B------:R4:W-:Y:S01]  /*a5f40*/  @P2 STG.E.U16 desc[UR8][R52.64], R51 ;  /* 0x0000003334002986 */ /* 0x0009e2000c101508 */
[----:B-1----:R-:W-:Y:S01]  /*a5f50*/  ISETP.LT.AND P2, PT, R61, UR6, !P1 ;  /* 0x000000063d007c0c */ /* 0x002fe2000cf41270 */
[----:B------:R-:W1:Y:S01]  /*a5f60*/  LDCU UR6, c[0x0][0x398] ;  /* 0x00007300ff0677ac */ /* 0x000e620008000800 */
[----:B0-----:R-:W-:Y:S01]  /*a5f70*/  ISETP.LT.AND P1, PT, R60, UR4, !P1 ;  /* 0x000000043c007c0c */ /* 0x001fe2000cf21270 */
[----:B------:R-:W0:Y:S01]  /*a5f80*/  LDCU UR4, c[0x0][0x39c] ;  /* 0x00007380ff0477ac */ /* 0x000e220008000800 */
[----:B----4-:R-:W-:Y:S01]  /*a5f90*/  IMAD.WIDE R52, R50, 0x2, R46 ;  /* 0x0000000232347825 */ /* 0x010fe200078e022e */
[----:B------:R-:W-:-:S08]  /*a5fa0*/  PRMT R51, R10, 0x7632, R51 ;  /* 0x000076320a337816 */ /* 0x000fd00000000033 */
[----:B------:R4:W-:Y:S02]  /*a5fb0*/  @P2 STG.E.U16 desc[UR8][R52.64], R10 ;  /* 0x0000000a34002986 */ /* 0x0009e4000c101508 */
[----:B----4-:R-:W-:-:S05]  /*a5fc0*/  IMAD.WIDE R52, R50, 0x2, R48 ;  /* 0x0000000232347825 */ /* 0x010fca00078e0230 */
[----:B------:R4:W-:Y:S02]  /*a5fd0*/  @P1 STG.E.U16 desc[UR8][R52.64], R51 ;  /* 0x0000003334001986 */ /* 0x0009e4000c101508 */
[----:B----4-:R-:W-:-:S05]  /*a5fe0*/  VIADD R51, R35, 0x5 ;  /* 0x0000000523337836 */ /* 0x010fca0000000000 */
[----:B0-----:R-:W-:Y:S01]  /*a5ff0*/  ISETP.GE.AND P1, PT, R51, UR4, PT ;  /* 0x0000000433007c0c */ /* 0x001fe2000bf26270 */
[----:B------:R-:W0:Y:S03]  /*a6000*/  LDCU UR4, c[0x0][0x398] ;  /* 0x00007300ff0477ac */ /* 0x000e260008000800 */
[----:B-1----:R-:W-:Y:S01]  /*a6010*/  ISETP.LT.AND P2, PT, R11, UR6, !P1 ;  /* 0x000000060b007c0c */ /* 0x002fe2000cf41270 */
[----:B------:R-:W-:Y:S01]  /*a6020*/  VIADD R50, R50, UR20 ;  /* 0x0000001432327c36 */ /* 0x000fe20008000000 */
[----:B------:R-:W1:Y:S01]  /*a6030*/  LDCU UR6, c[0x0][0x398] ;  /* 0x00007300ff0677ac */ /* 0x000e620008000800 */
[----:B------:R-:W-:Y:S02]  /*a6040*/  ISETP.LT.AND P3, PT, R15, UR10, !P1 ;  /* 0x0000000a0f007c0c */ /* 0x000fe4000cf61270 */
[C---:B------:R-:W-:Y:S01]  /*a6050*/  IMAD.WIDE R52, R50.reuse, 0x2, R2 ;  /* 0x0000000232347825 */ /* 0x040fe200078e0202 */
[----:B------:R-:W4:Y:S07]  /*a6060*/  LDCU UR10, c[0x0][0x398] ;  /* 0x00007300ff0a77ac */ /* 0x000f2e0008000800 */
[----:B---3--:R3:W-:Y:S01]  /*a6070*/  @P2 STG.E.U16 desc[UR8][R52.64], R9 ;  /* 0x0000000934002986 */ /* 0x0087e2000c101508 */
[----:B0-----:R-:W-:Y:S01]  /*a6080*/  ISETP.LT.AND P2, PT, R19, UR4, !P1 ;  /* 0x0000000413007c0c */ /* 0x001fe2000cf41270 */
[----:B------:R-:W0:Y:S01]  /*a6090*/  LDCU UR4, c[0x0][0x398] ;  /* 0x00007300ff0477ac */ /* 0x000e220008000800 */
[----:B------:R-:W-:Y:S01]  /*a60a0*/  PRMT R51, R9, 0x7632, R51 ;  /* 0x0000763209337816 */ /* 0x000fe20000000033 */
[C---:B---3--:R-:W-:Y:S01]  /*a60b0*/  IMAD.WIDE R52, R50.reuse, 0x2, R20 ;  /* 0x0000000232347825 */ /* 0x048fe200078e0214 */
[----:B------:R-:W3:Y:S04]  /*a60c0*/  LDL.LU R9, [R1+0x1e8] ;  /* 0x0001e80001097983 */ /* 0x000ee80000300800 */
[----:B------:R0:W-:Y:S01]  /*a60d0*/  @P3 STG.E.U16 desc[UR8][R52.64], R51 ;  /* 0x0000003334003986 */ /* 0x0001e2000c101508 */
[----:B-1----:R-:W-:Y:S01]  /*a60e0*/  ISETP.LT.AND P3, PT, R27, UR6, !P1 ;  /* 0x000000061b007c0c */ /* 0x002fe2000cf61270 */
[C---:B------:R-:W-:Y:S01]  /*a60f0*/  VIADD R54, R50.reuse, UR20 ;  /* 0x0000001432367c36 */ /* 0x040fe20008000000 */
[----:B------:R-:W1:Y:S01]  /*a6100*/  LDCU UR6, c[0x0][0x398] ;  /* 0x00007300ff0677ac */ /* 0x000e620008000800 */
[----:B0-----:R-:W-:-:S05]  /*a6110*/  IMAD.WIDE R52, R50, 0x2, R22 ;  /* 0x0000000232347825 */ /* 0x001fca00078e0216 */
[----:B------:R0:W-:Y:S01]  /*a6120*/  @P2 STG.E.U16 desc[UR8][R52.64], R7 ;  /* 0x0000000734002986 */ /* 0x0001e2000c101508 */
[----:B----4-:R-:W-:Y:S01]  /*a6130*/  ISETP.LT.AND P2, PT, R31, UR10, !P1 ;  /* 0x0000000a1f007c0c */ /* 0x010fe2000cf41270 */
[----:B------:R-:W4:Y:S01]  /*a6140*/  LDCU UR10, c[0x0][0x398] ;  /* 0x00007300ff0a77ac */ /* 0x000f220008000800 */
[----:B------:R-:W-:Y:S01]  /*a6150*/  PRMT R51, R7, 0x7632, R51 ;  /* 0x0000763207337816 */ /* 0x000fe20000000033 */
[----:B0-----:R-:W-:-:S05]  /*a6160*/  IMAD.WIDE R52, R50, 0x2, R40 ;  /* 0x0000000232347825 */ /* 0x001fca00078e0228 */
[----:B------:R0:W-:Y:S02]  /*a6170*/  @P3 STG.E.U16 desc[UR8][R52.64], R51 ;  /* 0x0000003334003986 */ /* 0x0001e4000c101508 */
[----:B0-----:R-:W-:-:S05]  /*a6180*/  IMAD.WIDE R52, R50, 0x2, R42 ;  /* 0x0000000232347825 */ /* 0x001fca00078e022a */
[----:B--2---:R0:W-:Y:S01]  /*a6190*/  @P2 STG.E.U16 desc[UR8][R52.64], R6 ;  /* 0x0000000634002986 */ /* 0x0041e2000c101508 */
[----:B------:R-:W-:-:S03]  /*a61a0*/  PRMT R51, R6, 0x7632, R51 ;  /* 0x0000763206337816 */ /* 0x000fc60000000033 */
[----:B0-----:R-:W2:Y:S04]  /*a61b0*/  LDL.LU R6, [R1+0x25c] ;  /* 0x00025c0001067983 */ /* 0x001ea80000300800 */
[----:B------:R-:W4:Y:S01]  /*a61c0*/  LDL.LU R7, [R1+0x24c] ;  /* 0x00024c0001077983 */ /* 0x000f220000300800 */
[----:B------:R-:W-:Y:S01]  /*a61d0*/  ISETP.LT.AND P3, PT, R59, UR4, !P1 ;  /* 0x000000043b007c0c */ /* 0x000fe2000cf61270 */
[----:B------:R-:W-:Y:S01]  /*a61e0*/  IMAD.WIDE R52, R50, 0x2, R44 ;  /* 0x0000000232347825 */ /* 0x000fe200078e022c */
[----:B------:R-:W0:Y:S11]  /*a61f0*/  LDCU UR4, c[0x0][0x398] ;  /* 0x00007300ff0477ac */ /* 0x000e360008000800 */
[----:B------:R0:W-:Y:S01]  /*a6200*/  @P3 STG.E.U16 desc[UR8][R52.64], R51 ;  /* 0x0000003334003986 */ /* 0x0001e2000c101508 */
[----:B------:R-:W-:Y:S01]  /*a6210*/  ISETP.LT.AND P3, PT, R61, UR50, !P1 ;  /* 0x000000323d007c0c */ /* 0x000fe2000cf61270 */
[----:B------:R-:W1:Y:S01]  /*a6220*/  LDCU UR50, c[0x0][0x398] ;  /* 0x00007300ff3277ac */ /* 0x000e620008000800 */
[----:B------:R-:W-:Y:S01]  /*a6230*/  ISETP.LT.AND P1, PT, R60, UR16, !P1 ;  /* 0x000000103c007c0c */ /* 0x000fe2000cf21270 */
[----:B------:R-:W1:Y:S01]  /*a6240*/  LDCU UR16, c[0x0][0x398] ;  /* 0x00007300ff1077ac */ /* 0x000e620008000800 */
[----:B0-----:R-:W-:-:S02]  /*a6250*/  VIADD R51, R35, 0x6 ;  /* 0x0000000623337836 */ /* 0x001fc40000000000 */
[----:B------:R-:W-:-:S03]  /*a6260*/  IMAD.WIDE R52, R50, 0x2, R46 ;  /* 0x0000000232347825 */ /* 0x000fc600078e022e */
[----:B------:R-:W-:Y:S01]  /*a6270*/  ISETP.GE.AND P2, PT, R51, UR21, PT ;  /* 0x0000001533007c0c */ /* 0x000fe2000bf46270 */
[----:B------:R-:W0:Y:S03]  /*a6280*/  LDCU UR21, c[0x0][0x398] ;  /* 0x00007300ff1577ac */ /* 0x000e260008000800 */
[----:B------:R-:W-:Y:S01]  /*a6290*/  ISETP.LT.AND P4, PT, R15, UR29, !P2 ;  /* 0x0000001d0f007c0c */ /* 0x000fe2000d781270 */
[----:B------:R-:W0:Y:S01]  /*a62a0*/  LDCU UR29, c[0x0][0x398] ;  /* 0x00007300ff1d77ac */ /* 0x000e220008000800 */
[----:B------:R-:W-:Y:S01]  /*a62b0*/  ISETP.LT.AND P5, PT, R19, UR38, !P2 ;  /* 0x0000002613007c0c */ /* 0x000fe2000d7a1270 */
[----:B---3--:R3:W-:Y:S01]  /*a62c0*/  @P3 STG.E.U16 desc[UR8][R52.64], R9 ;  /* 0x0000000934003986 */ /* 0x0087e2000c101508 */
[----:B------:R-:W-:Y:S01]  /*a62d0*/  ISETP.LT.AND P3, PT, R11, UR68, !P2 ;  /* 0x000000440b007c0c */ /* 0x000fe2000d761270 */
[----:B------:R-:W0:Y:S01]  /*a62e0*/  LDCU UR68, c[0x0][0x398] ;  /* 0x00007300ff4477ac */ /* 0x000e220008000800 */
[----:B------:R-:W-:-:S02]  /*a62f0*/  PRMT R51, R9, 0x7632, R51 ;  /* 0x0000763209337816 */ /* 0x000fc40000000033 */
[----:B------:R-:W-:Y:S01]  /*a6300*/  ISETP.LT.AND P6, PT, R27, UR69, !P2 ;  /* 0x000000451b007c0c */ /* 0x000fe2000d7c1270 */
[----:B------:R-:W0:Y:S01]  /*a6310*/  LDCU UR69, c[0x0][0x39c] ;  /* 0x00007380ff4577ac */ /* 0x000e220008000800 */
[----:B------:R-:W0:Y:S01]  /*a6320*/  LDCU UR38, c[0x0][0x3b8] ;  /* 0x00007700ff2677ac */ /* 0x000e220008000800 */
[----:B---3--:R-:W-:Y:S01]  /*a6330*/  IMAD.WIDE R52, R50, 0x2, R48 ;  /* 0x0000000232347825 */ /* 0x008fe200078e0230 */
[----:B------:R-:W3:Y:S04]  /*a6340*/  LDL.LU R9, [R1+0x23c] ;  /* 0x00023c0001097983 */ /* 0x000ee80000300800 */
[----:B------:R0:W-:Y:S02]  /*a6350*/  @P1 STG.E.U16 desc[UR8][R52.64], R51 ;  /* 0x0000003334001986 */ /* 0x0001e4000c101508 */
[----:B0-----:R-:W-:-:S05]  /*a6360*/  IMAD.WIDE R50, R54, 0x2, R2 ;  /* 0x0000000236327825 */ /* 0x001fca00078e0202 */
[----:B--2---:R0:W-:Y:S01]  /*a6370*/  @P3 STG.E.U16 desc[UR8][R50.64], R6 ;  /* 0x0000000632003986 */ /* 0x0041e2000c101508 */
[----:B------:R-:W-:-:S03]  /*a6380*/  PRMT R52, R6, 0x7632, R52 ;  /* 0x0000763206347816 */ /* 0x000fc60000000034 */
[----:B0-----:R-:W2:Y:S01]  /*a6390*/  LDL.LU R6, [R1+0x22c] ;  /* 0x00022c0001067983 */ /* 0x001ea20000300800 */
[----:B------:R-:W-:-:S05]  /*a63a0*/  IMAD.WIDE R50, R54, 0x2, R20 ;  /* 0x0000000236327825 */ /* 0x000fca00078e0214 */
[----:B------:R0:W-:Y:S01]  /*a63b0*/  @P4 STG.E.U16 desc[UR8][R50.64], R52 ;  /* 0x0000003432004986 */ /* 0x0001e2000c101508 */
[----:B----4-:R-:W-:Y:S01]  /*a63c0*/  PRMT R53, R7, 0x7632, R53 ;  /* 0x0000763207357816 */ /* 0x010fe20000000035 */
[----:B0-----:R-:W-:-:S05]  /*a63d0*/  IMAD.WIDE R50, R54, 0x2, R22 ;  /* 0x0000000236327825 */ /* 0x001fca00078e0216 */
[----:B------:R0:W-:Y:S04]  /*a63e0*/  @P5 STG.E.U16 desc[UR8][R50.64], R7 ;  /* 0x0000000732005986 */ /* 0x0001e8000c101508 */
[----:B0-----:R-:W4:Y:S01]  /*a63f0*/  LDL.LU R7, [R1+0x21c] ;  /* 0x00021c0001077983 */ /* 0x001f220000300800 */
[----:B------:R-:W-:Y:S01]  /*a6400*/  ISETP.LT.AND P1, PT, R31, UR14, !P2 ;  /* 0x0000000e1f007c0c */ /* 0x000fe2000d721270 */
[----:B------:R-:W-:Y:S01]  /*a6410*/  IMAD.WIDE R50, R54, 0x2, R40 ;  /* 0x0000000236327825 */ /* 0x000fe200078e0228 */
[----:B------:R-:W-:Y:S01]  /*a6420*/  ISETP.LT.AND P3, PT, R59, UR37, !P2 ;  /* 0x000000253b007c0c */ /* 0x000fe2000d761270 */
[----:B------:R-:W4:Y:S01]  /*a6430*/  LDL.LU R10, [R1+0x20c] ;  /* 0x00020c00010a7983 */ /* 0x000f220000300800 */
[----:B------:R-:W-:Y:S01]  /*a6440*/  ISETP.LT.AND P4, PT, R61, UR46, !P2 ;  /* 0x0000002e3d007c0c */ /* 0x000fe2000d781270 */
[----:B------:R-:W-:Y:S01]  /*a6450*/  VIADD R52, R35, 0x7 ;  /* 0x0000000723347836 */ /* 0x000fe20000000000 */
[----:B------:R-:W0:Y:S01]  /*a6460*/  LDCU UR14, c[0x0][0x398] ;  /* 0x00007300ff0e77ac */ /* 0x000e220008000800 */
[----:B------:R1:W-:Y:S03]  /*a6470*/  @P6 STG.E.U16 desc[UR8][R50.64], R53 ;  /* 0x0000003532006986 */ /* 0x0003e6000c101508 */
[----:B------:R-:W-:Y:S01]  /*a6480*/  ISETP.GE.AND P5, PT, R52, UR66, PT ;  /* 0x0000004234007c0c */ /* 0x000fe2000bfa6270 */
[----:B------:R-:W0:Y:S01]  /*a6490*/  LDCU UR37, c[0x0][0x398] ;  /* 0x00007300ff2577ac */ /* 0x000e220008000800 */
[----:B------:R-:W0:Y:S01]  /*a64a0*/  LDCU UR46, c[0x0][0x398] ;  /* 0x00007300ff2e77ac */ /* 0x000e220008000800 */
[----:B-1----:R-:W-:-:S04]  /*a64b0*/  IMAD.WIDE R50, R54, 0x2, R42 ;  /* 0x0000000236327825 */ /* 0x002fc800078e022a */
[----:B------:R-:W-:Y:S01]  /*a64c0*/  IMAD.WIDE R52, R54, 0x2, R44 ;  /* 0x0000000236347825 */ /* 0x000fe200078e022c */
[----:B------:R-:W-:Y:S01]  /*a64d0*/  ISETP.LT.AND P2, PT, R60, UR67, !P2 ;  /* 0x000000433c007c0c */ /* 0x000fe2000d741270 */
[----:B------:R-:W1:Y:S01]  /*a64e0*/  LDCU UR67, c[0x0][0x398] ;  /* 0x00007300ff4377ac */ /* 0x000e620008000800 */
[----:B------:R-:W-:Y:S01]  /*a64f0*/  ISETP.LT.AND P6, PT, R11, UR45, !P5 ;  /* 0x0000002d0b007c0c */ /* 0x000fe2000efc1270 */
[----:B------:R-:W0:Y:S01]  /*a6500*/  LDCU UR66, c[0x0][0x398] ;  /* 0x00007300ff4277ac */ /* 0x000e220008000800 */
[----:B------:R-:W0:Y:S01]  /*a6510*/  LDCU UR45, c[0x0][0x398] ;  /* 0x00007300ff2d77ac */ /* 0x000e220008000800 */
[----:B---3--:R-:W-:Y:S01]  /*a6520*/  PRMT R55, R9, 0x7632, R55 ;  /* 0x0000763209377816 */ /* 0x008fe20000000037 */
[----:B------:R3:W-:Y:S04]  /*a6530*/  @P1 STG.E.U16 desc[UR8][R50.64], R9 ;  /* 0x0000000932001986 */ /* 0x0007e8000c101508 */
[----:B------:R0:W-:Y:S01]  /*a6540*/  @P3 STG.E.U16 desc[UR8][R52.64], R55 ;  /* 0x0000003734003986 */ /* 0x0001e2000c101508 */
[----:B---3--:R-:W-:-:S04]  /*a6550*/  IMAD.WIDE R50, R54, 0x2, R46 ;  /* 0x0000000236327825 */ /* 0x008fc800078e022e */
[----:B0-----:R-:W-:-:S04]  /*a6560*/  IMAD.WIDE R52, R54, 0x2, R48 ;  /* 0x0000000236347825 */ /* 0x001fc800078e0230 */
[----:B------:R-:W-:Y:S01]  /*a6570*/  VIADD R54, R54, UR20 ;  /* 0x0000001436367c36 */ /* 0x000fe20008000000 */
[----:B--2---:R-:W-:Y:S01]  /*a6580*/  PRMT R55, R6, 0x7632, R55 ;  /* 0x0000763206377816 */ /* 0x004fe20000000037 */
[----:B------:R0:W-:Y:S04]  /*a6590*/  @P4 STG.E.U16 desc[UR8][R50.64], R6 ;  /* 0x0000000632004986 */ /* 0x0001e8000c101508 */
[----:B0-----:R-:W2:Y:S04]  /*a65a0*/  LDL.LU R6, [R1+0x1fc] ;  /* 0x0001fc0001067983 */ /* 0x001ea80000300800 */
[----:B------:R-:W3:Y:S01]  /*a65b0*/  LDL.LU R9, [R1+0x1ec] ;  /* 0x0001ec0001097983 */ /* 0x000ee20000300800 */
[----:B------:R-:W-:-:S03]  /*a65c0*/  IMAD.WIDE R50, R54, 0x2, R2 ;  /* 0x0000000236327825 */ /* 0x000fc600078e0202 */
[----:B------:R4:W-:Y:S02]  /*a65d0*/  @P2 STG.E.U16 desc[UR8][R52.64], R55 ;  /* 0x0000003734002986 */ /* 0x0009e4000c101508 */
[----:B----4-:R-:W-:Y:S02]  /*a65e0*/  PRMT R55, R7, 0x7632, R55 ;  /* 0x0000763207377816 */ /* 0x010fe40000000037 */
[----:B------:R0:W-:Y:S04]  /*a65f0*/  @P6 STG.E.U16 desc[UR8][R50.64], R7 ;  /* 0x0000000732006986 */ /* 0x0001e8000c101508 */
[----:B0-----:R-:W4:Y:S01]  /*a6600*/  LDL.LU R7, [R1+0x1d0] ;  /* 0x0001d00001077983 */ /* 0x001f220000300800 */
[----:B------:R-:W-:Y:S02]  /*a6610*/  ISETP.LT.AND P1, PT, R15, UR32, !P5 ;  /* 0x000000200f007c0c */ /* 0x000fe4000ef21270 */
[----:B------:R-:W-:-:S02]  /*a6620*/  ISETP.LT.AND P3, PT, R19, UR28, !P5 ;  /* 0x0000001c13007c0c */ /* 0x000fc4000ef61270 */
[----:B------:R-:W-:Y:S01]  /*a6630*/  ISETP.LT.AND P4, PT, R27, UR62, !P5 ;  /* 0x0000003e1b007c0c */ /* 0x000fe2000ef81270 */
[C---:B------:R-:W-:Y:S01]  /*a6640*/  IMAD.WIDE R52, R54.reuse, 0x2, R20 ;  /* 0x0000000236347825 */ /* 0x040fe200078e0214 */
[----:B------:R-:W-:Y:S01]  /*a6650*/  ISETP.LT.AND P2, PT, R31, UR65, !P5 ;  /* 0x000000411f007c0c */ /* 0x000fe2000ef41270 */
[----:B------:R-:W0:Y:S02]  /*a6660*/  LDCU UR32, c[0x0][0x398] ;  /* 0x00007300ff2077ac */ /* 0x000e240008000800 */
[----:B------:R-:W-:Y:S01]  /*a6670*/  IMAD.WIDE R50, R54, 0x2, R22 ;  /* 0x0000000236327825 */ /* 0x000fe200078e0216 */
[----:B------:R-:W-:Y:S01]  /*a6680*/  PRMT R56, R10, 0x7632, R56 ;  /* 0x000076320a387816 */ /* 0x000fe20000000038 */
[----:B------:R-:W0:Y:S02]  /*a6690*/  LDCU UR65, c[0x0][0x39c] ;  /* 0x00007380ff4177ac */ /* 0x000e240008000800 */
[----:B------:R1:W-:Y:S01]  /*a66a0*/  @P1 STG.E.U16 desc[UR8][R52.64], R55 ;  /* 0x0000003734001986 */ /* 0x0003e2000c101508 */
[----:B------:R-:W-:Y:S01]  /*a66b0*/  ISETP.LT.AND P6, PT, R59, UR64, !P5 ;  /* 0x000000403b007c0c */ /* 0x000fe2000efc1270 */
[----:B------:R-:W0:Y:S02]  /*a66c0*/  LDCU UR28, c[0x0][0x398] ;  /* 0x00007300ff1c77ac */ /* 0x000e240008000800 */
[----:B------:R0:W-:Y:S01]  /*a66d0*/  @P3 STG.E.U16 desc[UR8][R50.64], R10 ;  /* 0x0000000a32003986 */ /* 0x0001e2000c101508 */
[----:B------:R-:W2:Y:S01]  /*a66e0*/  LDCU UR62, c[0x0][0x3b8] ;  /* 0x00007700ff3e77ac */ /* 0x000ea20008000800 */
[----:B-1----:R-:W-:-:S02]  /*a66f0*/  VIADD R55, R35, 0x8 ;  /* 0x0000000823377836 */ /* 0x002fc40000000000 */
[C---:B------:R-:W-:Y:S01]  /*a6700*/  IMAD.WIDE R52, R54.reuse, 0x2, R40 ;  /* 0x0000000236347825 */ /* 0x040fe200078e0228 */
[----:B------:R-:W-:Y:S01]  /*a6710*/  ISETP.LT.AND P1, PT, R61, UR63, !P5 ;  /* 0x0000003f3d007c0c */ /* 0x000fe2000ef21270 */
[----:B------:R-:W1:Y:S02]  /*a6720*/  LDCU UR64, c[0x0][0x398] ;  /* 0x00007300ff4077ac */ /* 0x000e640008000800 */
[----:B0-----:R-:W-:Y:S01]  /*a6730*/  IMAD.WIDE R50, R54, 0x2, R42 ;  /* 0x0000000236327825 */ /* 0x001fe200078e022a */
[----:B------:R-:W-:Y:S01]  /*a6740*/  ISETP.GE.AND P3, PT, R55, UR25, PT ;  /* 0x0000001937007c0c */ /* 0x000fe2000bf66270 */
[----:B------:R0:W-:Y:S01]  /*a6750*/  @P4 STG.E.U16 desc[UR8][R52.64], R56 ;  /* 0x0000003834004986 */ /* 0x0001e2000c101508 */
[----:B------:R-:W-:Y:S01]  /*a6760*/  ISETP.LT.AND P5, PT, R60, UR39, !P5 ;  /* 0x000000273c007c0c */ /* 0x000fe2000efa1270 */
[----:B------:R-:W1:Y:S01]  /*a6770*/  LDCU UR63, c[0x0][0x398] ;  /* 0x00007300ff3f77ac */ /* 0x000e620008000800 */
[----:B------:R-:W-:Y:S01]  /*a6780*/  ISETP.LT.AND P4, PT, R11, UR47, !P3 ;  /* 0x0000002f0b007c0c */ /* 0x000fe2000df81270 */
[----:B------:R-:W1:Y:S01]  /*a6790*/  LDCU UR39, c[0x0][0x398] ;  /* 0x00007300ff2777ac */ /* 0x000e620008000800 */
[----:B------:R-:W1:Y:S01]  /*a67a0*/  LDCU UR25, c[0x0][0x398] ;  /* 0x00007300ff1977ac */ /* 0x000e620008000800 */
[----:B0-----:R-:W-:Y:S01]  /*a67b0*/  IMAD.WIDE R52, R54, 0x2, R44 ;  /* 0x0000000236347825 */ /* 0x001fe200078e022c */
[----:B------:R-:W0:Y:S01]  /*a67c0*/  LDCU UR47, c[0x0][0x398] ;  /* 0x00007300ff2f77ac */ /* 0x000e220008000800 */
[----:B--2---:R-:W-:Y:S01]  /*a67d0*/  PRMT R55, R6, 0x7632, R55 ;  /* 0x0000763206377816 */ /* 0x004fe20000000037 */
[----:B------:R2:W-:Y:S04]  /*a67e0*/  @P2 STG.E.U16 desc[UR8][R50.64], R6 ;  /* 0x0000000632002986 */ /* 0x0005e8000c101508 */
[----:B--2---:R-:W2:Y:S01]  /*a67f0*/  LDL.LU R6, [R1+0x1c0] ;  /* 0x0001c00001067983 */ /* 0x004ea20000300800 */
[----:B------:R-:W-:-:S03]  /*a6800*/  IMAD.WIDE R50, R54, 0x2, R46 ;  /* 0x0000000236327825 */ /* 0x000fc600078e022e */
[----:B------:R-:W2:Y:S04]  /*a6810*/  LDL.LU R10, [R1+0x1b0] ;  /* 0x0001b000010a7983 */ /* 0x000ea80000300800 */
[----:B------:R0:W-:Y:S04]  /*a6820*/  @P6 STG.E.U16 desc[UR8][R52.64], R55 ;  /* 0x0000003734006986 */ /* 0x0001e8000c101508 */
[----:B---3--:R3:W-:Y:S01]  /*a6830*/  @P1 STG.E.U16 desc[UR8][R50.64], R9 ;  /* 0x0000000932001986 */ /* 0x0087e2000c101508 */
[----:B0-----:R-:W-:Y:S01]  /*a6840*/  IMAD.WIDE R52, R54, 0x2, R48 ;  /* 0x0000000236347825 */ /* 0x001fe200078e0230 */
[----:B------:R-:W-:-:S02]  /*a6850*/  PRMT R55, R9, 0x7632, R55 ;  /* 0x0000763209377816 */ /* 0x000fc40000000037 */
[----:B---3--:R-:W3:Y:S01]  /*a6860*/  LDL.LU R9, [R1+0x1a0] ;  /* 0x0001a00001097983 */ /* 0x008ee20000300800 */
[----:B------:R-:W-:-:S03]  /*a6870*/  VIADD R50, R54, UR20 ;  /* 0x0000001436327c36 */ /* 0x000fc60008000000 */
[----:B------:R0:W-:Y:S01]  /*a6880*/  @P5 STG.E.U16 desc[UR8][R52.64], R55 ;  /* 0x0000003734005986 */ /* 0x0001e2000c101508 */
[----:B----4-:R-:W-:Y:S01]  /*a6890*/  PRMT R51, R7, 0x7632, R51 ;  /* 0x0000763207337816 */ /* 0x010fe20000000033 */
[----:B0-----:R-:W-:-:S05]  /*a68a0*/  IMAD.WIDE R52, R50, 0x2, R2 ;  /* 0x0000000232347825 */ /* 0x001fca00078e0202 */
[----:B------:R0:W-:Y:S04]  /*a68b0*/  @P4 STG.E.U16 desc[UR8][R52.64], R7 ;  /* 0x0000000734004986 */ /* 0x0001e8000c101508 */
[----:B0-----:R-:W4:Y:S01]  /*a68c0*/  LDL.LU R7, [R1+0x190] ;  /* 0x0001900001077983 */ /* 0x001f220000300800 */
[----:B------:R-:W-:Y:S02]  /*a68d0*/  ISETP.LT.AND P2, PT, R15, UR61, !P3 ;  /* 0x0000003d0f007c0c */ /* 0x000fe4000df41270 */
[----:B------:R-:W-:Y:S01]  /*a68e0*/  ISETP.LT.AND P6, PT, R19, UR30, !P3 ;  /* 0x0000001e13007c0c */ /* 0x000fe2000dfc1270 */
[C---:B------:R-:W-:Y:S01]  /*a68f0*/  IMAD.WIDE R54, R50.reuse, 0x2, R20 ;  /* 0x0000000232367825 */ /* 0x040fe200078e0214 */
[----:B------:R-:W-:Y:S01]  /*a6900*/  ISETP.LT.AND P1, PT, R27, UR12, !P3 ;  /* 0x0000000c1b007c0c */ /* 0x000fe2000df21270 */
[----:B------:R-:W0:Y:S01]  /*a6910*/  LDCU UR61, c[0x0][0x398] ;  /* 0x00007300ff3d77ac */ /* 0x000e220008000800 */
[----:B------:R-:W-:Y:S01]  /*a6920*/  ISETP.LT.AND P5, PT, R31, UR58, !P3 ;  /* 0x0000003a1f007c0c */ /* 0x000fe2000dfa1270 */
[C---:B------:R-:W-:Y:S01]  /*a6930*/  IMAD.WIDE R56, R50.reuse, 0x2, R40 ;  /* 0x0000000232387825 */ /* 0x040fe200078e0228 */
[----:B------:R-:W-:Y:S01]  /*a6940*/  ISETP.LT.AND P4, PT, R59, UR60, !P3 ;  /* 0x0000003c3b007c0c */ /* 0x000fe2000df81270 */
[----:B------:R-:W0:Y:S04]  /*a6950*/  LDCU UR30, c[0x0][0x398] ;  /* 0x00007300ff1e77ac */ /* 0x000e280008000800 */
[----:B------:R1:W-:Y:S01]  /*a6960*/  @P2 STG.E.U16 desc[UR8][R54.64], R51 ;  /* 0x0000003336002986 */ /* 0x0003e2000c101508 */
[----:B------:R-:W-:Y:S01]  /*a6970*/  ISETP.LT.AND P2, PT, R61, UR22, !P3 ;  /* 0x000000163d007c0c */ /* 0x000fe2000df41270 */
[----:B------:R-:W-:Y:S01]  /*a6980*/  VIADD R53, R35, 0x9 ;  /* 0x0000000923357836 */ /* 0x000fe20000000000 */
[----:B------:R-:W0:Y:S01]  /*a6990*/  LDCU UR60, c[0x0][0x39c] ;  /* 0x00007380ff3c77ac */ /* 0x000e220008000800 */
[C---:B------:R-:W-:Y:S01]  /*a69a0*/  VIADD R52, R50.reuse, UR20 ;  /* 0x0000001432347c36 */ /* 0x040fe20008000000 */
[----:B------:R-:W0:Y:S01]  /*a69b0*/  LDCU UR12, c[0x0][0x398] ;  /* 0x00007300ff0c77ac */ /* 0x000e220008000800 */
[----:B------:R-:W0:Y:S01]  /*a69c0*/  LDCU UR58, c[0x0][0x3b8] ;  /* 0x00007700ff3a77ac */ /* 0x000e220008000800 */
[----:B-1----:R-:W-:Y:S01]  /*a69d0*/  IMAD.WIDE R54, R50, 0x2, R22 ;  /* 0x0000000232367825 */ /* 0x002fe200078e0216 */
[----:B------:R-:W-:Y:S01]  /*a69e0*/  ISETP.LT.AND P3, PT, R60, UR59, !P3 ;  /* 0x0000003b3c007c0c */ /* 0x000fe2000df61270 */
[----:B------:R-:W1:Y:S01]  /*a69f0*/  LDCU UR22, c[0x0][0x398] ;  /* 0x00007300ff1677ac */ /* 0x000e620008000800 */
[----:B--2---:R-:W-:-:S02]  /*a6a00*/  PRMT R58, R6, 0x7632, R58 ;  /* 0x00007632063a7816 */ /* 0x004fc4000000003a */
[----:B------:R2:W-:Y:S01]  /*a6a10*/  @P6 STG.E.U16 desc[UR8][R54.64], R6 ;  /* 0x0000000636006986 */ /* 0x0005e2000c101508 */
[----:B------:R-:W-:Y:S01]  /*a6a20*/  VIADD R51, R52, UR20 ;  /* 0x0000001434337c36 */ /* 0x000fe20008000000 */
[----:B------:R-:W-:Y:S01]  /*a6a30*/  ISETP.GE.AND P6, PT, R53, UR77, PT ;  /* 0x0000004d35007c0c */ /* 0x000fe2000bfc6270 */
[----:B------:R-:W0:Y:S01]  /*a6a40*/  LDCU UR59, c[0x0][0x398] ;  /* 0x00007300ff3b77ac */ /* 0x000e220008000800 */
[----:B------:R1:W-:Y:S01]  /*a6a50*/  @P1 STG.E.U16 desc[UR8][R56.64], R58 ;  /* 0x0000003a38001986 */ /* 0x0003e2000c101508 */
[----:B------:R-:W-:-:S03]  /*a6a60*/  PRMT R53, R10, 0x7632, R53 ;  /* 0x000076320a357816 */ /* 0x000fc60000000035 */
[----:B--2---:R-:W2:Y:S01]  /*a6a70*/  LDL.LU R6, [R1+0x3fa4] ;  /* 0x003fa40001067983 */ /* 0x004ea20000300800 */
[C---:B------:R-:W-:Y:S01]  /*a6a80*/  IMAD.WIDE R54, R50.reuse, 0x2, R42 ;  /* 0x0000000232367825 */ /* 0x040fe200078e022a */
[----:B------:R-:W0:Y:S02]  /*a6a90*/  LDCU UR20, c[0x0][0x398] ;  /* 0x00007300ff1477ac */ /* 0x000e240008000800 */
[----:B-1----:R-:W2:Y:S01]  /*a6aa0*/  LDL.LU R58, [R1+0x180] ;  /* 0x00018000013a7983 */ /* 0x002ea20000300800 */
[C---:B------:R-:W-:Y:S01]  /*a6ab0*/  IMAD.WIDE R56, R50.reuse, 0x2, R44 ;  /* 0x0000000232387825 */ /* 0x040fe200078e022c */
[----:B------:R-:W1:Y:S02]  /*a6ac0*/  LDCU UR77, c[0x0][0x398] ;  /* 0x00007300ff4d77ac */ /* 0x000e640008000800 */
[----:B------:R0:W-:Y:S01]  /*a6ad0*/  @P5 STG.E.U16 desc[UR8][R54.64], R10 ;  /* 0x0000000a36005986 */ /* 0x0001e2000c101508 */
[----:B------:R-:W-:Y:S01]  /*a6ae0*/  ISETP.LT.AND P1, PT, R11, UR6, !P6 ;  /* 0x000000060b007c0c */ /* 0x000fe2000f721270 */
[----:B------:R-:W1:Y:S02]  /*a6af0*/  LDCU UR6, c[0x0][0x398] ;  /* 0x00007300ff0677ac */ /* 0x000e640008000800 */
[----:B------:R3:W-:Y:S04]  /*a6b00*/  @P4 STG.E.U16 desc[UR8][R56.64], R53 ;  /* 0x0000003538004986 */ /* 0x0007e8000c101508 */
[----:B0-----:R-:W2:Y:S01]  /*a6b10*/  LDL.LU R10, [R1+0x170] ;  /* 0x00017000010a7983 */ /* 0x001ea20000300800 */
[----:B------:R-:W-:-:S04]  /*a6b20*/  IMAD.WIDE R54, R50, 0x2, R46 ;  /* 0x0000000232367825 */ /* 0x000fc800078e022e */
[----:B---3--:R-:W-:Y:S01]  /*a6b30*/  IMAD.WIDE R56, R50, 0x2, R48 ;  /* 0x0000000232387825 */ /* 0x008fe200078e0230 */
[----:B------:R-:W-:Y:S01]  /*a6b40*/  PRMT R50, R9, 0x7632, R50 ;  /* 0x0000763209327816 */ /* 0x000fe20000000032 */
[----:B------:R0:W-:Y:S04]  /*a6b50*/  @P2 STG.E.U16 desc[UR8][R54.64], R9 ;  /* 0x0000000936002986 */ /* 0x0001e8000c101508 */
[----:B0-----:R-:W3:Y:S01]  /*a6b60*/  LDL.LU R9, [R1+0x160] ;  /* 0x0001600001097983 */ /* 0x001ee20000300800 */
[----:B------:R-:W-:-:S03]  /*a6b70*/  IMAD.WIDE R54, R52, 0x2, R2 ;  /* 0x0000000234367825 */ /* 0x000fc600078e0202 */
[----:B------:R0:W-:Y:S04]  /*a6b80*/  @P3 STG.E.U16 desc[UR8][R56.64], R50 ;  /* 0x0000003238003986 */ /* 0x0001e8000c101508 */
[----:B----4-:R4:W-:Y:S01]  /*a6b90*/  @P1 STG.E.U16 desc[UR8][R54.64], R7 ;  /* 0x0000000736001986 */ /* 0x0109e2000c101508 */
[----:B0-----:R-:W-:-:S03]  /*a6ba0*/  PRMT R50, R7, 0x7632, R50 ;  /* 0x0000763207327816 */ /* 0x001fc60000000032 */
[----:B----4-:R-:W4:Y:S01]  /*a6bb0*/  LDL.LU R7, [R1+0x1d4] ;  /* 0x0001d40001077983 */ /* 0x010f220000300800 */
[----:B------:R-:W-:Y:S02]  /*a6bc0*/  ISETP.LT.AND P5, PT, R15, UR43, !P6 ;  /* 0x0000002b0f007c0c */ /* 0x000fe4000f7a1270 */
[----:B------:R-:W-:Y:S02]  /*a6bd0*/  ISETP.LT.AND P4, PT, R19, UR57, !P6 ;  /* 0x0000003913007c0c */ /* 0x000fe4000f781270 */
[----:B------:R-:W-:Y:S01]  /*a6be0*/  ISETP.LT.AND P2, PT, R27, UR35, !P6 ;  /* 0x000000231b007c0c */ /* 0x000fe2000f741270 */
[C---:B------:R-:W-:Y:S01]  /*a6bf0*/  IMAD.WIDE R56, R52.reuse, 0x2, R20 ;  /* 0x0000000234387825 */ /* 0x040fe200078e0214 */
[----:B------:R-:W-:Y:S01]  /*a6c00*/  ISETP.LT.AND P3, PT, R31, UR33, !P6 ;  /* 0x000000211f007c0c */ /* 0x000fe2000f761270 */
[----:B------:R-:W0:Y:S02]  /*a6c10*/  LDCU UR43, c[0x0][0x398] ;  /* 0x00007300ff2b77ac */ /* 0x000e240008000800 */
[----:B------:R-:W-:Y:S01]  /*a6c20*/  IMAD.WIDE R54, R52, 0x2, R22 ;  /* 0x0000000234367825 */ /* 0x000fe200078e0216 */
[----:B------:R-:W-:Y:S01]  /*a6c30*/  ISETP.LT.AND P1, PT, R59, UR54, !P6 ;  /* 0x000000363b007c0c */ /* 0x000fe2000f721270 */
[----:B------:R-:W0:Y:S02]  /*a6c40*/  LDCU UR57, c[0x0][0x398] ;  /* 0x00007300ff3977ac */ /* 0x000e240008000800 */
[----:B------:R1:W-:Y:S01]  /*a6c50*/  @P5 STG.E.U16 desc[UR8][R56.64], R50 ;  /* 0x0000003238005986 */ /* 0x0003e2000c101508 */
[----:B------:R-:W-:Y:S01]  /*a6c60*/  ISETP.LT.AND P5, PT, R61, UR76, !P6 ;  /* 0x0000004c3d007c0c */ /* 0x000fe2000f7a1270 */
[----:B------:R-:W0:Y:S01]  /*a6c70*/  LDCU UR54, c[0x0][0x39c] ;  /* 0x00007380ff3677ac */ /* 0x000e220008000800 */
[----:B------:R-:W-:Y:S01]  /*a6c80*/  ISETP.LT.AND P6, PT, R60, UR44, !P6 ;  /* 0x0000002c3c007c0c */ /* 0x000fe2000f7c1270 */
[----:B------:R-:W0:Y:S01]  /*a6c90*/  LDCU UR35, c[0x0][0x398] ;  /* 0x00007300ff2377ac */ /* 0x000e220008000800 */
[----:B------:R-:W0:Y:S01]  /*a6ca0*/  LDCU UR76, c[0x0][0x398] ;  /* 0x00007300ff4c77ac */ /* 0x000e220008000800 */
[----:B-1----:R-:W-:-:S02]  /*a6cb0*/  VIADD R50, R35, 0xa ;  /* 0x0000000a23327836 */ /* 0x002fc40000000000 */
[----:B------:R-:W-:Y:S01]  /*a6cc0*/  IMAD.WIDE R56, R52, 0x2, R40 ;  /* 0x0000000234387825 */ /* 0x000fe200078e0228 */
[----:B------:R-:W1:Y:S01]  /*a6cd0*/  LDCU UR33, c[0x0][0x3b8] ;  /* 0x00007700ff2177ac */ /* 0x000e620008000800 */
[----:B------:R-:W0:Y:S01]  /*a6ce0*/  LDCU UR44, c[0x0][0x398] ;  /* 0x00007300ff2c77ac */ /* 0x000e220008000800 */
[----:B--2---:R-:W-:Y:S01]  /*a6cf0*/  PRMT R53, R58, 0x7632, R53 ;  /* 0x000076323a357816 */ /* 0x004fe20000000035 */
[----:B------:R2:W-:Y:S01]  /*a6d00*/  @P4 STG.E.U16 desc[UR8][R54.64], R58 ;  /* 0x0000003a36004986 */ /* 0x0005e2000c101508 */
[----:B------:R-:W-:Y:S01]  /*a6d10*/  ISETP.GE.AND P4, PT, R50, UR56, PT ;  /* 0x0000003832007c0c */ /* 0x000fe2000bf86270 */
[----:B------:R-:W0:Y:S02]  /*a6d20*/  LDCU UR56, c[0x0][0x398] ;  /* 0x00007300ff3877ac */ /* 0x000e240008000800 */
[----:B------:R1:W-:Y:S01]  /*a6d30*/  @P2 STG.E.U16 desc[UR8][R56.64], R53 ;  /* 0x0000003538002986 */ /* 0x0003e2000c101508 */
[----:B--2---:R-:W-:-:S03]  /*a6d40*/  IMAD.WIDE R54, R52, 0x2, R42 ;  /* 0x0000000234367825 */ /* 0x004fc600078e022a */
[----:B------:R-:W2:Y:S01]  /*a6d50*/  LDL.LU R58, [R1+0x1c4] ;  /* 0x0001c400013a7983 */ /* 0x000ea20000300800 */
[----:B------:R-:W-:Y:S01]  /*a6d60*/  PRMT R50, R10, 0x7632, R50 ;  /* 0x000076320a327816 */ /* 0x000fe20000000032 */
[C---:B-1----:R-:W-:Y:S02]  /*a6d70*/  IMAD.WIDE R56, R52.reuse, 0x2, R44 ;  /* 0x0000000234387825 */ /* 0x042fe400078e022c */
[----:B------:R1:W-:Y:S01]  /*a6d80*/  @P3 STG.E.U16 desc[UR8][R54.64], R10 ;  /* 0x0000000a36003986 */ /* 0x0003e2000c101508 */
[----:B------:R-:W-:Y:S01]  /*a6d90*/  ISETP.LT.AND P2, PT, R11, UR34, !P4 ;  /* 0x000000220b007c0c */ /* 0x000fe2000e741270 */
[----:B------:R-:W0:Y:S02]  /*a6da0*/  LDCU UR34, c[0x0][0x398] ;  /* 0x00007300ff2277ac */ /* 0x000e240008000800 */
[----:B------:R3:W-:Y:S04]  /*a6db0*/  @P1 STG.E.U16 desc[UR8][R56.64], R50 ;  /* 0x0000003238001986 */ /* 0x0007e8000c101508 */
[----:B-1----:R-:W2:Y:S01]  /*a6dc0*/  LDL.LU R10, [R1+0x1b4] ;  /* 0x0001b400010a7983 */ /* 0x002ea20000300800 */
[----:B------:R-:W-:-:S04]  /*a6dd0*/  IMAD.WIDE R54, R52, 0x2, R46 ;  /* 0x0000000234367825 */ /* 0x000fc800078e022e */
[----:B------:R-:W-:Y:S01]  /*a6de0*/  IMAD.WIDE R52, R52, 0x2, R48 ;  /* 0x0000000234347825 */ /* 0x000fe200078e0230 */
[----:B---3--:R-:W-:Y:S01]  /*a6df0*/  PRMT R50, R9, 0x7632, R50 ;  /* 0x0000763209327816 */ /* 0x008fe20000000032 */
[----:B------:R1:W-:Y:S04]  /*a6e00*/  @P5 STG.E.U16 desc[UR8][R54.64], R9 ;  /* 0x0000000936005986 */ /* 0x0003e8000c101508 */
[----:B------:R3:W-:Y:S04]  /*a6e10*/  @P6 STG.E.U16 desc[UR8][R52.64], R50 ;  /* 0x0000003234006986 */ /* 0x0007e8000c101508 */
[----:B-1----:R-:W2:Y:S01]  /*a6e20*/  LDL.LU R9, [R1+0x1a4] ;  /* 0x0001a40001097983 */ /* 0x002ea20000300800 */
[----:B---3--:R-:W-:Y:S01]  /*a6e30*/  IMAD.WIDE R52, R51, 0x2, R2 ;  /* 0x0000000233347825 */ /* 0x008fe200078e0202 */
[----:B----4-:R-:W-:-:S04]  /*a6e40*/  PRMT R50, R7, 0x7632, R50 ;  /* 0x0000763207327816 */ /* 0x010fc80000000032 */
[----:B------:R1:W-:Y:S04]  /*a6e50*/  @P2 STG.E.U16 desc[UR8][R52.64], R7 ;  /* 0x0000000734002986 */ /* 0x0003e8000c101508 */
[----:B-1----:R-:W3:Y:S01]  /*a6e60*/  LDL.LU R7, [R1+0x194] ;  /* 0x0001940001077983 */ /* 0x002ee20000300800 */
[----:B------:R-:W-:Y:S02]  /*a6e70*/  ISETP.LT.AND P3, PT, R15, UR36, !P4 ;  /* 0x000000240f007c0c */ /* 0x000fe4000e761270 */
[----:B------:R-:W-:Y:S02]  /*a6e80*/  ISETP.LT.AND P1, PT, R19, UR27, !P4 ;  /* 0x0000001b13007c0c */ /* 0x000fe4000e721270 */
[----:B------:R-:W-:Y:S01]  /*a6e90*/  ISETP.LT.AND P5, PT, R27, UR52, !P4 ;  /* 0x000000341b007c0c */ /* 0x000fe2000e7a1270 */
[----:B------:R-:W-:Y:S01]  /*a6ea0*/  IMAD.WIDE R54, R51, 0x2, R20 ;  /* 0x0000000233367825 */ /* 0x000fe200078e0214 */
[----:B------:R-:W-:Y:S01]  /*a6eb0*/  ISETP.LT.AND P6, PT, R31, UR51, !P4 ;  /* 0x000000331f007c0c */ /* 0x000fe2000e7c1270 */
[----:B------:R-:W1:Y:S02]  /*a6ec0*/  LDCU UR36, c[0x0][0x398] ;  /* 0x00007300ff2477ac */ /* 0x000e640008000800 */
[----:B------:R-:W-:Y:S01]  /*a6ed0*/  IMAD.WIDE R52, R51, 0x2, R22 ;  /* 0x0000000233347825 */ /* 0x000fe200078e0216 */
[----:B------:R-:W-:Y:S01]  /*a6ee0*/  ISETP.LT.AND P2, PT, R59, UR55, !P4 ;  /* 0x000000373b007c0c */ /* 0x000fe2000e741270 */
[----:B------:R-:W4:Y:S02]  /*a6ef0*/  LDCU UR27, c[0x0][0x398] ;  /* 0x00007300ff1b77ac */ /* 0x000f240008000800 */
[----:B------:R0:W-:Y:S01]  /*a6f00*/  @P3 STG.E.U16 desc[UR8][R54.64], R50 ;  /* 0x0000003236003986 */ /* 0x0001e2000c101508 */
[----:B------:R-:W-:Y:S01]  /*a6f10*/  ISETP.LT.AND P3, PT, R61, UR24, !P4 ;  /* 0x000000183d007c0c */ /* 0x000fe2000e761270 */
[----:B------:R-:W-:Y:S01]  /*a6f20*/  VIADD R56, R35, 0xb ;  /* 0x0000000b23387836 */ /* 0x000fe20000000000 */
[----:B------:R-:W1:Y:S01]  /*a6f30*/  LDCU UR52, c[0x0][0x398] ;  /* 0x00007300ff3477ac */ /* 0x000e620008000800 */
[----:B------:R-:W1:Y:S01]  /*a6f40*/  LDCU UR51, c[0x0][0x398] ;  /* 0x00007300ff3377ac */ /* 0x000e620008000800 */
[----:B------:R-:W1:Y:S01]  /*a6f50*/  LDCU UR55, c[0x0][0x3b8] ;  /* 0x00007700ff3777ac */ /* 0x000e620008000800 */
[C---:B0-----:R-:W-:Y:S01]  /*a6f60*/  IMAD.WIDE R54, R51.reuse, 0x2, R40 ;  /* 0x0000000233367825 */ /* 0x041fe200078e0228 */
[----:B------:R-:W-:Y:S01]  /*a6f70*/  ISETP.LT.AND P4, PT, R60, UR53, !P4 ;  /* 0x000000353c007c0c */ /* 0x000fe2000e781270 */
[----:B------:R-:W0:Y:S02]  /*a6f80*/  LDCU UR24, c[0x0][0x39c] ;  /* 0x00007380ff1877ac */ /* 0x000e240008000800 */
[C---:B------:R-:W-:Y:S01]  /*a6f90*/  VIADD R50, R51.reuse, UR74 ;  /* 0x0000004a33327c36 */ /* 0x040fe20008000000 */
[----:B------:R-:W0:Y:S01]  /*a6fa0*/  LDCU UR53, c[0x0][0x398] ;  /* 0x00007300ff3577ac */ /* 0x000e220008000800 */
        /* <DEDUP_REMOVED lines=9> */
[----:B-1----:R-:W-:Y:S02]  /*a7040*/  IMAD.WIDE R54, R51, 0x2, R44 ;  /* 0x0000000233367825 */ /* 0x002fe400078e022c */
[----:B------:R1:W-:Y:S01]  /*a7050*/  @P6 STG.E.U16 desc[UR8][R52.64], R10 ;  /* 0x0000000a34006986 */ /* 0x0003e2000c101508 */
[----:B------:R-:W-:Y:S01]  /*a7060*/  ISETP.LT.AND P5, PT, R11, UR41, !P1 ;  /* 0x000000290b007c0c */ /* 0x000fe2000cfa1270 */
[----:B------:R-:W0:Y:S02]  /*a7070*/  LDCU UR41, c[0x0][0x398] ;  /* 0x00007300ff2977ac */ /* 0x000e240008000800 */
[----:B------:R4:W-:Y:S04]  /*a7080*/  @P2 STG.E.U16 desc[UR8][R54.64], R56 ;  /* 0x0000003836002986 */ /* 0x0009e8000c101508 */
[----:B-1----:R-:W2:Y:S01]  /*a7090*/  LDL.LU R10, [R1+0x174] ;  /* 0x00017400010a7983 */ /* 0x002ea20000300800 */
[----:B------:R-:W-:-:S04]  /*a70a0*/  IMAD.WIDE R52, R51, 0x2, R46 ;  /* 0x0000000233347825 */ /* 0x000fc800078e022e */
[----:B----4-:R-:W-:Y:S01]  /*a70b0*/  IMAD.WIDE R54, R51, 0x2, R48 ;  /* 0x0000000233367825 */ /* 0x010fe200078e0230 */
[----:B------:R-:W-:Y:S01]  /*a70c0*/  PRMT R51, R9, 0x7632, R51 ;  /* 0x0000763209337816 */ /* 0x000fe20000000033 */
[----:B------:R1:W-:Y:S04]  /*a70d0*/  @P3 STG.E.U16 desc[UR8][R52.64], R9 ;  /* 0x0000000934003986 */ /* 0x0003e8000c101508 */
[----:B-1----:R-:W4:Y:S01]  /*a70e0*/  LDL.LU R9, [R1+0x164] ;  /* 0x0001640001097983 */ /* 0x002f220000300800 */
[----:B------:R-:W-:-:S03]  /*a70f0*/  IMAD.WIDE R52, R50, 0x2, R2 ;  /* 0x0000000232347825 */ /* 0x000fc600078e0202 */
[----:B------:R1:W-:Y:S04]  /*a7100*/  @P4 STG.E.U16 desc[UR8][R54.64], R51 ;  /* 0x0000003336004986 */ /* 0x0003e8000c101508 */
[----:B---3--:R3:W-:Y:S01]  /*a7110*/  @P5 STG.E.U16 desc[UR8][R52.64], R7 ;  /* 0x0000000734005986 */ /* 0x0087e2000c101508 */
[----:B-1----:R-:W-:-:S03]  /*a7120*/  PRMT R51, R7, 0x7632, R51 ;  /* 0x0000763207337816 */ /* 0x002fc60000000033 */
[----:B---3--:R-:W3:Y:S01]  /*a7130*/  LDL.LU R7, [R1+0x1d8] ;  /* 0x0001d80001077983 */ /* 0x008ee20000300800 */
[----:B------:R-:W-:Y:S02]  /*a7140*/  ISETP.LT.AND P6, PT, R15, UR26, !P1 ;  /* 0x0000001a0f007c0c */ /* 0x000fe4000cfc1270 */
[----:B------:R-:W-:Y:S02]  /*a7150*/  ISETP.LT.AND P2, PT, R19, UR75, !P1 ;  /* 0x0000004b13007c0c */ /* 0x000fe4000cf41270 */
[----:B------:R-:W-:Y:S01]  /*a7160*/  ISETP.LT.AND P3, PT, R27, UR42, !P1 ;  /* 0x0000002a1b007c0c */ /* 0x000fe2000cf61270 */
[C---:B------:R-:W-:Y:S01]  /*a7170*/  IMAD.WIDE R54, R50.reuse, 0x2, R20 ;  /* 0x0000000232367825 */ /* 0x040fe200078e0214 */
[----:B------:R-:W-:Y:S01]  /*a7180*/  ISETP.LT.AND P4, PT, R31, UR31, !P1 ;  /* 0x0000001f1f007c0c */ /* 0x000fe2000cf81270 */
[----:B------:R-:W1:Y:S02]  /*a7190*/  LDCU UR26, c[0x0][0x398] ;  /* 0x00007300ff1a77ac */ /* 0x000e640008000800 */
[C---:B------:R-:W-:Y:S01]  /*a71a0*/  IMAD.WIDE R52, R50.reuse, 0x2, R22 ;  /* 0x0000000232347825 */ /* 0x040fe200078e0216 */
[----:B------:R-:W-:Y:S01]  /*a71b0*/  ISETP.LT.AND P5, PT, R59, UR18, !P1 ;  /* 0x000000123b007c0c */ /* 0x000fe2000cfa1270 */
[----:B------:R-:W0:Y:S02]  /*a71c0*/  LDCU UR75, c[0x0][0x398] ;  /* 0x00007300ff4b77ac */ /* 0x000e240008000800 */
[----:B------:R1:W-:Y:S01]  /*a71d0*/  @P6 STG.E.U16 desc[UR8][R54.64], R51 ;  /* 0x0000003336006986 */ /* 0x0003e2000c101508 */
[----:B------:R-:W-:Y:S01]  /*a71e0*/  ISETP.LT.AND P6, PT, R61, UR73, !P1 ;  /* 0x000000493d007c0c */ /* 0x000fe2000cfc1270 */
[----:B------:R-:W-:Y:S01]  /*a71f0*/  VIADD R56, R35, 0xc ;  /* 0x0000000c23387836 */ /* 0x000fe20000000000 */
[----:B------:R-:W0:Y:S01]  /*a7200*/  LDCU UR42, c[0x0][0x398] ;  /* 0x00007300ff2a77ac */ /* 0x000e220008000800 */
[----:B------:R-:W0:Y:S01]  /*a7210*/  LDCU UR31, c[0x0][0x398] ;  /* 0x00007300ff1f77ac */ /* 0x000e220008000800 */
[----:B------:R-:W0:Y:S01]  /*a7220*/  LDCU UR18, c[0x0][0x3b8] ;  /* 0x00007700ff1277ac */ /* 0x000e220008000800 */
[----:B-1----:R-:W-:Y:S01]  /*a7230*/  IMAD.WIDE R54, R50, 0x2, R40 ;  /* 0x0000000232367825 */ /* 0x002fe200078e0228 */
[----:B------:R-:W-:Y:S01]  /*a7240*/  ISETP.LT.AND P1, PT, R60, UR23, !P1 ;  /* 0x000000173c007c0c */ /* 0x000fe2000cf21270 */
[----:B------:R-:W1:Y:S02]  /*a7250*/  LDCU UR73, c[0x0][0x39c] ;  /* 0x00007380ff4977ac */ /* 0x000e640008000800 */
[----:B------:R-:W-:Y:S01]  /*a7260*/  VIADD R51, R50, UR70 ;  /* 0x0000004632337c36 */ /* 0x000fe20008000000 */
        /* <DEDUP_REMOVED lines=41> */
[C---:B-1----:R-:W-:Y:S01]  /*a7500*/  IMAD.WIDE R54, R51.reuse, 0x2, R40 ;  /* 0x0000000233367825 */ /* 0x042fe200078e0228 */
[----:B------:R-:W-:Y:S01]  /*a7510*/  ISETP.LT.AND P2, PT, R60, UR29, !P2 ;  /* 0x0000001d3c007c0c */ /* 0x000fe2000d741270 */
[----:B------:R-:W1:Y:S02]  /*a7520*/  LDCU UR68, c[0x0][0x39c] ;  /* 0x00007380ff4477ac */ /* 0x000e640008000800 */
        /* <DEDUP_REMOVED lines=185> */
[----:B0-----:R-:W-:Y:S01]  /*a80c0*/  ISETP.GE.AND P1, PT, R56, UR24, PT ;  /* 0x0000001838007c0c */ /* 0x001fe2000bf26270 */
        /* <DEDUP_REMOVED lines=292> */
[----:B0-----:R-:W-:Y:S02]  /*a9310*/  ISETP.LT.AND P2, PT, R19, UR24, !P1 ;  /* 0x0000001813007c0c */ /* 0x001fe4000cf41270 */
[----:B------:R-:W-:Y:S01]  /*a9320*/  ISETP.LT.AND P3, PT, R27, UR53, !P1 ;  /* 0x000000351b007c0c */ /* 0x000fe2000cf61270 */
[C---:B------:R-:W-:Y:S01]  /*a9330*/  IMAD.WIDE R54, R50.reuse, 0x2, R20 ;  /* 0x0000000232367825 */ /* 0x040fe200078e0214 */
[----:B------:R-:W-:Y:S01]  /*a9340*/  ISETP.LT.AND P4, PT, R31, UR74, !P1 ;  /* 0x0000004a1f007c0c */ /* 0x000fe2000cf81270 */
[----:B------:R-:W0:Y:S02]  /*a9350*/  LDCU UR55, c[0x0][0x398] ;  /* 0x00007300ff3777ac */ /* 0x000e240008000800 */
[----:B------:R-:W-:Y:S01]  /*a9360*/  IMAD.WIDE R52, R50, 0x2, R22 ;  /* 0x0000000232347825 */ /* 0x000fe200078e0216 */
[----:B------:R-:W-:Y:S01]  /*a9370*/  ISETP.LT.AND P5, PT, R59, UR40, !P1 ;  /* 0x000000283b007c0c */ /* 0x000fe2000cfa1270 */
[----:B------:R-:W1:Y:S02]  /*a9380*/  LDCU UR24, c[0x0][0x398] ;  /* 0x00007300ff1877ac */ /* 0x000e640008000800 */
[----:B------:R0:W-:Y:S01]  /*a9390*/  @P6 STG.E.U16 desc[UR8][R54.64], R51 ;  /* 0x0000003336006986 */ /* 0x0001e2000c101508 */
[----:B------:R-:W-:Y:S01]  /*a93a0*/  ISETP.LT.AND P6, PT, R61, UR41, !P1 ;  /* 0x000000293d007c0c */ /* 0x000fe2000cfc1270 */
[----:B------:R-:W-:Y:S01]  /*a93b0*/  VIADD R56, R35, 0x18 ;  /* 0x0000001823387836 */ /* 0x000fe20000000000 */
[----:B------:R-:W-:Y:S01]  /*a93c0*/  ISETP.LT.AND P1, PT, R60, UR26, !P1 ;  /* 0x0000001a3c007c0c */ /* 0x000fe2000cf21270 */
[----:B------:R-:W1:Y:S01]  /*a93d0*/  LDCU UR53, c[0x0][0x398] ;  /* 0x00007300ff3577ac */ /* 0x000e620008000800 */
[----:B------:R-:W1:Y:S01]  /*a93e0*/  LDCU UR41, c[0x0][0x39c] ;  /* 0x00007380ff2977ac */ /* 0x000e620008000800 */
[C---:B0-----:R-:W-:Y:S01]  /*a93f0*/  IMAD.WIDE R54, R50.reuse, 0x2, R40 ;  /* 0x0000000232367825 */ /* 0x041fe200078e0228 */
[----:B------:R-:W0:Y:S03]  /*a9400*/  LDCU UR74, c[0x0][0x398] ;  /* 0x00007300ff4a77ac */ /* 0x000e260008000800 */
[----:B------:R-:W-:Y:S01]  /*a9410*/  VIADD R51, R50, UR75 ;  /* 0x0000004b32337c36 */ /* 0x000fe20008000000 */
[----:B------:R-:W0:Y:S01]  /*a9420*/  LDCU UR26, c[0x0][0x398] ;  /* 0x00007300ff1a77ac */ /* 0x000e220008000800 */
        /* <DEDUP_REMOVED lines=20> */
[----:B------:R4:W-:Y:S04]  /*a9570*/  @P1 STG.E.U16 desc[UR8][R54.64], R50 ;  /* 0x0000003236001986 */ /* 0x0009e8000c101508 */
[----:B-1----:R-:W2:Y:S01]  /*a9580*/  LDL.LU R9, [R1+0xa0] ;  /* 0x0000a00001097983 */ /* 0x002ea20000300800 */
[----:B----4-:R-:W-:Y:S01]  /*a9590*/  IMAD.WIDE R54, R51, 0x2, R2 ;  /* 0x0000000233367825 */ /* 0x010fe200078e0202 */
[----:B---3--:R-:W-:-:S04]  /*a95a0*/  PRMT R50, R7, 0x7632, R50 ;  /* 0x0000763207327816 */ /* 0x008fc80000000032 */
[----:B------:R1:W-:Y:S04]  /*a95b0*/  @P3 STG.E.U16 desc[UR8][R54.64], R7 ;  /* 0x0000000736003986 */ /* 0x0003e8000c101508 */
[----:B-1----:R-:W3:Y:S01]  /*a95c0*/  LDL.LU R7, [R1+0x90] ;  /* 0x0000900001077983 */ /* 0x002ee20000300800 */
[----:B------:R-:W-:Y:S02]  /*a95d0*/  ISETP.LT.AND P4, PT, R15, UR18, !P2 ;  /* 0x000000120f007c0c */ /* 0x000fe4000d781270 */
[----:B------:R-:W-:Y:S01]  /*a95e0*/  ISETP.LT.AND P5, PT, R19, UR73, !P2 ;  /* 0x0000004913007c0c */ /* 0x000fe2000d7a1270 */
[----:B------:R-:W-:Y:S01]  /*a95f0*/  IMAD.WIDE R52, R51, 0x2, R20 ;  /* 0x0000000233347825 */ /* 0x000fe200078e0214 */
[----:B------:R-:W-:Y:S01]  /*a9600*/  ISETP.LT.AND P6, PT, R27, UR23, !P2 ;  /* 0x000000171b007c0c */ /* 0x000fe2000d7c1270 */
[----:B------:R-:W1:Y:S01]  /*a9610*/  LDCU UR18, c[0x0][0x398] ;  /* 0x00007300ff1277ac */ /* 0x000e620008000800 */
[----:B------:R-:W-:-:S02]  /*a9620*/  ISETP.LT.AND P1, PT, R31, UR70, !P2 ;  /* 0x000000461f007c0c */ /* 0x000fc4000d721270 */
[----:B------:R-:W-:Y:S01]  /*a9630*/  ISETP.LT.AND P3, PT, R59, UR72, !P2 ;  /* 0x000000483b007c0c */ /* 0x000fe2000d761270 */
[----:B------:R-:W-:Y:S01]  /*a9640*/  VIADD R56, R35, 0x19 ;  /* 0x0000001923387836 */ /* 0x000fe20000000000 */
[----:B------:R-:W4:Y:S01]  /*a9650*/  LDCU UR73, c[0x0][0x398] ;  /* 0x00007300ff4977ac */ /* 0x000f220008000800 */
[----:B------:R-:W-:Y:S02]  /*a9660*/  IMAD.WIDE R54, R51, 0x2, R40 ;  /* 0x0000000233367825 */ /* 0x000fe400078e0228 */
[----:B------:R0:W-:Y:S01]  /*a9670*/  @P4 STG.E.U16 desc[UR8][R52.64], R50 ;  /* 0x0000003234004986 */ /* 0x0001e2000c101508 */
[----:B------:R-:W-:Y:S01]  /*a9680*/  ISETP.LT.AND P4, PT, R61, UR48, !P2 ;  /* 0x000000303d007c0c */ /* 0x000fe2000d781270 */
[----:B------:R-:W1:Y:S01]  /*a9690*/  LDCU UR23, c[0x0][0x398] ;  /* 0x00007300ff1777ac */ /* 0x000e620008000800 */
        /* <DEDUP_REMOVED lines=13> */
[----:B------:R-:W-:Y:S01]  /*a9770*/  ISETP.LT.AND P6, PT, R11, UR16, !P5 ;  /* 0x000000100b007c0c */ /* 0x000fe2000efc1270 */
[----:B------:R-:W0:Y:S01]  /*a9780*/  LDCU UR16, c[0x0][0x398] ;  /* 0x00007300ff1077ac */ /* 0x000e220008000800 */
[----:B--2---:R-:W-:Y:S01]  /*a9790*/  IMAD.WIDE R52, R51, 0x2, R42 ;  /* 0x0000000233347825 */ /* 0x004fe200078e022a */
[----:B------:R-:W2:Y:S01]  /*a97a0*/  LDL.LU R58, [R1+0x80] ;  /* 0x00008000013a7983 */ /* 0x000ea20000300800 */
[----:B------:R-:W-:-:S02]  /*a97b0*/  PRMT R56, R10, 0x7632, R56 ;  /* 0x000076320a387816 */ /* 0x000fc40000000038 */
[C---:B-1----:R-:W-:Y:S01]  /*a97c0*/  IMAD.WIDE R54, R51.reuse, 0x2, R44 ;  /* 0x0000000233367825 */ /* 0x042fe200078e022c */
[----:B------:R1:W-:Y:S04]  /*a97d0*/  @P1 STG.E.U16 desc[UR8][R52.64], R10 ;  /* 0x0000000a34001986 */ /* 0x0003e8000c101508 */
[----:B------:R0:W-:Y:S01]  /*a97e0*/  @P3 STG.E.U16 desc[UR8][R54.64], R56 ;  /* 0x0000003836003986 */ /* 0x0001e2000c101508 */
[----:B-1----:R-:W-:-:S03]  /*a97f0*/  IMAD.WIDE R52, R51, 0x2, R46 ;  /* 0x0000000233347825 */ /* 0x002fc600078e022e */
[----:B------:R-:W4:Y:S01]  /*a9800*/  LDL.LU R10, [R1+0x70] ;  /* 0x00007000010a7983 */ /* 0x000f220000300800 */
[----:B0-----:R-:W-:Y:S01]  /*a9810*/  IMAD.WIDE R54, R51, 0x2, R48 ;  /* 0x0000000233367825 */ /* 0x001fe200078e0230 */
[----:B------:R-:W-:Y:S02]  /*a9820*/  PRMT R51, R9, 0x7632, R51 ;  /* 0x0000763209337816 */ /* 0x000fe40000000033 */
[----:B------:R0:W-:Y:S04]  /*a9830*/  @P4 STG.E.U16 desc[UR8][R52.64], R9 ;  /* 0x0000000934004986 */ /* 0x0001e8000c101508 */
[----:B------:R1:W-:Y:S04]  /*a9840*/  @P2 STG.E.U16 desc[UR8][R54.64], R51 ;  /* 0x0000003336002986 */ /* 0x0003e8000c101508 */
[----:B0-----:R-:W4:Y:S01]  /*a9850*/  LDL.LU R9, [R1+0x60] ;  /* 0x0000600001097983 */ /* 0x001f220000300800 */
[----:B-1----:R-:W-:Y:S01]  /*a9860*/  IMAD.WIDE R54, R50, 0x2, R2 ;  /* 0x0000000232367825 */ /* 0x002fe200078e0202 */
[----:B---3--:R-:W-:-:S04]  /*a9870*/  PRMT R51, R7, 0x7632, R51 ;  /* 0x0000763207337816 */ /* 0x008fc80000000033 */
[----:B------:R0:W-:Y:S04]  /*a9880*/  @P6 STG.E.U16 desc[UR8][R54.64], R7 ;  /* 0x0000000736006986 */ /* 0x0001e8000c101508 */
[----:B0-----:R-:W3:Y:S01]  /*a9890*/  LDL.LU R7, [R1+0xd4] ;  /* 0x0000d40001077983 */ /* 0x001ee20000300800 */
[----:B------:R-:W-:Y:S02]  /*a98a0*/  ISETP.LT.AND P1, PT, R15, UR21, !P5 ;  /* 0x000000150f007c0c */ /* 0x000fe4000ef21270 */
[----:B------:R-:W-:Y:S01]  /*a98b0*/  ISETP.LT.AND P3, PT, R19, UR68, !P5 ;  /* 0x0000004413007c0c */ /* 0x000fe2000ef61270 */
[C---:B------:R-:W-:Y:S01]  /*a98c0*/  IMAD.WIDE R52, R50.reuse, 0x2, R20 ;  /* 0x0000000232347825 */ /* 0x040fe200078e0214 */
[----:B------:R-:W-:Y:S01]  /*a98d0*/  ISETP.LT.AND P4, PT, R27, UR29, !P5 ;  /* 0x0000001d1b007c0c */ /* 0x000fe2000ef81270 */
[----:B------:R-:W0:Y:S01]  /*a98e0*/  LDCU UR21, c[0x0][0x398] ;  /* 0x00007300ff1577ac */ /* 0x000e220008000800 */
[----:B------:R-:W-:Y:S01]  /*a98f0*/  ISETP.LT.AND P2, PT, R31, UR38, !P5 ;  /* 0x000000261f007c0c */ /* 0x000fe2000ef41270 */
[----:B------:R-:W-:Y:S01]  /*a9900*/  VIADD R56, R35, 0x1a ;  /* 0x0000001a23387836 */ /* 0x000fe20000000000 */
[----:B------:R-:W-:Y:S01]  /*a9910*/  ISETP.LT.AND P6, PT, R59, UR69, !P5 ;  /* 0x000000453b007c0c */ /* 0x000fe2000efc1270 */
[C---:B------:R-:W-:Y:S01]  /*a9920*/  IMAD.WIDE R54, R50.reuse, 0x2, R40 ;  /* 0x0000000232367825 */ /* 0x040fe200078e0228 */
[----:B------:R-:W1:Y:S03]  /*a9930*/  LDCU UR68, c[0x0][0x398] ;  /* 0x00007300ff4477ac */ /* 0x000e660008000800 */
[----:B------:R0:W-:Y:S01]  /*a9940*/  @P1 STG.E.U16 desc[UR8][R52.64], R51 ;  /* 0x0000003334001986 */ /* 0x0001e2000c101508 */
[----:B------:R-:W-:Y:S01]  /*a9950*/  ISETP.LT.AND P1, PT, R61, UR14, !P5 ;  /* 0x0000000e3d007c0c */ /* 0x000fe2000ef21270 */
[----:B------:R-:W1:Y:S01]  /*a9960*/  LDCU UR14, c[0x0][0x39c] ;  /* 0x00007380ff0e77ac */ /* 0x000e620008000800 */
[----:B------:R-:W1:Y:S01]  /*a9970*/  LDCU UR29, c[0x0][0x398] ;  /* 0x00007300ff1d77ac */ /* 0x000e620008000800 */
[----:B------:R-:W1:Y:S01]  /*a9980*/  LDCU UR69, c[0x0][0x3b8] ;  /* 0x00007700ff4577ac */ /* 0x000e620008000800 */
[----:B0-----:R-:W-:Y:S01]  /*a9990*/  IMAD.WIDE R52, R50, 0x2, R22 ;  /* 0x0000000232347825 */ /* 0x001fe200078e0216 */
[----:B------:R-:W-:Y:S01]  /*a99a0*/  ISETP.LT.AND P5, PT, R60, UR37, !P5 ;  /* 0x000000253c007c0c */ /* 0x000fe2000efa1270 */
[----:B------:R-:W0:Y:S02]  /*a99b0*/  LDCU UR38, c[0x0][0x398] ;  /* 0x00007300ff2677ac */ /* 0x000e240008000800 */
        /* <DEDUP_REMOVED lines=10> */
[C---:B--2---:R-:W-:Y:S01]  /*a9a60*/  IMAD.WIDE R52, R50.reuse, 0x2, R42 ;  /* 0x0000000232347825 */ /* 0x044fe200078e022a */
[----:B------:R-:W2:Y:S03]  /*a9a70*/  LDL.LU R58, [R1+0xc4] ;  /* 0x0000c400013a7983 */ /* 0x000ea60000300800 */
[----:B-1----:R-:W-:Y:S01]  /*a9a80*/  IMAD.WIDE R54, R50, 0x2, R44 ;  /* 0x0000000232367825 */ /* 0x002fe200078e022c */
[----:B----4-:R-:W-:Y:S01]  /*a9a90*/  PRMT R56, R10, 0x7632, R56 ;  /* 0x000076320a387816 */ /* 0x010fe20000000038 */
[----:B------:R1:W-:Y:S04]  /*a9aa0*/  @P2 STG.E.U16 desc[UR8][R52.64], R10 ;  /* 0x0000000a34002986 */ /* 0x0003e8000c101508 */
[----:B------:R4:W-:Y:S04]  /*a9ab0*/  @P6 STG.E.U16 desc[UR8][R54.64], R56 ;  /* 0x0000003836006986 */ /* 0x0009e8000c101508 */
[----:B-1----:R-:W2:Y:S01]  /*a9ac0*/  LDL.LU R10, [R1+0xb4] ;  /* 0x0000b400010a7983 */ /* 0x002ea20000300800 */
[----:B------:R-:W-:-:S04]  /*a9ad0*/  IMAD.WIDE R52, R50, 0x2, R46 ;  /* 0x0000000232347825 */ /* 0x000fc800078e022e */
[----:B----4-:R-:W-:Y:S01]  /*a9ae0*/  IMAD.WIDE R54, R50, 0x2, R48 ;  /* 0x0000000232367825 */ /* 0x010fe200078e0230 */
[----:B------:R-:W-:Y:S01]  /*a9af0*/  PRMT R50, R9, 0x7632, R50 ;  /* 0x0000763209327816 */ /* 0x000fe20000000032 */
[----:B------:R1:W-:Y:S04]  /*a9b00*/  @P1 STG.E.U16 desc[UR8][R52.64], R9 ;  /* 0x0000000934001986 */ /* 0x0003e8000c101508 */
[----:B------:R3:W-:Y:S01]  /*a9b10*/  @P5 STG.E.U16 desc[UR8][R54.64], R50 ;  /* 0x0000003236005986 */ /* 0x0007e2000c101508 */
[----:B-1----:R-:W-:-:S03]  /*a9b20*/  IMAD.WIDE R52, R51, 0x2, R2 ;  /* 0x0000000233347825 */ /* 0x002fc600078e0202 */
[----:B------:R-:W4:Y:S01]  /*a9b30*/  LDL.LU R9, [R1+0xa4] ;  /* 0x0000a40001097983 */ /* 0x000f220000300800 */
[----:B---3--:R-:W-:-:S03]  /*a9b40*/  PRMT R50, R7, 0x7632, R50 ;  /* 0x0000763207327816 */ /* 0x008fc60000000032 */
        /* <DEDUP_REMOVED lines=11> */
[----:B------:R-:W-:Y:S01]  /*a9c00*/  VIADD R56, R35, 0x1b ;  /* 0x0000001b23387836 */ /* 0x000fe20000000000 */
[----:B------:R1:W-:Y:S01]  /*a9c10*/  @P2 STG.E.U16 desc[UR8][R54.64], R50 ;  /* 0x0000003236002986 */ /* 0x0003e2000c101508 */
[----:B------:R-:W-:Y:S01]  /*a9c20*/  ISETP.LT.AND P2, PT, R61, UR64, !P3 ;  /* 0x000000403d007c0c */ /* 0x000fe2000df41270 */
[----:B------:R-:W0:Y:S01]  /*a9c30*/  LDCU UR64, c[0x0][0x39c] ;  /* 0x00007380ff4077ac */ /* 0x000e220008000800 */
[----:B------:R-:W-:Y:S01]  /*a9c40*/  ISETP.LT.AND P3, PT, R60, UR63, !P3 ;  /* 0x0000003f3c007c0c */ /* 0x000fe2000df61270 */
[----:B------:R-:W0:Y:S01]  /*a9c50*/  LDCU UR28, c[0x0][0x398] ;  /* 0x00007300ff1c77ac */ /* 0x000e220008000800 */
[----:B------:R-:W0:Y:S01]  /*a9c60*/  LDCU UR65, c[0x0][0x3b8] ;  /* 0x00007700ff4177ac */ /* 0x000e220008000800 */
[C---:B-1----:R-:W-:Y:S01]  /*a9c70*/  IMAD.WIDE R54, R51.reuse, 0x2, R40 ;  /* 0x0000000233367825 */ /* 0x042fe200078e0228 */
[----:B------:R-:W1:Y:S03]  /*a9c80*/  LDCU UR62, c[0x0][0x398] ;  /* 0x00007300ff3e77ac */ /* 0x000e660008000800 */
        /* <DEDUP_REMOVED lines=12> */
[C---:B-1----:R-:W-:Y:S01]  /*a9d50*/  IMAD.WIDE R54, R51.reuse, 0x2, R44 ;  /* 0x0000000233367825 */ /* 0x042fe200078e022c */
[----:B------:R-:W-:Y:S01]  /*a9d60*/  PRMT R56, R10, 0x7632, R56 ;  /* 0x000076320a387816 */ /* 0x000fe20000000038 */
[----:B------:R1:W-:Y:S04]  /*a9d70*/  @P5 STG.E.U16 desc[UR8][R52.64], R10 ;  /* 0x0000000a34005986 */ /* 0x0003e8000c101508 */
[----:B------:R0:W-:Y:S04]  /*a9d80*/  @P4 STG.E.U16 desc[UR8][R54.64], R56 ;  /* 0x0000003836004986 */ /* 0x0001e8000c101508 */
[----:B-1----:R-:W2:Y:S01]  /*a9d90*/  LDL.LU R10, [R1+0x74] ;  /* 0x00007400010a7983 */ /* 0x002ea20000300800 */
[----:B------:R-:W-:-:S04]  /*a9da0*/  IMAD.WIDE R52, R51, 0x2, R46 ;  /* 0x0000000233347825 */ /* 0x000fc800078e022e */
[----:B0-----:R-:W-:Y:S01]  /*a9db0*/  IMAD.WIDE R54, R51, 0x2, R48 ;  /* 0x0000000233367825 */ /* 0x001fe200078e0230 */
[----:B----4-:R-:W-:Y:S01]  /*a9dc0*/  PRMT R51, R9, 0x7632, R51 ;  /* 0x0000763209337816 */ /* 0x010fe20000000033 */
[----:B------:R0:W-:Y:S04]  /*a9dd0*/  @P2 STG.E.U16 desc[UR8][R52.64], R9 ;  /* 0x0000000934002986 */ /* 0x0001e8000c101508 */
[----:B------:R3:W-:Y:S01]  /*a9de0*/  @P3 STG.E.U16 desc[UR8][R54.64], R51 ;  /* 0x0000003336003986 */ /* 0x0007e2000c101508 */
[----:B0-----:R-:W-:-:S03]  /*a9df0*/  IMAD.WIDE R52, R50, 0x2, R2 ;  /* 0x0000000232347825 */ /* 0x001fc600078e0202 */
[----:B------:R-:W4:Y:S01]  /*a9e00*/  LDL.LU R9, [R1+0x64] ;  /* 0x0000640001097983 */ /* 0x000f220000300800 */
[----:B---3--:R-:W-:-:S03]  /*a9e10*/  PRMT R51, R7, 0x7632, R51 ;  /* 0x0000763207337816 */ /* 0x008fc60000000033 */
[----:B------:R0:W-:Y:S04]  /*a9e20*/  @P1 STG.E.U16 desc[UR8][R52.64], R7 ;  /* 0x0000000734001986 */ /* 0x0001e8000c101508 */
[----:B0-----:R-:W3:Y:S01]  /*a9e30*/  LDL.LU R7, [R1+0xd8] ;  /* 0x0000d80001077983 */ /* 0x001ee20000300800 */
        /* <DEDUP_REMOVED lines=8> */
[----:B------:R-:W1:Y:S02]  /*a9ec0*/  LDCU UR30, c[0x0][0x398] ;  /* 0x00007300ff1e77ac */ /* 0x000e640008000800 */
[----:B------:R-:W-:Y:S01]  /*a9ed0*/  VIADD R56, R35, 0x1c ;  /* 0x0000001c23387836 */ /* 0x000fe20000000000 */
        /* <DEDUP_REMOVED lines=38> */
[----:B------:R-:W-:Y:S01]  /*aa140*/  IMAD.WIDE R54, R51, 0x2, R20 ;  /* 0x0000000233367825 */ /* 0x000fe200078e0214 */
        /* <DEDUP_REMOVED lines=74> */
[----:B------:R0:W-:Y:S01]  /*aa5f0*/  @P5 STG.E.U16 desc[UR8][R54.64], R56 ;  /* 0x0000003836005986 */ /* 0x0001e2000c101508 */
[----:B-1----:R-:W-:-:S03]  /*aa600*/  IMAD.WIDE R52, R50, 0x2, R46 ;  /* 0x0000000232347825 */ /* 0x002fc600078e022e */
[----:B------:R-:W2:Y:S01]  /*aa610*/  LDL.LU R10, [R1+0xbc] ;  /* 0x0000bc00010a7983 */ /* 0x000ea20000300800 */
[----:B0-----:R-:W-:Y:S01]  /*aa620*/  IMAD.WIDE R54, R50, 0x2, R48 ;  /* 0x0000000232367825 */ /* 0x001fe200078e0230 */
[----:B----4-:R-:W-:Y:S02]  /*aa630*/  PRMT R50, R9, 0x7632, R50 ;  /* 0x0000763209327816 */ /* 0x010fe40000000032 */
[----:B------:R0:W-:Y:S04]  /*aa640*/  @P6 STG.E.U16 desc[UR8][R52.64], R9 ;  /* 0x0000000934006986 */ /* 0x0001e8000c101508 */
[----:B------:R3:W-:Y:S01]  /*aa650*/  @P1 STG.E.U16 desc[UR8][R54.64], R50 ;  /* 0x0000003236001986 */ /* 0x0007e2000c101508 */
[----:B0-----:R-:W-:Y:S01]  /*aa660*/  IMAD.WIDE R52, R51, 0x2, R2 ;  /* 0x0000000233347825 */ /* 0x001fe200078e0202 */
[----:B---3--:R-:W-:-:S04]  /*aa670*/  PRMT R50, R7, 0x7632, R50 ;  /* 0x0000763207327816 */ /* 0x008fc80000000032 */
[----:B------:R0:W-:Y:S04]  /*aa680*/  @P3 STG.E.U16 desc[UR8][R52.64], R7 ;  /* 0x0000000734003986 */ /* 0x0001e8000c101508 */
[----:B0-----:R-:W3:Y:S04]  /*aa690*/  LDL.LU R7, [R1+0xac] ;  /* 0x0000ac0001077983 */ /* 0x001ee80000300800 */
[----:B------:R-:W4:Y:S01]  /*aa6a0*/  LDL.LU R9, [R1+0x9c] ;  /* 0x00009c0001097983 */ /* 0x000f220000300800 */
[----:B------:R-:W-:Y:S02]  /*aa6b0*/  ISETP.LT.AND P4, PT, R15, UR75, !P2 ;  /* 0x0000004b0f007c0c */ /* 0x000fe4000d781270 */
[----:B------:R-:W-:-:S02]  /*aa6c0*/  ISETP.LT.AND P5, PT, R19, UR42, !P2 ;  /* 0x0000002a13007c0c */ /* 0x000fc4000d7a1270 */
[----:B------:R-:W-:Y:S01]  /*aa6d0*/  ISETP.LT.AND P6, PT, R27, UR31, !P2 ;  /* 0x0000001f1b007c0c */ /* 0x000fe2000d7c1270 */
[----:B------:R-:W-:Y:S01]  /*aa6e0*/  IMAD.WIDE R54, R51, 0x2, R20 ;  /* 0x0000000233367825 */ /* 0x000fe200078e0214 */
        /* <DEDUP_REMOVED lines=8> */
[----:B------:R-:W1:Y:S01]  /*aa770*/  LDCU UR31, c[0x0][0x398] ;  /* 0x00007300ff1f77ac */ /* 0x000e620008000800 */
[----:B------:R-:W1:Y:S01]  /*aa780*/  LDCU UR18, c[0x0][0x398] ;  /* 0x00007300ff1277ac */ /* 0x000e620008000800 */
[----:B------:R-:W1:Y:S01]  /*aa790*/  LDCU UR73, c[0x0][0x3b8] ;  /* 0x00007700ff4977ac */ /* 0x000e620008000800 */
[----:B0-----:R-:W-:-:S04]  /*aa7a0*/  IMAD.WIDE R54, R51, 0x2, R40 ;  /* 0x0000000233367825 */ /* 0x001fc800078e0228 */
[C---:B------:R-:W-:Y:S01]  /*aa7b0*/  VIADD R50, R51.reuse, UR72 ;  /* 0x0000004833327c36 */ /* 0x040fe20008000000 */
[----:B------:R-:W-:Y:S01]  /*aa7c0*/  ISETP.LT.AND P2, PT, R60, UR70, !P2 ;  /* 0x000000463c007c0c */ /* 0x000fe2000d741270 */
        /* <DEDUP_REMOVED lines=10> */
[C---:B-1----:R-:W-:Y:S01]  /*aa870*/  IMAD.WIDE R54, R51.reuse, 0x2, R44 ;  /* 0x0000000233367825 */ /* 0x042fe200078e022c */
[----:B------:R-:W-:Y:S02]  /*aa880*/  PRMT R56, R10, 0x7632, R56 ;  /* 0x000076320a387816 */ /* 0x000fe40000000038 */
[----:B------:R1:W-:Y:S04]  /*aa890*/  @P1 STG.E.U16 desc[UR8][R52.64], R10 ;  /* 0x0000000a34001986 */ /* 0x0003e8000c101508 */
[----:B------:R0:W-:Y:S01]  /*aa8a0*/  @P3 STG.E.U16 desc[UR8][R54.64], R56 ;  /* 0x0000003836003986 */ /* 0x0001e2000c101508 */
[----:B-1----:R-:W-:-:S04]  /*aa8b0*/  IMAD.WIDE R52, R51, 0x2, R46 ;  /* 0x0000000233347825 */ /* 0x002fc800078e022e */
[----:B0-----:R-:W-:Y:S01]  /*aa8c0*/  IMAD.WIDE R54, R51, 0x2, R48 ;  /* 0x0000000233367825 */ /* 0x001fe200078e0230 */
[----:B---3--:R-:W-:Y:S01]  /*aa8d0*/  PRMT R51, R7, 0x7632, R51 ;  /* 0x0000763207337816 */ /* 0x008fe20000000033 */
[----:B------:R0:W-:Y:S04]  /*aa8e0*/  @P4 STG.E.U16 desc[UR8][R52.64], R7 ;  /* 0x0000000734004986 */ /* 0x0001e8000c101508 */
[----:B0-----:R-:W3:Y:S04]  /*aa8f0*/  LDL.LU R7, [R1+0x7c] ;  /* 0x00007c0001077983 */ /* 0x001ee80000300800 */
[----:B------:R-:W3:Y:S01]  /*aa900*/  LDL.LU R10, [R1+0x6c] ;  /* 0x00006c00010a7983 */ /* 0x000ee20000300800 */
[----:B------:R-:W-:Y:S01]  /*aa910*/  ISETP.LT.AND P6, PT, R11, UR49, !P5 ;  /* 0x000000310b007c0c */ /* 0x000fe2000efc1270 */
[C---:B------:R-:W-:Y:S01]  /*aa920*/  IMAD.WIDE R52, R50.reuse, 0x2, R2 ;  /* 0x0000000232347825 */ /* 0x040fe200078e0202 */
[----:B------:R-:W-:Y:S01]  /*aa930*/  ISETP.LT.AND P1, PT, R15, UR71, !P5 ;  /* 0x000000470f007c0c */ /* 0x000fe2000ef21270 */
[----:B------:R0:W-:Y:S01]  /*aa940*/  @P2 STG.E.U16 desc[UR8][R54.64], R51 ;  /* 0x0000003336002986 */ /* 0x0001e2000c101508 */
[----:B------:R-:W-:Y:S01]  /*aa950*/  ISETP.LT.AND P3, PT, R19, UR50, !P5 ;  /* 0x0000003213007c0c */ /* 0x000fe2000ef61270 */
[----:B------:R-:W-:Y:S01]  /*aa960*/  VIADD R56, R35, 0x20 ;  /* 0x0000002023387836 */ /* 0x000fe20000000000 */
[----:B------:R-:W-:Y:S01]  /*aa970*/  ISETP.LT.AND P4, PT, R27, UR16, !P5 ;  /* 0x000000101b007c0c */ /* 0x000fe2000ef81270 */
[----:B------:R-:W1:Y:S01]  /*aa980*/  LDCU UR49, c[0x0][0x398] ;  /* 0x00007300ff3177ac */ /* 0x000e620008000800 */
[----:B------:R-:W1:Y:S05]  /*aa990*/  LDCU UR71, c[0x0][0x398] ;  /* 0x00007300ff4777ac */ /* 0x000e6a0008000800 */
[----:B----4-:R4:W-:Y:S01]  /*aa9a0*/  @P6 STG.E.U16 desc[UR8][R52.64], R9 ;  /* 0x0000000934006986 */ /* 0x0109e2000c101508 */
[----:B0-----:R-:W-:Y:S01]  /*aa9b0*/  PRMT R51, R9, 0x7632, R51 ;  /* 0x0000763209337816 */ /* 0x001fe20000000033 */
[C---:B------:R-:W-:Y:S01]  /*aa9c0*/  IMAD.WIDE R54, R50.reuse, 0x2, R20 ;  /* 0x0000000232367825 */ /* 0x040fe200078e0214 */
[----:B------:R-:W-:Y:S01]  /*aa9d0*/  ISETP.LT.AND P2, PT, R31, UR21, !P5 ;  /* 0x000000151f007c0c */ /* 0x000fe2000ef41270 */
[----:B------:R-:W0:Y:S01]  /*aa9e0*/  LDCU UR50, c[0x0][0x398] ;  /* 0x00007300ff3277ac */ /* 0x000e220008000800 */
[----:B------:R-:W0:Y:S01]  /*aa9f0*/  LDCU UR16, c[0x0][0x398] ;  /* 0x00007300ff1077ac */ /* 0x000e220008000800 */
[----:B----4-:R-:W4:Y:S01]  /*aaa00*/  LDL.LU R9, [R1+0x50] ;  /* 0x0000500001097983 */ /* 0x010f220000300800 */
[C---:B------:R-:W-:Y:S01]  /*aaa10*/  IMAD.WIDE R52, R50.reuse, 0x2, R22 ;  /* 0x0000000232347825 */ /* 0x040fe200078e0216 */
[----:B------:R-:W-:Y:S01]  /*aaa20*/  ISETP.LT.AND P6, PT, R59, UR68, !P5 ;  /* 0x000000443b007c0c */ /* 0x000fe2000efc1270 */
[----:B------:R-:W0:Y:S01]  /*aaa30*/  LDCU UR21, c[0x0][0x398] ;  /* 0x00007300ff1577ac */ /* 0x000e220008000800 */
[----:B------:R1:W-:Y:S01]  /*aaa40*/  @P1 STG.E.U16 desc[UR8][R54.64], R51 ;  /* 0x0000003336001986 */ /* 0x0003e2000c101508 */
[----:B------:R-:W0:Y:S01]  /*aaa50*/  LDCU UR68, c[0x0][0x3b8] ;  /* 0x00007700ff4477ac */ /* 0x000e220008000800 */
[C---:B-1----:R-:W-:Y:S01]  /*aaa60*/  IMAD.WIDE R54, R50.reuse, 0x2, R40 ;  /* 0x0000000232367825 */ /* 0x042fe200078e0228 */
[----:B------:R-:W-:Y:S01]  /*aaa70*/  ISETP.LT.AND P1, PT, R61, UR29, !P5 ;  /* 0x0000001d3d007c0c */ /* 0x000fe2000ef21270 */
[----:B------:R-:W1:Y:S02]  /*aaa80*/  LDCU UR29, c[0x0][0x39c] ;  /* 0x00007380ff1d77ac */ /* 0x000e640008000800 */
[----:B------:R-:W-:Y:S01]  /*aaa90*/  VIADD R51, R50, UR69 ;  /* 0x0000004532337c36 */ /* 0x000fe20008000000 */
[----:B------:R-:W-:Y:S01]  /*aaaa0*/  ISETP.LT.AND P5, PT, R60, UR38, !P5 ;  /* 0x000000263c007c0c */ /* 0x000fe2000efa1270 */
[----:B------:R-:W0:Y:S01]  /*aaab0*/  LDCU UR38, c[0x0][0x398] ;  /* 0x00007300ff2677ac */ /* 0x000e220008000800 */
[----:B------:R-:W0:Y:S01]  /*aaac0*/  LDCU UR69, c[0x0][0x398] ;  /* 0x00007300ff4577ac */ /* 0x000e220008000800 */
[----:B--2---:R-:W-:Y:S01]  /*aaad0*/  PRMT R57, R58, 0x7632, R57 ;  /* 0x000076323a397816 */ /* 0x004fe20000000039 */
[----:B------:R2:W-:Y:S01]  /*aaae0*/  @P3 STG.E.U16 desc[UR8][R52.64], R58 ;  /* 0x0000003a34003986 */ /* 0x0005e2000c101508 */
[----:B------:R-:W-:Y:S01]  /*aaaf0*/  ISETP.GE.AND P3, PT, R56, UR14, PT ;  /* 0x0000000e38007c0c */ /* 0x000fe2000bf66270 */
[----:B------:R-:W0:Y:S02]  /*aab00*/  LDCU UR14, c[0x0][0x398] ;  /* 0x00007300ff0e77ac */ /* 0x000e240008000800 */
[----:B------:R1:W-:Y:S01]  /*aab10*/  @P4 STG.E.U16 desc[UR8][R54.64], R57 ;  /* 0x0000003936004986 */ /* 0x0003e2000c101508 */
[----:B--2---:R-:W-:-:S04]  /*aab20*/  IMAD.WIDE R52, R50, 0x2, R42 ;  /* 0x0000000232347825 */ /* 0x004fc800078e022a */
[C---:B-1----:R-:W-:Y:S01]  /*aab30*/  IMAD.WIDE R54, R50.reuse, 0x2, R44 ;  /* 0x0000000232367825 */ /* 0x042fe200078e022c */
[----:B---3--:R-:W-:Y:S01]  /*aab40*/  PRMT R56, R7, 0x7632, R56 ;  /* 0x0000763207387816 */ /* 0x008fe20000000038 */
[----:B------:R1:W-:Y:S04]  /*aab50*/  @P2 STG.E.U16 desc[UR8][R52.64], R7 ;  /* 0x0000000734002986 */ /* 0x0003e8000c101508 */
[----:B-1----:R-:W2:Y:S04]  /*aab60*/  LDL.LU R7, [R1+0x40] ;  /* 0x0000400001077983 */ /* 0x002ea80000300800 */
[----:B------:R-:W3:Y:S01]  /*aab70*/  LDL.LU R58, [R1+0x30] ;  /* 0x00003000013a7983 */ /* 0x000ee20000300800 */
[----:B------:R-:W-:-:S03]  /*aab80*/  IMAD.WIDE R52, R50, 0x2, R46 ;  /* 0x0000000232347825 */ /* 0x000fc600078e022e */
[----:B------:R1:W-:Y:S04]  /*aab90*/  @P6 STG.E.U16 desc[UR8][R54.64], R56 ;  /* 0x0000003836006986 */ /* 0x0003e8000c101508 */
[----:B------:R0:W-:Y:S01]  /*aaba0*/  @P1 STG.E.U16 desc[UR8][R52.64], R10 ;  /* 0x0000000a34001986 */ /* 0x0001e2000c101508 */
[----:B-1----:R-:W-:Y:S01]  /*aabb0*/  IMAD.WIDE R54, R50, 0x2, R48 ;  /* 0x0000000232367825 */ /* 0x002fe200078e0230 */
[----:B------:R-:W-:Y:S02]  /*aabc0*/  PRMT R50, R10, 0x7632, R50 ;  /* 0x000076320a327816 */ /* 0x000fe40000000032 */
[----:B0-----:R-:W3:Y:S01]  /*aabd0*/  LDL.LU R10, [R1+0x20] ;  /* 0x00002000010a7983 */ /* 0x001ee20000300800 */
[----:B------:R-:W-:Y:S01]  /*aabe0*/  ISETP.LT.AND P4, PT, R11, UR37, !P3 ;  /* 0x000000250b007c0c */ /* 0x000fe2000df81270 */
[----:B------:R-:W-:Y:S01]  /*aabf0*/  IMAD.WIDE R52, R51, 0x2, R2 ;  /* 0x0000000233347825 */ /* 0x000fe200078e0202 */
        /* <DEDUP_REMOVED lines=9> */
[----:B------:R-:W-:Y:S01]  /*aac90*/  IMAD.WIDE R54, R51, 0x2, R20 ;  /* 0x0000000233367825 */ /* 0x000fe200078e0214 */
[----:B------:R-:W-:Y:S01]  /*aaca0*/  ISETP.LT.AND P5, PT, R31, UR45, !P3 ;  /* 0x0000002d1f007c0c */ /* 0x000fe2000dfa1270 */
[----:B------:R-:W0:Y:S01]  /*aacb0*/  LDCU UR67, c[0x0][0x398] ;  /* 0x00007300ff4377ac */ /* 0x000e220008000800 */
[----:B------:R-:W0:Y:S01]  /*aacc0*/  LDCU UR66, c[0x0][0x398] ;  /* 0x00007300ff4277ac */ /* 0x000e220008000800 */
[----:B----4-:R-:W4:Y:S01]  /*aacd0*/  LDL.LU R9, [R1+0x320] ;  /* 0x0003200001097983 */ /* 0x010f220000300800 */
[----:B------:R-:W-:Y:S01]  /*aace0*/  IMAD.WIDE R52, R51, 0x2, R22 ;  /* 0x0000000233347825 */ /* 0x000fe200078e0216 */
[----:B------:R-:W-:Y:S01]  /*aacf0*/  ISETP.LT.AND P4, PT, R59, UR32, !P3 ;  /* 0x000000203b007c0c */ /* 0x000fe2000df81270 */
[----:B------:R-:W0:Y:S01]  /*aad00*/  LDCU UR32, c[0x0][0x3b8] ;  /* 0x00007700ff2077ac */ /* 0x000e220008000800 */
[----:B------:R1:W-:Y:S01]  /*aad10*/  @P2 STG.E.U16 desc[UR8][R54.64], R50 ;  /* 0x0000003236002986 */ /* 0x0003e2000c101508 */
[----:B------:R-:W0:Y:S01]  /*aad20*/  LDCU UR45, c[0x0][0x398] ;  /* 0x00007300ff2d77ac */ /* 0x000e220008000800 */
[----:B-1----:R-:W-:Y:S01]  /*aad30*/  IMAD.WIDE R54, R51, 0x2, R40 ;  /* 0x0000000233367825 */ /* 0x002fe200078e0228 */
        /* <DEDUP_REMOVED lines=9> */
[----:B------:R-:W0:Y:S01]  /*aadd0*/  LDCU UR64, c[0x0][0x398] ;  /* 0x00007300ff4077ac */ /* 0x000e220008000800 */
[----:B---3--:R-:W-:Y:S01]  /*aade0*/  PRMT R56, R58, 0x7632, R56 ;  /* 0x000076323a387816 */ /* 0x008fe20000000038 */
[----:B------:R3:W-:Y:S01]  /*aadf0*/  @P1 STG.E.U16 desc[UR8][R54.64], R57 ;  /* 0x0000003936001986 */ /* 0x0007e2000c101508 */
[----:B--2---:R-:W-:-:S03]  /*aae00*/  IMAD.WIDE R52, R51, 0x2, R42 ;  /* 0x0000000233347825 */ /* 0x004fc600078e022a */
[----:B------:R-:W2:Y:S04]  /*aae10*/  LDL.LU R7, [R1+0x3fa0] ;  /* 0x003fa00001077983 */ /* 0x000ea80000300800 */
[----:B------:R0:W-:Y:S01]  /*aae20*/  @P5 STG.E.U16 desc[UR8][R52.64], R58 ;  /* 0x0000003a34005986 */ /* 0x0001e2000c101508 */
[----:B---3--:R-:W-:-:S03]  /*aae30*/  IMAD.WIDE R54, R51, 0x2, R44 ;  /* 0x0000000233367825 */ /* 0x008fc600078e022c */
[----:B0-----:R-:W3:Y:S01]  /*aae40*/  LDL.LU R58, [R1+0x10] ;  /* 0x00001000013a7983 */ /* 0x001ee20000300800 */
[----:B------:R-:W-:-:S03]  /*aae50*/  IMAD.WIDE R52, R51, 0x2, R46 ;  /* 0x0000000233347825 */ /* 0x000fc600078e022e */
[----:B------:R0:W-:Y:S04]  /*aae60*/  @P4 STG.E.U16 desc[UR8][R54.64], R56 ;  /* 0x0000003836004986 */ /* 0x0001e8000c101508 */
[----:B------:R1:W-:Y:S01]  /*aae70*/  @P2 STG.E.U16 desc[UR8][R52.64], R10 ;  /* 0x0000000a34002986 */ /* 0x0003e2000c101508 */
[----:B0-----:R-:W-:Y:S01]  /*aae80*/  IMAD.WIDE R54, R51, 0x2, R48 ;  /* 0x0000000233367825 */ /* 0x001fe200078e0230 */
[----:B------:R-:W-:Y:S02]  /*aae90*/  PRMT R51, R10, 0x7632, R51 ;  /* 0x000076320a337816 */ /* 0x000fe40000000033 */
[----:B-1----:R-:W2:Y:S01]  /*aaea0*/  LDL.LU R10, [R1] ;  /* 0x00000000010a7983 */ /* 0x002ea20000300800 */
        /* <DEDUP_REMOVED lines=21> */
[----:B-1----:R-:W-:Y:S01]  /*ab000*/  IMAD.WIDE R54, R50, 0x2, R40 ;  /* 0x0000000232367825 */ /* 0x002fe200078e0228 */
[----:B------:R-:W-:Y:S01]  /*ab010*/  ISETP.LT.AND P5, PT, R61, UR12, !P6 ;  /* 0x0000000c3d007c0c */ /* 0x000fe2000f7a1270 */
[----:B------:R-:W1:Y:S01]  /*ab020*/  LDCU UR12, c[0x0][0x39c] ;  /* 0x00007380ff0c77ac */ /* 0x000e620008000800 */
[----:B------:R-:W-:Y:S01]  /*ab030*/  ISETP.LT.AND P6, PT, R60, UR58, !P6 ;  /* 0x0000003a3c007c0c */ /* 0x000fe2000f7c1270 */
[----:B------:R-:W-:Y:S01]  /*ab040*/  VIADD R51, R50, UR60 ;  /* 0x0000003c32337c36 */ /* 0x000fe20008000000 */
[----:B------:R-:W0:Y:S01]  /*ab050*/  LDCU UR58, c[0x0][0x398] ;  /* 0x00007300ff3a77ac */ /* 0x000e220008000800 */
[----:B------:R-:W0:Y:S01]  /*ab060*/  LDCU UR60, c[0x0][0x398] ;  /* 0x00007300ff3c77ac */ /* 0x000e220008000800 */
[----:B---3--:R-:W-:Y:S01]  /*ab070*/  PRMT R57, R58, 0x7632, R57 ;  /* 0x000076323a397816 */ /* 0x008fe20000000039 */
[----:B------:R-:W-:Y:S04]  /*ab080*/  @P4 STG.E.U16 desc[UR8][R52.64], R58 ;  /* 0x0000003a34004986 */ /* 0x000fe8000c101508 */
[----:B------:R3:W-:Y:S04]  /*ab090*/  @P2 STG.E.U16 desc[UR8][R54.64], R57 ;  /* 0x0000003936002986 */ /* 0x0007e8000c101508 */
[----:B---3--:R-:W3:Y:S01]  /*ab0a0*/  LDL.LU R57, [R1+0x44] ;  /* 0x0000440001397983 */ /* 0x008ee20000300800 */
[----:B------:R-:W-:-:S03]  /*ab0b0*/  IMAD.WIDE R52, R50, 0x2, R42 ;  /* 0x0000000232347825 */ /* 0x000fc600078e022a */
[----:B------:R-:W3:Y:S01]  /*ab0c0*/  LDL.LU R58, [R1+0x34] ;  /* 0x00003400013a7983 */ /* 0x000ee20000300800 */
[----:B------:R-:W-:Y:S01]  /*ab0d0*/  ISETP.GE.AND P4, PT, R56, UR22, PT ;  /* 0x0000001638007c0c */ /* 0x000fe2000bf86270 */
[----:B------:R-:W-:Y:S01]  /*ab0e0*/  IMAD.WIDE R54, R50, 0x2, R44 ;  /* 0x0000000232367825 */ /* 0x000fe200078e022c */
[----:B--2---:R-:W-:Y:S01]  /*ab0f0*/  PRMT R56, R10, 0x7632, R56 ;  /* 0x000076320a387816 */ /* 0x004fe20000000038 */
[----:B------:R2:W-:Y:S01]  /*ab100*/  @P3 STG.E.U16 desc[UR8][R52.64], R10 ;  /* 0x0000000a34003986 */ /* 0x0005e2000c101508 */
[----:B------:R-:W0:Y:S03]  /*ab110*/  LDCU UR22, c[0x0][0x398] ;  /* 0x00007300ff1677ac */ /* 0x000e260008000800 */
[----:B--2---:R-:W2:Y:S01]  /*ab120*/  LDL.LU R10, [R1+0x24] ;  /* 0x00002400010a7983 */ /* 0x004ea20000300800 */
[----:B------:R-:W-:Y:S01]  /*ab130*/  ISETP.LT.AND P2, PT, R11, UR59, !P4 ;  /* 0x0000003b0b007c0c */ /* 0x000fe2000e741270 */
[C---:B------:R-:W-:Y:S01]  /*ab140*/  IMAD.WIDE R52, R50.reuse, 0x2, R46 ;  /* 0x0000000232347825 */ /* 0x040fe200078e022e */
[----:B------:R-:W-:Y:S01]  /*ab150*/  ISETP.LT.AND P3, PT, R15, UR20, !P4 ;  /* 0x000000140f007c0c */ /* 0x000fe2000e761270 */
[----:B------:R0:W-:Y:S01]  /*ab160*/  @P1 STG.E.U16 desc[UR8][R54.64], R56 ;  /* 0x0000003836001986 */ /* 0x0001e2000c101508 */
[----:B------:R-:W1:Y:S03]  /*ab170*/  LDCU UR59, c[0x0][0x398] ;  /* 0x00007300ff3b77ac */ /* 0x000e660008000800 */
[----:B------:R4:W-:Y:S01]  /*ab180*/  @P5 STG.E.U16 desc[UR8][R52.64], R4 ;  /* 0x0000000434005986 */ /* 0x0009e2000c101508 */
[----:B------:R-:W1:Y:S01]  /*ab190*/  LDCU UR20, c[0x0][0x398] ;  /* 0x00007300ff1477ac */ /* 0x000e620008000800 */
[----:B0-----:R-:W-:Y:S01]  /*ab1a0*/  IMAD.WIDE R54, R50, 0x2, R48 ;  /* 0x0000000232367825 */ /* 0x001fe200078e0230 */
[----:B------:R-:W-:-:S03]  /*ab1b0*/  PRMT R50, R4, 0x7632, R50 ;  /* 0x0000763204327816 */ /* 0x000fc60000000032 */
[----:B----4-:R-:W-:Y:S01]  /*ab1c0*/  IMAD.WIDE R52, R51, 0x2, R2 ;  /* 0x0000000233347825 */ /* 0x010fe200078e0202 */
[----:B------:R-:W-:Y:S01]  /*ab1d0*/  PRMT R4, R9, 0x7632, R4 ;  /* 0x0000763209047816 */ /* 0x000fe20000000004 */
[----:B------:R-:W-:Y:S04]  /*ab1e0*/  @P6 STG.E.U16 desc[UR8][R54.64], R50 ;  /* 0x0000003236006986 */ /* 0x000fe8000c101508 */
[----:B------:R0:W-:Y:S04]  /*ab1f0*/  @P2 STG.E.U16 desc[UR8][R52.64], R9 ;  /* 0x0000000934002986 */ /* 0x0001e8000c101508 */
[----:B0-----:R-:W4:Y:S01]  /*ab200*/  LDL.LU R9, [R1+0x324] ;  /* 0x0003240001097983 */ /* 0x001f220000300800 */
[----:B------:R-:W-:-:S02]  /*ab210*/  ISETP.LT.AND P1, PT, R19, UR77, !P4 ;  /* 0x0000004d13007c0c */ /* 0x000fc4000e721270 */
[----:B------:R-:W-:Y:S01]  /*ab220*/  ISETP.LT.AND P5, PT, R27, UR6, !P4 ;  /* 0x000000061b007c0c */ /* 0x000fe2000e7a1270 */
[----:B------:R-:W-:Y:S01]  /*ab230*/  IMAD.WIDE R54, R51, 0x2, R20 ;  /* 0x0000000233367825 */ /* 0x000fe200078e0214 */
[----:B------:R-:W-:Y:S01]  /*ab240*/  ISETP.LT.AND P6, PT, R31, UR43, !P4 ;  /* 0x0000002b1f007c0c */ /* 0x000fe2000e7c1270 */
[----:B------:R-:W0:Y:S02]  /*ab250*/  LDCU UR77, c[0x0][0x398] ;  /* 0x00007300ff4d77ac */ /* 0x000e240008000800 */
[----:B------:R-:W-:Y:S01]  /*ab260*/  IMAD.WIDE R52, R51, 0x2, R22 ;  /* 0x0000000233347825 */ /* 0x000fe200078e0216 */
[----:B------:R1:W-:Y:S01]  /*ab270*/  @P3 STG.E.U16 desc[UR8][R54.64], R4 ;  /* 0x0000000436003986 */ /* 0x0003e2000c101508 */
[----:B------:R-:W-:Y:S01]  /*ab280*/  ISETP.LT.AND P2, PT, R59, UR57, !P4 ;  /* 0x000000393b007c0c */ /* 0x000fe2000e741270 */
[----:B------:R-:W0:Y:S01]  /*ab290*/  LDCU UR6, c[0x0][0x398] ;  /* 0x00007300ff0677ac */ /* 0x000e220008000800 */
[----:B------:R-:W-:Y:S01]  /*ab2a0*/  VIADD R50, R35, 0x23 ;  /* 0x0000002323327836 */ /* 0x000fe20000000000 */
[----:B------:R-:W-:Y:S01]  /*ab2b0*/  ISETP.LT.AND P3, PT, R61, UR35, !P4 ;  /* 0x000000233d007c0c */ /* 0x000fe2000e761270 */
[----:B------:R-:W0:Y:S01]  /*ab2c0*/  LDCU UR43, c[0x0][0x398] ;  /* 0x00007300ff2b77ac */ /* 0x000e220008000800 */
[C---:B-1----:R-:W-:Y:S01]  /*ab2d0*/  IMAD.WIDE R54, R51.reuse, 0x2, R40 ;  /* 0x0000000233367825 */ /* 0x042fe200078e0228 */
[----:B------:R-:W-:Y:S01]  /*ab2e0*/  ISETP.LT.AND P4, PT, R60, UR33, !P4 ;  /* 0x000000213c007c0c */ /* 0x000fe2000e781270 */
[----:B------:R-:W1:Y:S02]  /*ab2f0*/  LDCU UR35, c[0x0][0x39c] ;  /* 0x00007380ff2377ac */ /* 0x000e640008000800 */
[----:B------:R-:W-:Y:S01]  /*ab300*/  VIADD R4, R51, UR54 ;  /* 0x0000003633047c36 */ /* 0x000fe20008000000 */
[----:B------:R-:W0:Y:S01]  /*ab310*/  LDCU UR33, c[0x0][0x398] ;  /* 0x00007300ff2177ac */ /* 0x000e220008000800 */
[----:B------:R-:W0:Y:S01]  /*ab320*/  LDCU UR57, c[0x0][0x3b8] ;  /* 0x00007700ff3977ac */ /* 0x000e220008000800 */
[----:B------:R-:W0:Y:S01]  /*ab330*/  LDCU UR54, c[0x0][0x398] ;  /* 0x00007300ff3677ac */ /* 0x000e220008000800 */
[----:B---3--:R-:W-:Y:S01]  /*ab340*/  PRMT R56, R57, 0x7632, R56 ;  /* 0x0000763239387816 */ /* 0x008fe20000000038 */
[----:B------:R3:W-:Y:S01]  /*ab350*/  @P1 STG.E.U16 desc[UR8][R52.64], R57 ;  /* 0x0000003934001986 */ /* 0x0007e2000c101508 */
[----:B------:R-:W-:Y:S01]  /*ab360*/  ISETP.GE.AND P1, PT, R50, UR76, PT ;  /* 0x0000004c32007c0c */ /* 0x000fe2000bf26270 */
[----:B------:R-:W0:Y:S01]  /*ab370*/  LDCU UR76, c[0x0][0x398] ;  /* 0x00007300ff4c77ac */ /* 0x000e220008000800 */
[----:B------:R-:W-:Y:S01]  /*ab380*/  PRMT R50, R58, 0x7632, R50 ;  /* 0x000076323a327816 */ /* 0x000fe20000000032 */
[----:B------:R1:W-:Y:S01]  /*ab390*/  @P5 STG.E.U16 desc[UR8][R54.64], R56 ;  /* 0x0000003836005986 */ /* 0x0003e2000c101508 */
[----:B---3--:R-:W-:-:S05]  /*ab3a0*/  IMAD.WIDE R52, R51, 0x2, R42 ;  /* 0x0000000233347825 */ /* 0x008fca00078e022a */
[----:B------:R3:W-:Y:S01]  /*ab3b0*/  @P6 STG.E.U16 desc[UR8][R52.64], R58 ;  /* 0x0000003a34006986 */ /* 0x0007e2000c101508 */
[----:B-1----:R-:W-:-:S05]  /*ab3c0*/  IMAD.WIDE R54, R51, 0x2, R44 ;  /* 0x0000000233367825 */ /* 0x002fca00078e022c */
[----:B------:R2:W-:Y:S04]  /*ab3d0*/  @P2 STG.E.U16 desc[UR8][R54.64], R50 ;  /* 0x0000003236002986 */ /* 0x0005e8000c101508 */
[----:B---3--:R-:W3:Y:S01]  /*ab3e0*/  LDL.LU R58, [R1+0x14] ;  /* 0x00001400013a7983 */ /* 0x008ee20000300800 */
[----:B------:R-:W-:Y:S01]  /*ab3f0*/  IMAD.WIDE R52, R51, 0x2, R46 ;  /* 0x0000000233347825 */ /* 0x000fe200078e022e */
[----:B--2---:R-:W-:-:S04]  /*ab400*/  PRMT R54, R10, 0x7632, R54 ;  /* 0x000076320a367816 */ /* 0x004fc80000000036 */
[----:B------:R1:W-:Y:S04]  /*ab410*/  @P3 STG.E.U16 desc[UR8][R52.64], R10 ;  /* 0x0000000a34003986 */ /* 0x0003e8000c101508 */
[----:B-1----:R-:W2:Y:S01]  /*ab420*/  LDL.LU R10, [R1+0x4] ;  /* 0x00000400010a7983 */ /* 0x002ea20000300800 */
[----:B------:R-:W-:Y:S01]  /*ab430*/  ISETP.LT.AND P5, PT, R11, UR44, !P1 ;  /* 0x0000002c0b007c0c */ /* 0x000fe2000cfa1270 */
[----:B------:R-:W-:Y:S01]  /*ab440*/  IMAD.WIDE R50, R51, 0x2, R48 ;  /* 0x0000000233327825 */ /* 0x000fe200078e0230 */
[----:B------:R-:W-:Y:S01]  /*ab450*/  ISETP.LT.AND P6, PT, R15, UR56, !P1 ;  /* 0x000000380f007c0c */ /* 0x000fe2000cfc1270 */
[----:B------:R-:W1:Y:S03]  /*ab460*/  LDCU UR44, c[0x0][0x398] ;  /* 0x00007300ff2c77ac */ /* 0x000e660008000800 */
[----:B------:R0:W-:Y:S01]  /*ab470*/  @P4 STG.E.U16 desc[UR8][R50.64], R54 ;  /* 0x0000003632004986 */ /* 0x0001e2000c101508 */
[----:B------:R-:W-:Y:S01]  /*ab480*/  ISETP.LT.AND P2, PT, R19, UR34, !P1 ;  /* 0x0000002213007c0c */ /* 0x000fe2000cf41270 */
[C---:B------:R-:W-:Y:S01]  /*ab490*/  IMAD.WIDE R52, R4.reuse, 0x2, R20 ;  /* 0x0000000204347825 */ /* 0x040fe200078e0214 */
[----:B------:R-:W-:Y:S01]  /*ab4a0*/  ISETP.LT.AND P3, PT, R27, UR36, !P1 ;  /* 0x000000241b007c0c */ /* 0x000fe2000cf61270 */
[----:B------:R-:W1:Y:S02]  /*ab4b0*/  LDCU UR56, c[0x0][0x398] ;  /* 0x00007300ff3877ac */ /* 0x000e640008000800 */
[C---:B0-----:R-:W-:Y:S01]  /*ab4c0*/  IMAD.WIDE R50, R4.reuse, 0x2, R2 ;  /* 0x0000000204327825 */ /* 0x041fe200078e0202 */
[----:B----4-:R-:W-:Y:S01]  /*ab4d0*/  PRMT R54, R9, 0x7632, R54 ;  /* 0x0000763209367816 */ /* 0x010fe20000000036 */
[----:B------:R-:W0:Y:S03]  /*ab4e0*/  LDCU UR34, c[0x0][0x398] ;  /* 0x00007300ff2277ac */ /* 0x000e260008000800 */
[----:B------:R4:W-:Y:S01]  /*ab4f0*/  @P5 STG.E.U16 desc[UR8][R50.64], R9 ;  /* 0x0000000932005986 */ /* 0x0009e2000c101508 */
[----:B------:R-:W-:Y:S01]  /*ab500*/  ISETP.LT.AND P4, PT, R31, UR27, !P1 ;  /* 0x0000001b1f007c0c */ /* 0x000fe2000cf81270 */
[----:B------:R-:W0:Y:S02]  /*ab510*/  LDCU UR36, c[0x0][0x398] ;  /* 0x00007300ff2477ac */ /* 0x000e240008000800 */
[----:B----4-:R-:W4:Y:S01]  /*ab520*/  LDL.LU R9, [R1+0x58] ;  /* 0x0000580001097983 */ /* 0x010f220000300800 */
[----:B------:R-:W-:Y:S01]  /*ab530*/  VIADD R51, R35, 0x24 ;  /* 0x0000002423337836 */ /* 0x000fe20000000000 */
[----:B------:R-:W-:Y:S01]  /*ab540*/  ISETP.LT.AND P5, PT, R59, UR52, !P1 ;  /* 0x000000343b007c0c */ /* 0x000fe2000cfa1270 */
[C---:B------:R-:W-:Y:S01]  /*ab550*/  VIADD R50, R4.reuse, UR24 ;  /* 0x0000001804327c36 */ /* 0x040fe20008000000 */
[----:B------:R0:W-:Y:S01]  /*ab560*/  @P6 STG.E.U16 desc[UR8][R52.64], R54 ;  /* 0x0000003634006986 */ /* 0x0001e2000c101508 */
[----:B------:R-:W1:Y:S03]  /*ab570*/  LDCU UR27, c[0x0][0x398] ;  /* 0x00007300ff1b77ac */ /* 0x000e660008000800 */
[----:B------:R-:W4:Y:S01]  /*ab580*/  LDL.LU R57, [R1+0x48] ;  /* 0x0000480001397983 */ /* 0x000f220000300800 */
[----:B------:R-:W1:Y:S01]  /*ab590*/  LDCU UR52, c[0x0][0x3b8] ;  /* 0x00007700ff3477ac */ /* 0x000e620008000800 */
[----:B------:R-:W1:Y:S01]  /*ab5a0*/  LDCU UR24, c[0x0][0x398] ;  /* 0x00007300ff1877ac */ /* 0x000e620008000800 */
[----:B0-----:R-:W-:-:S04]  /*ab5b0*/  IMAD.WIDE R52, R4, 0x2, R22 ;  /* 0x0000000204347825 */ /* 0x001fc800078e0216 */
[----:B------:R-:W-:Y:S01]  /*ab5c0*/  IMAD.WIDE R54, R4, 0x2, R40 ;  /* 0x0000000204367825 */ /* 0x000fe200078e0228 */
[----:B------:R-:W-:Y:S01]  /*ab5d0*/  ISETP.LT.AND P6, PT, R61, UR51, !P1 ;  /* 0x000000333d007c0c */ /* 0x000fe2000cfc1270 */
[----:B------:R-:W0:Y:S01]  /*ab5e0*/  LDCU UR51, c[0x0][0x39c] ;  /* 0x00007380ff3377ac */ /* 0x000e220008000800 */
[----:B------:R-:W-:Y:S01]  /*ab5f0*/  ISETP.LT.AND P1, PT, R60, UR55, !P1 ;  /* 0x000000373c007c0c */ /* 0x000fe2000cf21270 */
[----:B------:R-:W0:Y:S01]  /*ab600*/  LDCU UR55, c[0x0][0x398] ;  /* 0x00007300ff3777ac */ /* 0x000e220008000800 */
[----:B---3--:R-:W-:Y:S01]  /*ab610*/  PRMT R56, R58, 0x7632, R56 ;  /* 0x000076323a387816 */ /* 0x008fe20000000038 */
[----:B------:R3:W-:Y:S01]  /*ab620*/  @P2 STG.E.U16 desc[UR8][R52.64], R58 ;  /* 0x0000003a34002986 */ /* 0x0007e2000c101508 */
[----:B------:R-:W-:Y:S01]  /*ab630*/  ISETP.GE.AND P2, PT, R51, UR53, PT ;  /* 0x0000003533007c0c */ /* 0x000fe2000bf46270 */
[----:B------:R-:W0:Y:S02]  /*ab640*/  LDCU UR53, c[0x0][0x398] ;  /* 0x00007300ff3577ac */ /* 0x000e240008000800 */
[----:B------:R-:W-:Y:S04]  /*ab650*/  @P3 STG.E.U16 desc[UR8][R54.64], R56 ;  /* 0x0000003836003986 */ /* 0x000fe8000c101508 */
[----:B---3--:R-:W3:Y:S01]  /*ab660*/  LDL.LU R58, [R1+0x38] ;  /* 0x00003800013a7983 */ /* 0x008ee20000300800 */
[----:B------:R-:W-:Y:S01]  /*ab670*/  IMAD.WIDE R52, R4, 0x2, R42 ;  /* 0x0000000204347825 */ /* 0x000fe200078e022a */
[----:B--2---:R-:W-:-:S04]  /*ab680*/  PRMT R51, R10, 0x7632, R51 ;  /* 0x000076320a337816 */ /* 0x004fc80000000033 */
[----:B------:R2:W-:Y:S04]  /*ab690*/  @P4 STG.E.U16 desc[UR8][R52.64], R10 ;  /* 0x0000000a34004986 */ /* 0x0005e8000c101508 */
[----:B--2---:R-:W2:Y:S01]  /*ab6a0*/  LDL.LU R10, [R1+0x28] ;  /* 0x00002800010a7983 */ /* 0x004ea20000300800 */
[C---:B------:R-:W-:Y:S01]  /*ab6b0*/  IMAD.WIDE R54, R4.reuse, 0x2, R44 ;  /* 0x0000000204367825 */ /* 0x040fe200078e022c */
[----:B------:R-:W-:Y:S01]  /*ab6c0*/  ISETP.LT.AND P3, PT, R11, UR74, !P2 ;  /* 0x0000004a0b007c0c */ /* 0x000fe2000d761270 */
[----:B------:R-:W0:Y:S02]  /*ab6d0*/  LDCU UR74, c[0x0][0x398] ;  /* 0x00007300ff4a77ac */ /* 0x000e240008000800 */
[C---:B------:R-:W-:Y:S01]  /*ab6e0*/  IMAD.WIDE R52, R4.reuse, 0x2, R46 ;  /* 0x0000000204347825 */ /* 0x040fe200078e022e */
[----:B------:R1:W-:Y:S04]  /*ab6f0*/  @P5 STG.E.U16 desc[UR8][R54.64], R51 ;  /* 0x0000003336005986 */ /* 0x0003e8000c101508 */
[----:B------:R-:W-:Y:S01]  /*ab700*/  @P6 STG.E.U16 desc[UR8][R52.64], R5 ;  /* 0x0000000534006986 */ /* 0x000fe2000c101508 */
[----:B-1----:R-:W-:Y:S01]  /*ab710*/  IMAD.WIDE R54, R4, 0x2, R48 ;  /* 0x0000000204367825 */ /* 0x002fe200078e0230 */
[----:B------:R-:W-:-:S05]  /*ab720*/  PRMT R4, R5, 0x7632, R4 ;  /* 0x0000763205047816 */ /* 0x000fca0000000004 */
[----:B------:R1:W-:Y:S01]  /*ab730*/  @P1 STG.E.U16 desc[UR8][R54.64], R4 ;  /* 0x0000000436001986 */ /* 0x0003e2000c101508 */
[----:B----4-:R-:W-:Y:S01]  /*ab740*/  PRMT R51, R9, 0x7632, R51 ;  /* 0x0000763209337816 */ /* 0x010fe20000000033 */
[----:B-1----:R-:W-:-:S05]  /*ab750*/  IMAD.WIDE R4, R50, 0x2, R2 ;  /* 0x0000000232047825 */ /* 0x002fca00078e0202 */
[----:B------:R1:W-:Y:S04]  /*ab760*/  @P3 STG.E.U16 desc[UR8][R4.64], R9 ;  /* 0x0000000904003986 */ /* 0x0003e8000c101508 */
[----:B-1----:R-:W4:Y:S01]  /*ab770*/  LDL.LU R9, [R1+0x328] ;  /* 0x0003280001097983 */ /* 0x002f220000300800 */
[----:B------:R-:W-:Y:S02]  /*ab780*/  ISETP.LT.AND P4, PT, R15, UR40, !P2 ;  /* 0x000000280f007c0c */ /* 0x000fe4000d781270 */
[----:B------:R-:W-:Y:S01]  /*ab790*/  ISETP.LT.AND P5, PT, R19, UR41, !P2 ;  /* 0x0000002913007c0c */ /* 0x000fe2000d7a1270 */
[C---:B------:R-:W-:Y:S01]  /*ab7a0*/  IMAD.WIDE R52, R50.reuse, 0x2, R20 ;  /* 0x0000000232347825 */ /* 0x040fe200078e0214 */
[----:B------:R-:W-:Y:S01]  /*ab7b0*/  ISETP.LT.AND P6, PT, R27, UR26, !P2 ;  /* 0x0000001a1b007c0c */ /* 0x000fe2000d7c1270 */
[----:B------:R-:W1:Y:S01]  /*ab7c0*/  LDCU UR40, c[0x0][0x398] ;  /* 0x00007300ff2877ac */ /* 0x000e620008000800 */
[----:B------:R-:W-:Y:S01]  /*ab7d0*/  ISETP.LT.AND P1, PT, R31, UR75, !P2 ;  /* 0x0000004b1f007c0c */ /* 0x000fe2000d721270 */
[----:B------:R-:W-:Y:S01]  /*ab7e0*/  VIADD R5, R35, 0x25 ;  /* 0x0000002523057836 */ /* 0x000fe20000000000 */
[----:B------:R-:W-:Y:S01]  /*ab7f0*/  ISETP.LT.AND P3, PT, R59, UR42, !P2 ;  /* 0x0000002a3b007c0c */ /* 0x000fe2000d761270 */
[C---:B------:R-:W-:Y:S01]  /*ab800*/  IMAD.WIDE R54, R50.reuse, 0x2, R40 ;  /* 0x0000000232367825 */ /* 0x040fe200078e0228 */
[----:B------:R-:W0:Y:S03]  /*ab810*/  LDCU UR41, c[0x0][0x398] ;  /* 0x00007300ff2977ac */ /* 0x000e260008000800 */
[----:B------:R1:W-:Y:S01]  /*ab820*/  @P4 STG.E.U16 desc[UR8][R52.64], R51 ;  /* 0x0000003334004986 */ /* 0x0003e2000c101508 */
[----:B------:R-:W-:Y:S01]  /*ab830*/  ISETP.LT.AND P4, PT, R61, UR31, !P2 ;  /* 0x0000001f3d007c0c */ /* 0x000fe2000d781270 */
[C---:B------:R-:W-:Y:S01]  /*ab840*/  VIADD R4, R50.reuse, UR73 ;  /* 0x0000004932047c36 */ /* 0x040fe20008000000 */
[----:B------:R-:W0:Y:S01]  /*ab850*/  LDCU UR26, c[0x0][0x398] ;  /* 0x00007300ff1a77ac */ /* 0x000e220008000800 */
[----:B------:R-:W0:Y:S01]  /*ab860*/  LDCU UR75, c[0x0][0x398] ;  /* 0x00007300ff4b77ac */ /* 0x000e220008000800 */
[----:B------:R-:W0:Y:S01]  /*ab870*/  LDCU UR42, c[0x0][0x3b8] ;  /* 0x00007700ff2a77ac */ /* 0x000e220008000800 */
[----:B-1----:R-:W-:Y:S01]  /*ab880*/  IMAD.WIDE R52, R50, 0x2, R22 ;  /* 0x0000000232347825 */ /* 0x002fe200078e0216 */
[----:B------:R-:W-:-:S02]  /*ab890*/  PRMT R51, R57, 0x7632, R51 ;  /* 0x0000763239337816 */ /* 0x000fc40000000033 */
[----:B------:R-:W-:Y:S01]  /*ab8a0*/  ISETP.LT.AND P2, PT, R60, UR18, !P2 ;  /* 0x000000123c007c0c */ /* 0x000fe2000d741270 */
[----:B------:R-:W1:Y:S01]  /*ab8b0*/  LDCU UR31, c[0x0][0x39c] ;  /* 0x00007380ff1f77ac */ /* 0x000e620008000800 */
[----:B------:R0:W-:Y:S01]  /*ab8c0*/  @P5 STG.E.U16 desc[UR8][R52.64], R57 ;  /* 0x0000003934005986 */ /* 0x0001e2000c101508 */
[----:B------:R-:W-:Y:S01]  /*ab8d0*/  ISETP.GE.AND P5, PT, R5, UR23, PT ;  /* 0x0000001705007c0c */ /* 0x000fe2000bfa6270 */
[----:B------:R-:W1:Y:S02]  /*ab8e0*/  LDCU UR18, c[0x0][0x398] ;  /* 0x00007300ff1277ac */ /* 0x000e640008000800 */
[----:B------:R0:W-:Y:S01]  /*ab8f0*/  @P6 STG.E.U16 desc[UR8][R54.64], R51 ;  /* 0x0000003336006986 */ /* 0x0001e2000c101508 */
[----:B------:R-:W1:Y:S01]  /*ab900*/  LDCU UR73, c[0x0][0x398] ;  /* 0x00007300ff4977ac */ /* 0x000e620008000800 */
[----:B------:R-:W1:Y:S01]  /*ab910*/  LDCU UR23, c[0x0][0x398] ;  /* 0x00007300ff1777ac */ /* 0x000e620008000800 */
[----:B0-----:R-:W-:-:S04]  /*ab920*/  IMAD.WIDE R52, R50, 0x2, R42 ;  /* 0x0000000232347825 */ /* 0x001fc800078e022a */
[----:B------:R-:W-:Y:S01]  /*ab930*/  IMAD.WIDE R54, R50, 0x2, R44 ;  /* 0x0000000232367825 */ /* 0x000fe200078e022c */
[----:B------:R-:W-:Y:S01]  /*ab940*/  ISETP.LT.AND P6, PT, R11, UR70, !P5 ;  /* 0x000000460b007c0c */ /* 0x000fe2000efc1270 */
[----:B------:R-:W0:Y:S01]  /*ab950*/  LDCU UR70, c[0x0][0x398] ;  /* 0x00007300ff4677ac */ /* 0x000e220008000800 */
[----:B---3--:R-:W-:Y:S01]  /*ab960*/  PRMT R5, R58, 0x7632, R5 ;  /* 0x000076323a057816 */ /* 0x008fe20000000005 */
[----:B------:R3:W-:Y:S04]  /*ab970*/  @P1 STG.E.U16 desc[UR8][R52.64], R58 ;  /* 0x0000003a34001986 */ /* 0x0007e8000c101508 */
[----:B------:R2:W-:Y:S04]  /*ab980*/  @P3 STG.E.U16 desc[UR8][R54.64], R5 ;  /* 0x0000000536003986 */ /* 0x0005e8000c101508 */
[----:B---3--:R-:W3:Y:S01]  /*ab990*/  LDL.LU R58, [R1+0x18] ;  /* 0x00001800013a7983 */ /* 0x008ee20000300800 */
[----:B------:R-:W-:Y:S01]  /*ab9a0*/  IMAD.WIDE R52, R50, 0x2, R46 ;  /* 0x0000000232347825 */ /* 0x000fe200078e022e */
[----:B--2---:R-:W-:-:S04]  /*ab9b0*/  PRMT R5, R10, 0x7632, R5 ;  /* 0x000076320a057816 */ /* 0x004fc80000000005 */
[----:B------:R2:W-:Y:S04]  /*ab9c0*/  @P4 STG.E.U16 desc[UR8][R52.64], R10 ;  /* 0x0000000a34004986 */ /* 0x0005e8000c101508 */
[----:B--2---:R-:W2:Y:S01]  /*ab9d0*/  LDL.LU R10, [R1+0x8] ;  /* 0x00000800010a7983 */ /* 0x004ea20000300800 */
[----:B------:R-:W-:-:S05]  /*ab9e0*/  IMAD.WIDE R50, R50, 0x2, R48 ;  /* 0x0000000232327825 */ /* 0x000fca00078e0230 */
[----:B------:R0:W-:Y:S02]  /*ab9f0*/  @P2 STG.E.U16 desc[UR8][R50.64], R5 ;  /* 0x0000000532002986 */ /* 0x0001e4000c101508 */
[----:B0-----:R-:W-:Y:S01]  /*aba00*/  IMAD.WIDE R50, R4, 0x2, R2 ;  /* 0x0000000204327825 */ /* 0x001fe200078e0202 */
[----:B----4-:R-:W-:-:S04]  /*aba10*/  PRMT R5, R9, 0x7632, R5 ;  /* 0x0000763209057816 */ /* 0x010fc80000000005 */
[----:B------:R0:W-:Y:S04]  /*aba20*/  @P6 STG.E.U16 desc[UR8][R50.64], R9 ;  /* 0x0000000932006986 */ /* 0x0001e8000c101508 */
[----:B0-----:R-:W4:Y:S01]  /*aba30*/  LDL.LU R9, [R1+0x5c] ;  /* 0x00005c0001097983 */ /* 0x001f220000300800 */
[----:B------:R-:W-:Y:S02]  /*aba40*/  ISETP.LT.AND P1, PT, R15, UR72, !P5 ;  /* 0x000000480f007c0c */ /* 0x000fe4000ef21270 */
[----:B------:R-:W-:Y:S01]  /*aba50*/  ISETP.LT.AND P3, PT, R19, UR48, !P5 ;  /* 0x0000003013007c0c */ /* 0x000fe2000ef61270 */
[C---:B------:R-:W-:Y:S01]  /*aba60*/  IMAD.WIDE R52, R4.reuse, 0x2, R20 ;  /* 0x0000000204347825 */ /* 0x040fe200078e0214 */
[----:B------:R-:W-:Y:S01]  /*aba70*/  ISETP.LT.AND P4, PT, R27, UR49, !P5 ;  /* 0x000000311b007c0c */ /* 0x000fe2000ef81270 */
[----:B------:R-:W4:Y:S01]  /*aba80*/  LDL.LU R57, [R1+0x4c] ;  /* 0x00004c0001397983 */ /* 0x000f220000300800 */
[----:B------:R-:W-:Y:S01]  /*aba90*/  ISETP.LT.AND P2, PT, R31, UR71, !P5 ;  /* 0x000000471f007c0c */ /* 0x000fe2000ef41270 */
[----:B------:R-:W-:-:S04]  /*abaa0*/  IMAD.WIDE R50, R4, 0x2, R22 ;  /* 0x0000000204327825 */ /* 0x000fc800078e0216 */
[----:B------:R-:W-:Y:S01]  /*abab0*/  VIADD R54, R35, 0x26 ;  /* 0x0000002623367836 */ /* 0x000fe20000000000 */
[----:B------:R-:W-:Y:S01]  /*abac0*/  ISETP.LT.AND P6, PT, R59, UR50, !P5 ;  /* 0x000000323b007c0c */ /* 0x000fe2000efc1270 */
[----:B------:R0:W-:Y:S01]  /*abad0*/  @P1 STG.E.U16 desc[UR8][R52.64], R5 ;  /* 0x0000000534001986 */ /* 0x0001e2000c101508 */
[----:B------:R-:W1:Y:S01]  /*abae0*/  LDCU UR72, c[0x0][0x398] ;  /* 0x00007300ff4877ac */ /* 0x000e620008000800 */
[----:B------:R-:W1:Y:S01]  /*abaf0*/  LDCU UR48, c[0x0][0x398] ;  /* 0x00007300ff3077ac */ /* 0x000e620008000800 */
[----:B------:R-:W1:Y:S01]  /*abb00*/  LDCU UR49, c[0x0][0x398] ;  /* 0x00007300ff3177ac */ /* 0x000e620008000800 */
[----:B0-----:R-:W-:Y:S01]  /*abb10*/  IMAD.WIDE R52, R4, 0x2, R40 ;  /* 0x0000000204347825 */ /* 0x001fe200078e0228 */
[----:B------:R-:W-:Y:S01]  /*abb20*/  ISETP.LT.AND P1, PT, R61, UR16, !P5 ;  /* 0x000000103d007c0c */ /* 0x000fe2000ef21270 */
[----:B------:R-:W0:Y:S01]  /*abb30*/  LDCU UR16, c[0x0][0x39c] ;  /* 0x00007380ff1077ac */ /* 0x000e220008000800 */
[----:B------:R-:W-:Y:S01]  /*abb40*/  ISETP.LT.AND P5, PT, R60, UR21, !P5 ;  /* 0x000000153c007c0c */ /* 0x000fe2000efa1270 */
[----:B------:R-:W-:Y:S01]  /*abb50*/  VIADD R5, R4, UR68 ;  /* 0x0000004404057c36 */ /* 0x000fe20008000000 */
[----:B------:R-:W0:Y:S01]  /*abb60*/  LDCU UR71, c[0x0][0x398] ;  /* 0x00007300ff4777ac */ /* 0x000e220008000800 */
[----:B------:R-:W0:Y:S01]  /*abb70*/  LDCU UR21, c[0x0][0x398] ;  /* 0x00007300ff1577ac */ /* 0x000e220008000800 */
[----:B------:R-:W0:Y:S01]  /*abb80*/  LDCU UR68, c[0x0][0x398] ;  /* 0x00007300ff4477ac */ /* 0x000e220008000800 */
        /* <DEDUP_REMOVED lines=11> */
[----:B------:R-:W-:Y:S01]  /*abc40*/  ISETP.LT.AND P4, PT, R11, UR38, !P3 ;  /* 0x000000260b007c0c */ /* 0x000fe2000df81270 */
[----:B------:R-:W-:-:S04]  /*abc50*/  IMAD.WIDE R52, R4, 0x2, R44 ;  /* 0x0000000204347825 */ /* 0x000fc800078e022c */
[C---:B------:R-:W-:Y:S01]  /*abc60*/  IMAD.WIDE R50, R4.reuse, 0x2, R46 ;  /* 0x0000000204327825 */ /* 0x040fe200078e022e */
[----:B------:R0:W-:Y:S01]  /*abc70*/  @P6 STG.E.U16 desc[UR8][R52.64], R54 ;  /* 0x0000003634006986 */ /* 0x0001e2000c101508 */
[----:B------:R-:W-:Y:S01]  /*abc80*/  ISETP.LT.AND P2, PT, R15, UR69, !P3 ;  /* 0x000000450f007c0c */ /* 0x000fe2000df41270 */
[----:B------:R-:W1:Y:S02]  /*abc90*/  LDCU UR38, c[0x0][0x398] ;  /* 0x00007300ff2677ac */ /* 0x000e640008000800 */
[----:B------:R0:W-:Y:S02]  /*abca0*/  @P1 STG.E.U16 desc[UR8][R50.64], R6 ;  /* 0x0000000632001986 */ /* 0x0001e4000c101508 */
[----:B0-----:R-:W-:Y:S01]  /*abcb0*/  IMAD.WIDE R52, R4, 0x2, R48 ;  /* 0x0000000204347825 */ /* 0x001fe200078e0230 */
[----:B------:R-:W-:Y:S01]  /*abcc0*/  PRMT R4, R6, 0x7632, R4 ;  /* 0x0000763206047816 */ /* 0x000fe20000000004 */
[----:B------:R-:W0:Y:S02]  /*abcd0*/  LDCU UR69, c[0x0][0x398] ;  /* 0x00007300ff4577ac */ /* 0x000e240008000800 */
[----:B------:R-:W-:-:S02]  /*abce0*/  IMAD.WIDE R50, R5, 0x2, R2 ;  /* 0x0000000205327825 */ /* 0x000fc400078e0202 */
[----:B------:R4:W-:Y:S02]  /*abcf0*/  @P5 STG.E.U16 desc[UR8][R52.64], R4 ;  /* 0x0000000434005986 */ /* 0x0009e4000c101508 */
[----:B----4-:R-:W-:Y:S02]  /*abd00*/  PRMT R4, R9, 0x7632, R4 ;  /* 0x0000763209047816 */ /* 0x010fe40000000004 */
[----:B------:R4:W-:Y:S04]  /*abd10*/  @P4 STG.E.U16 desc[UR8][R50.64], R9 ;  /* 0x0000000932004986 */ /* 0x0009e8000c101508 */
[----:B----4-:R-:W4:Y:S01]  /*abd20*/  LDL.LU R9, [R1+0x32c] ;  /* 0x00032c0001097983 */ /* 0x010f220000300800 */
[----:B------:R-:W-:Y:S02]  /*abd30*/  ISETP.LT.AND P6, PT, R19, UR14, !P3 ;  /* 0x0000000e13007c0c */ /* 0x000fe4000dfc1270 */
[----:B------:R-:W-:Y:S01]  /*abd40*/  ISETP.LT.AND P1, PT, R27, UR37, !P3 ;  /* 0x000000251b007c0c */ /* 0x000fe2000df21270 */
[----:B------:R-:W-:Y:S01]  /*abd50*/  IMAD.WIDE R52, R5, 0x2, R20 ;  /* 0x0000000205347825 */ /* 0x000fe200078e0214 */
[----:B------:R-:W-:Y:S01]  /*abd60*/  ISETP.LT.AND P5, PT, R31, UR46, !P3 ;  /* 0x0000002e1f007c0c */ /* 0x000fe2000dfa1270 */
[----:B------:R-:W0:Y:S02]  /*abd70*/  LDCU UR14, c[0x0][0x398] ;  /* 0x00007300ff0e77ac */ /* 0x000e240008000800 */
[----:B------:R-:W-:Y:S01]  /*abd80*/  IMAD.WIDE R50, R5, 0x2, R22 ;  /* 0x0000000205327825 */ /* 0x000fe200078e0216 */
[----:B------:R-:W-:Y:S01]  /*abd90*/  ISETP.LT.AND P4, PT, R59, UR67, !P3 ;  /* 0x000000433b007c0c */ /* 0x000fe2000df81270 */
[----:B------:R1:W-:Y:S01]  /*abda0*/  @P2 STG.E.U16 desc[UR8][R52.64], R4 ;  /* 0x0000000434002986 */ /* 0x0003e2000c101508 */
[----:B------:R-:W-:Y:S01]  /*abdb0*/  PRMT R54, R57, 0x7632, R54 ;  /* 0x0000763239367816 */ /* 0x000fe20000000036 */
[----:B------:R-:W-:Y:S01]  /*abdc0*/  VIADD R6, R35, 0x27 ;  /* 0x0000002723067836 */ /* 0x000fe20000000000 */
[----:B------:R-:W-:Y:S01]  /*abdd0*/  ISETP.LT.AND P2, PT, R61, UR66, !P3 ;  /* 0x000000423d007c0c */ /* 0x000fe2000df41270 */
[----:B------:R0:W-:Y:S01]  /*abde0*/  @P6 STG.E.U16 desc[UR8][R50.64], R57 ;  /* 0x0000003932006986 */ /* 0x0001e2000c101508 */
[----:B------:R-:W2:Y:S02]  /*abdf0*/  LDCU UR66, c[0x0][0x39c] ;  /* 0x00007380ff4277ac */ /* 0x000ea40008000800 */
[----:B------:R-:W-:Y:S01]  /*abe00*/  ISETP.GE.AND P6, PT, R6, UR28, PT ;  /* 0x0000001c06007c0c */ /* 0x000fe2000bfc6270 */
[----:B------:R-:W2:Y:S01]  /*abe10*/  LDCU UR37, c[0x0][0x398] ;  /* 0x00007300ff2577ac */ /* 0x000ea20008000800 */
[C---:B-1----:R-:W-:Y:S01]  /*abe20*/  IMAD.WIDE R52, R5.reuse, 0x2, R40 ;  /* 0x0000000205347825 */ /* 0x042fe200078e0228 */
[----:B------:R-:W1:Y:S03]  /*abe30*/  LDCU UR46, c[0x0][0x398] ;  /* 0x00007300ff2e77ac */ /* 0x000e660008000800 */
[C---:B0-----:R-:W-:Y:S01]  /*abe40*/  IMAD.WIDE R50, R5.reuse, 0x2, R42 ;  /* 0x0000000205327825 */ /* 0x041fe200078e022a */
[----:B------:R0:W-:Y:S01]  /*abe50*/  @P1 STG.E.U16 desc[UR8][R52.64], R54 ;  /* 0x0000003634001986 */ /* 0x0001e2000c101508 */
[----:B------:R-:W1:Y:S02]  /*abe60*/  LDCU UR67, c[0x0][0x3b8] ;  /* 0x00007700ff4377ac */ /* 0x000e640008000800 */
[C---:B------:R-:W-:Y:S01]  /*abe70*/  VIADD R4, R5.reuse, UR32 ;  /* 0x0000002005047c36 */ /* 0x040fe20008000000 */
[----:B------:R-:W-:Y:S01]  /*abe80*/  ISETP.LT.AND P3, PT, R60, UR45, !P3 ;  /* 0x0000002d3c007c0c */ /* 0x000fe2000df61270 */
[----:B------:R-:W1:Y:S01]  /*abe90*/  LDCU UR45, c[0x0][0x398] ;  /* 0x00007300ff2d77ac */ /* 0x000e620008000800 */
[----:B------:R-:W1:Y:S01]  /*abea0*/  LDCU UR28, c[0x0][0x398] ;  /* 0x00007300ff1c77ac */ /* 0x000e620008000800 */
[----:B0-----:R-:W-:Y:S01]  /*abeb0*/  IMAD.WIDE R52, R5, 0x2, R44 ;  /* 0x0000000205347825 */ /* 0x001fe200078e022c */
[----:B------:R-:W-:Y:S01]  /*abec0*/  ISETP.LT.AND P1, PT, R11, UR62, !P6 ;  /* 0x0000003e0b007c0c */ /* 0x000fe2000f721270 */
[----:B------:R-:W0:Y:S01]  /*abed0*/  LDCU UR32, c[0x0][0x398] ;  /* 0x00007300ff2077ac */ /* 0x000e220008000800 */
[----:B------:R-:W0:Y:S01]  /*abee0*/  LDCU UR62, c[0x0][0x398] ;  /* 0x00007300ff3e77ac */ /* 0x000e220008000800 */
[----:B---3--:R-:W-:Y:S01]  /*abef0*/  PRMT R6, R58, 0x7632, R6 ;  /* 0x000076323a067816 */ /* 0x008fe20000000006 */
[----:B------:R3:W-:Y:S04]  /*abf00*/  @P5 STG.E.U16 desc[UR8][R50.64], R58 ;  /* 0x0000003a32005986 */ /* 0x0007e8000c101508 */
[----:B------:R0:W-:Y:S04]  /*abf10*/  @P4 STG.E.U16 desc[UR8][R52.64], R6 ;  /* 0x0000000634004986 */ /* 0x0001e8000c101508 */
[----:B---3--:R-:W3:Y:S01]  /*abf20*/  LDL.LU R58, [R1+0x1c] ;  /* 0x00001c00013a7983 */ /* 0x008ee20000300800 */
[----:B------:R-:W-:-:S04]  /*abf30*/  IMAD.WIDE R50, R5, 0x2, R46 ;  /* 0x0000000205327825 */ /* 0x000fc800078e022e */
[----:B0-----:R-:W-:Y:S01]  /*abf40*/  IMAD.WIDE R52, R5, 0x2, R48 ;  /* 0x0000000205347825 */ /* 0x001fe200078e0230 */
[----:B--2---:R-:W-:Y:S01]  /*abf50*/  PRMT R5, R10, 0x7632, R5 ;  /* 0x000076320a057816 */ /* 0x004fe20000000005 */
[----:B------:R0:W-:Y:S04]  /*abf60*/  @P2 STG.E.U16 desc[UR8][R50.64], R10 ;  /* 0x0000000a32002986 */ /* 0x0001e8000c101508 */
[----:B0-----:R-:W2:Y:S01]  /*abf70*/  LDL.LU R10, [R1+0xc] ;  /* 0x00000c00010a7983 */ /* 0x001ea20000300800 */
[----:B------:R-:W-:-:S03]  /*abf80*/  IMAD.WIDE R50, R4, 0x2, R2 ;  /* 0x0000000204327825 */ /* 0x000fc600078e0202 */
[----:B------:R4:W-:Y:S02]  /*abf90*/  @P3 STG.E.U16 desc[UR8][R52.64], R5 ;  /* 0x0000000534003986 */ /* 0x0009e4000c101508 */
[----:B----4-:R-:W-:Y:S02]  /*abfa0*/  PRMT R5, R9, 0x7632, R5 ;  /* 0x0000763209057816 */ /* 0x010fe40000000005 */
        /* <DEDUP_REMOVED lines=39> */
[----:B------:R0:W-:Y:S04]  /*ac220*/  @P5 STG.E.U16 desc[UR8][R50.64], R7 ;  /* 0x0000000732005986 */ /* 0x0001e8000c101508 */
[----:B------:R-:W2:Y:S01]  /*ac230*/  LDL.LU R57, [R1+0x2e0] ;  /* 0x0002e00001397983 */ /* 0x000ea20000300800 */
        /* <DEDUP_REMOVED lines=8> */
[----:B------:R-:W-:Y:S01]  /*ac2c0*/  ISETP.LT.AND P1, PT, R19, UR22, !P4 ;  /* 0x0000001613007c0c */ /* 0x000fe2000e721270 */
[----:B------:R-:W-:Y:S01]  /*ac2d0*/  IMAD.WIDE R6, R5, 0x2, R20 ;  /* 0x0000000205067825 */ /* 0x000fe200078e0214 */
[----:B------:R-:W-:Y:S01]  /*ac2e0*/  ISETP.LT.AND P5, PT, R27, UR59, !P4 ;  /* 0x0000003b1b007c0c */ /* 0x000fe2000e7a1270 */
[----:B------:R-:W0:Y:S01]  /*ac2f0*/  LDCU UR22, c[0x0][0x398] ;  /* 0x00007300ff1677ac */ /* 0x000e220008000800 */
[----:B------:R-:W-:Y:S01]  /*ac300*/  ISETP.LT.AND P6, PT, R31, UR20, !P4 ;  /* 0x000000141f007c0c */ /* 0x000fe2000e7c1270 */
[----:B------:R-:W-:Y:S01]  /*ac310*/  IMAD.WIDE R50, R5, 0x2, R22 ;  /* 0x0000000205327825 */ /* 0x000fe200078e0216 */
[----:B------:R1:W-:Y:S01]  /*ac320*/  @P3 STG.E.U16 desc[UR8][R6.64], R4 ;  /* 0x0000000406003986 */ /* 0x0003e2000c101508 */
[----:B------:R-:W-:Y:S01]  /*ac330*/  ISETP.LT.AND P2, PT, R59, UR77, !P4 ;  /* 0x0000004d3b007c0c */ /* 0x000fe2000e741270 */
[----:B------:R-:W0:Y:S01]  /*ac340*/  LDCU UR59, c[0x0][0x398] ;  /* 0x00007300ff3b77ac */ /* 0x000e220008000800 */
[----:B------:R-:W-:Y:S01]  /*ac350*/  IMAD.WIDE R52, R5, 0x2, R44 ;  /* 0x0000000205347825 */ /* 0x000fe200078e022c */
[----:B------:R-:W0:Y:S03]  /*ac360*/  LDCU UR20, c[0x0][0x398] ;  /* 0x00007300ff1477ac */ /* 0x000e260008000800 */
[----:B-1----:R-:W-:-:S02]  /*ac370*/  VIADD R4, R35, 0x29 ;  /* 0x0000002923047836 */ /* 0x002fc40000000000 */
[----:B------:R-:W-:Y:S01]  /*ac380*/  IMAD.WIDE R6, R5, 0x2, R40 ;  /* 0x0000000205067825 */ /* 0x000fe200078e0228 */
[----:B------:R-:W-:Y:S01]  /*ac390*/  ISETP.LT.AND P3, PT, R61, UR6, !P4 ;  /* 0x000000063d007c0c */ /* 0x000fe2000e761270 */
[----:B------:R-:W1:Y:S01]  /*ac3a0*/  LDCU UR6, c[0x0][0x39c] ;  /* 0x00007380ff0677ac */ /* 0x000e620008000800 */
[----:B------:R-:W-:Y:S01]  /*ac3b0*/  ISETP.LT.AND P4, PT, R60, UR43, !P4 ;  /* 0x0000002b3c007c0c */ /* 0x000fe2000e781270 */
[----:B------:R-:W-:Y:S01]  /*ac3c0*/  VIADD R54, R5, UR57 ;  /* 0x0000003905367c36 */ /* 0x000fe20008000000 */
[----:B------:R-:W0:Y:S01]  /*ac3d0*/  LDCU UR77, c[0x0][0x3b8] ;  /* 0x00007700ff4d77ac */ /* 0x000e220008000800 */
[----:B------:R-:W0:Y:S01]  /*ac3e0*/  LDCU UR57, c[0x0][0x398] ;  /* 0x00007300ff3977ac */ /* 0x000e220008000800 */
[----:B------:R-:W0:Y:S01]  /*ac3f0*/  LDCU UR43, c[0x0][0x398] ;  /* 0x00007300ff2b77ac */ /* 0x000e220008000800 */
[----:B---3--:R3:W-:Y:S01]  /*ac400*/  @P1 STG.E.U16 desc[UR8][R50.64], R58 ;  /* 0x0000003a32001986 */ /* 0x0087e2000c101508 */
[----:B------:R-:W-:Y:S01]  /*ac410*/  ISETP.GE.AND P1, PT, R4, UR35, PT ;  /* 0x0000002304007c0c */ /* 0x000fe2000bf26270 */
[----:B------:R-:W0:Y:S01]  /*ac420*/  LDCU UR35, c[0x0][0x398] ;  /* 0x00007300ff2377ac */ /* 0x000e220008000800 */
[----:B------:R-:W-:-:S05]  /*ac430*/  PRMT R4, R58, 0x7632, R4 ;  /* 0x000076323a047816 */ /* 0x000fca0000000004 */
        /* <DEDUP_REMOVED lines=8> */
[----:B------:R-:W-:Y:S01]  /*ac4c0*/  IMAD.WIDE R50, R54, 0x2, R2 ;  /* 0x0000000236327825 */ /* 0x000fe200078e0202 */
[----:B------:R0:W-:Y:S01]  /*ac4d0*/  @P2 STG.E.U16 desc[UR8][R52.64], R55 ;  /* 0x0000003734002986 */ /* 0x0001e2000c101508 */
[----:B------:R-:W-:Y:S01]  /*ac4e0*/  ISETP.LT.AND P6, PT, R31, UR56, !P1 ;  /* 0x000000381f007c0c */ /* 0x000fe2000cfc1270 */
[----:B------:R-:W1:Y:S01]  /*ac4f0*/  LDCU UR33, c[0x0][0x398] ;  /* 0x00007300ff2177ac */ /* 0x000e620008000800 */
[----:B------:R-:W-:Y:S01]  /*ac500*/  IMAD.WIDE R4, R5, 0x2, R48 ;  /* 0x0000000205047825 */ /* 0x000fe200078e0230 */
[----:B------:R-:W-:Y:S01]  /*ac510*/  @P3 STG.E.U16 desc[UR8][R6.64], R57 ;  /* 0x0000003906003986 */ /* 0x000fe2000c101508 */
[----:B0-----:R-:W-:Y:S01]  /*ac520*/  PRMT R52, R57, 0x7632, R52 ;  /* 0x0000763239347816 */ /* 0x001fe20000000034 */
[----:B------:R-:W0:Y:S04]  /*ac530*/  LDCU UR56, c[0x0][0x398] ;  /* 0x00007300ff3877ac */ /* 0x000e280008000800 */
[----:B------:R-:W-:Y:S04]  /*ac540*/  @P4 STG.E.U16 desc[UR8][R4.64], R52 ;  /* 0x0000003404004986 */ /* 0x000fe8000c101508 */
[----:B----4-:R4:W-:Y:S02]  /*ac550*/  @P5 STG.E.U16 desc[UR8][R50.64], R9 ;  /* 0x0000000932005986 */ /* 0x0109e4000c101508 */
[----:B----4-:R-:W-:-:S02]  /*ac560*/  PRMT R50, R9, 0x7632, R50 ;  /* 0x0000763209327816 */ /* 0x010fc40000000032 */
[----:B------:R-:W4:Y:S01]  /*ac570*/  LDL.LU R9, [R1+0x2a0] ;  /* 0x0002a00001097983 */ /* 0x000f220000300800 */
[----:B------:R-:W-:Y:S02]  /*ac580*/  ISETP.LT.AND P2, PT, R15, UR54, !P1 ;  /* 0x000000360f007c0c */ /* 0x000fe4000cf41270 */
[----:B------:R-:W-:Y:S01]  /*ac590*/  ISETP.LT.AND P4, PT, R19, UR76, !P1 ;  /* 0x0000004c13007c0c */ /* 0x000fe2000cf81270 */
[----:B------:R-:W4:Y:S01]  /*ac5a0*/  LDL.LU R57, [R1+0x314] ;  /* 0x0003140001397983 */ /* 0x000f220000300800 */
[----:B------:R-:W-:Y:S01]  /*ac5b0*/  ISETP.LT.AND P5, PT, R27, UR44, !P1 ;  /* 0x0000002c1b007c0c */ /* 0x000fe2000cfa1270 */
[C---:B------:R-:W-:Y:S01]  /*ac5c0*/  IMAD.WIDE R4, R54.reuse, 0x2, R20 ;  /* 0x0000000236047825 */ /* 0x040fe200078e0214 */
[----:B------:R-:W0:Y:S03]  /*ac5d0*/  LDCU UR54, c[0x0][0x398] ;  /* 0x00007300ff3677ac */ /* 0x000e260008000800 */
[C---:B------:R-:W-:Y:S01]  /*ac5e0*/  IMAD.WIDE R6, R54.reuse, 0x2, R22 ;  /* 0x0000000236067825 */ /* 0x040fe200078e0216 */
[----:B------:R-:W0:Y:S03]  /*ac5f0*/  LDCU UR76, c[0x0][0x398] ;  /* 0x00007300ff4c77ac */ /* 0x000e260008000800 */
[----:B------:R1:W-:Y:S01]  /*ac600*/  @P2 STG.E.U16 desc[UR8][R4.64], R50 ;  /* 0x0000003204002986 */ /* 0x0003e2000c101508 */
[----:B------:R-:W-:Y:S01]  /*ac610*/  VIADD R51, R35, 0x2a ;  /* 0x0000002a23337836 */ /* 0x000fe20000000000 */
[----:B------:R-:W0:Y:S01]  /*ac620*/  LDCU UR44, c[0x0][0x398] ;  /* 0x00007300ff2c77ac */ /* 0x000e220008000800 */
[C---:B-1----:R-:W-:Y:S01]  /*ac630*/  IMAD.WIDE R4, R54.reuse, 0x2, R40 ;  /* 0x0000000236047825 */ /* 0x042fe200078e0228 */
[----:B------:R-:W-:Y:S01]  /*ac640*/  ISETP.LT.AND P2, PT, R59, UR34, !P1 ;  /* 0x000000223b007c0c */ /* 0x000fe2000cf41270 */
[----:B------:R-:W1:Y:S01]  /*ac650*/  LDCU UR34, c[0x0][0x3b8] ;  /* 0x00007700ff2277ac */ /* 0x000e620008000800 */
[----:B------:R-:W-:Y:S01]  /*ac660*/  ISETP.GE.AND P3, PT, R51, UR51, PT ;  /* 0x0000003333007c0c */ /* 0x000fe2000bf66270 */
[----:B------:R-:W-:Y:S01]  /*ac670*/  IMAD.WIDE R50, R54, 0x2, R44 ;  /* 0x0000000236327825 */ /* 0x000fe200078e022c */
[----:B------:R-:W0:Y:S01]  /*ac680*/  LDCU UR51, c[0x0][0x398] ;  /* 0x00007300ff3377ac */ /* 0x000e220008000800 */
[----:B---3--:R3:W-:Y:S01]  /*ac690*/  @P4 STG.E.U16 desc[UR8][R6.64], R58 ;  /* 0x0000003a06004986 */ /* 0x0087e2000c101508 */
        /* <DEDUP_REMOVED lines=8> */
[----:B------:R-:W-:Y:S02]  /*ac720*/  IMAD.WIDE R6, R54, 0x2, R46 ;  /* 0x0000000236067825 */ /* 0x000fe400078e022e */
[----:B------:R-:W-:Y:S01]  /*ac730*/  @P2 STG.E.U16 desc[UR8][R50.64], R53 ;  /* 0x0000003532002986 */ /* 0x000fe2000c101508 */
[----:B----4-:R-:W-:-:S09]  /*ac740*/  PRMT R5, R9, 0x7632, R5 ;  /* 0x0000763209057816 */ /* 0x010fd20000000005 */
[----:B------:R4:W-:Y:S01]  /*ac750*/  @P4 STG.E.U16 desc[UR8][R6.64], R9 ;  /* 0x0000000906004986 */ /* 0x0009e2000c101508 */
[----:B------:R-:W-:Y:S01]  /*ac760*/  VIADD R4, R54, UR52 ;  /* 0x0000003436047c36 */ /* 0x000fe20008000000 */
[----:B------:R-:W-:Y:S01]  /*ac770*/  ISETP.LT.AND P5, PT, R15, UR24, !P3 ;  /* 0x000000180f007c0c */ /* 0x000fe2000dfa1270 */
[----:B------:R-:W0:Y:S01]  /*ac780*/  LDCU UR36, c[0x0][0x39c] ;  /* 0x00007380ff2477ac */ /* 0x000e220008000800 */
[----:B----4-:R-:W4:Y:S01]  /*ac790*/  LDL.LU R9, [R1+0x2e4] ;  /* 0x0002e40001097983 */ /* 0x010f220000300800 */
[----:B------:R-:W-:Y:S02]  /*ac7a0*/  ISETP.LT.AND P1, PT, R60, UR27, !P1 ;  /* 0x0000001b3c007c0c */ /* 0x000fe4000cf21270 */
[----:B------:R-:W-:Y:S01]  /*ac7b0*/  ISETP.LT.AND P2, PT, R11, UR55, !P3 ;  /* 0x000000370b007c0c */ /* 0x000fe2000df41270 */
[----:B------:R-:W-:Y:S01]  /*ac7c0*/  IMAD.WIDE R6, R54, 0x2, R48 ;  /* 0x0000000236067825 */ /* 0x000fe200078e0230 */
[----:B------:R-:W-:Y:S01]  /*ac7d0*/  ISETP.LT.AND P6, PT, R19, UR53, !P3 ;  /* 0x0000003513007c0c */ /* 0x000fe2000dfc1270 */
[----:B------:R-:W0:Y:S02]  /*ac7e0*/  LDCU UR27, c[0x0][0x398] ;  /* 0x00007300ff1b77ac */ /* 0x000e240008000800 */
[----:B------:R-:W-:Y:S01]  /*ac7f0*/  IMAD.WIDE R50, R4, 0x2, R2 ;  /* 0x0000000204327825 */ /* 0x000fe200078e0202 */
[----:B------:R-:W-:Y:S01]  /*ac800*/  PRMT R56, R57, 0x7632, R56 ;  /* 0x0000763239387816 */ /* 0x000fe20000000038 */
[----:B------:R-:W0:Y:S01]  /*ac810*/  LDCU UR24, c[0x0][0x398] ;  /* 0x00007300ff1877ac */ /* 0x000e220008000800 */
[----:B------:R-:W-:-:S03]  /*ac820*/  ISETP.LT.AND P4, PT, R31, UR40, !P3 ;  /* 0x000000281f007c0c */ /* 0x000fc6000df81270 */
[----:B------:R1:W-:Y:S01]  /*ac830*/  @P1 STG.E.U16 desc[UR8][R6.64], R5 ;  /* 0x0000000506001986 */ /* 0x0003e2000c101508 */
[----:B------:R-:W-:Y:S01]  /*ac840*/  ISETP.LT.AND P1, PT, R27, UR74, !P3 ;  /* 0x0000004a1b007c0c */ /* 0x000fe2000df21270 */
[C---:B------:R-:W-:Y:S01]  /*ac850*/  IMAD.WIDE R52, R4.reuse, 0x2, R20 ;  /* 0x0000000204347825 */ /* 0x040fe200078e0214 */
[----:B------:R-:W0:Y:S01]  /*ac860*/  LDCU UR52, c[0x0][0x398] ;  /* 0x00007300ff3477ac */ /* 0x000e220008000800 */
[----:B------:R1:W-:Y:S02]  /*ac870*/  @P2 STG.E.U16 desc[UR8][R50.64], R57 ;  /* 0x0000003932002986 */ /* 0x0003e4000c101508 */
[C---:B------:R-:W-:Y:S01]  /*ac880*/  IMAD.WIDE R54, R4.reuse, 0x2, R22 ;  /* 0x0000000204367825 */ /* 0x040fe200078e0216 */
[----:B------:R-:W0:Y:S01]  /*ac890*/  LDCU UR53, c[0x0][0x398] ;  /* 0x00007300ff3577ac */ /* 0x000e220008000800 */
[----:B------:R-:W0:Y:S02]  /*ac8a0*/  LDCU UR40, c[0x0][0x398] ;  /* 0x00007300ff2877ac */ /* 0x000e240008000800 */
[----:B-1----:R-:W-:Y:S01]  /*ac8b0*/  VIADD R5, R35, 0x2b ;  /* 0x0000002b23057836 */ /* 0x002fe20000000000 */
[----:B------:R-:W4:Y:S04]  /*ac8c0*/  LDL.LU R57, [R1+0x2d4] ;  /* 0x0002d40001397983 */ /* 0x000f280000300800 */
[----:B------:R-:W-:Y:S01]  /*ac8d0*/  ISETP.GE.AND P2, PT, R5, UR31, PT ;  /* 0x0000001f05007c0c */ /* 0x000fe2000bf46270 */
[C---:B------:R-:W-:Y:S01]  /*ac8e0*/  IMAD.WIDE R6, R4.reuse, 0x2, R40 ;  /* 0x0000000204067825 */ /* 0x040fe200078e0228 */
[----:B------:R-:W1:Y:S01]  /*ac8f0*/  LDCU UR31, c[0x0][0x398] ;  /* 0x00007300ff1f77ac */ /* 0x000e620008000800 */
[----:B------:R0:W-:Y:S02]  /*ac900*/  @P5 STG.E.U16 desc[UR8][R52.64], R56 ;  /* 0x0000003834005986 */ /* 0x0001e4000c101508 */
[C---:B------:R-:W-:Y:S01]  /*ac910*/  IMAD.WIDE R50, R4.reuse, 0x2, R42 ;  /* 0x0000000204327825 */ /* 0x040fe200078e022a */
[----:B------:R-:W-:Y:S01]  /*ac920*/  ISETP.LT.AND P5, PT, R59, UR41, !P3 ;  /* 0x000000293b007c0c */ /* 0x000fe2000dfa1270 */
[----:B------:R-:W1:Y:S02]  /*ac930*/  LDCU UR41, c[0x0][0x398] ;  /* 0x00007300ff2977ac */ /* 0x000e640008000800 */
[----:B0-----:R-:W-:Y:S01]  /*ac940*/  IMAD.WIDE R52, R4, 0x2, R44 ;  /* 0x0000000204347825 */ /* 0x001fe200078e022c */
[----:B---3--:R-:W-:Y:S01]  /*ac950*/  PRMT R5, R58, 0x7632, R5 ;  /* 0x000076323a057816 */ /* 0x008fe20000000005 */
[----:B------:R0:W-:Y:S04]  /*ac960*/  @P6 STG.E.U16 desc[UR8][R54.64], R58 ;  /* 0x0000003a36006986 */ /* 0x0001e8000c101508 */
[----:B------:R-:W-:Y:S04]  /*ac970*/  @P1 STG.E.U16 desc[UR8][R6.64], R5 ;  /* 0x0000000506001986 */ /* 0x000fe8000c101508 */
[----:B0-----:R-:W3:Y:S01]  /*ac980*/  LDL.LU R58, [R1+0x2c4] ;  /* 0x0002c400013a7983 */ /* 0x001ee20000300800 */
[----:B--2---:R-:W-:-:S03]  /*ac990*/  PRMT R56, R10, 0x7632, R56 ;  /* 0x000076320a387816 */ /* 0x004fc60000000038 */
[----:B------:R0:W-:Y:S04]  /*ac9a0*/  @P4 STG.E.U16 desc[UR8][R50.64], R10 ;  /* 0x0000000a32004986 */ /* 0x0001e8000c101508 */
[----:B0-----:R-:W2:Y:S01]  /*ac9b0*/  LDL.LU R10, [R1+0x2b4] ;  /* 0x0002b400010a7983 */ /* 0x001ea20000300800 */
[----:B------:R-:W-:Y:S01]  /*ac9c0*/  ISETP.LT.AND P6, PT, R61, UR26, !P3 ;  /* 0x0000001a3d007c0c */ /* 0x000fe2000dfc1270 */
[C---:B------:R-:W-:Y:S02]  /*ac9d0*/  IMAD.WIDE R54, R4.reuse, 0x2, R46 ;  /* 0x0000000204367825 */ /* 0x040fe400078e022e */
[----:B------:R0:W-:Y:S01]  /*ac9e0*/  @P5 STG.E.U16 desc[UR8][R52.64], R56 ;  /* 0x0000003834005986 */ /* 0x0001e2000c101508 */
[----:B------:R-:W-:Y:S01]  /*ac9f0*/  ISETP.LT.AND P4, PT, R11, UR18, !P2 ;  /* 0x000000120b007c0c */ /* 0x000fe2000d781270 */
[----:B------:R-:W-:Y:S01]  /*aca00*/  VIADD R6, R35, 0x2c ;  /* 0x0000002c23067836 */ /* 0x000fe20000000000 */
[----:B------:R-:W0:Y:S07]  /*aca10*/  LDCU UR26, c[0x0][0x398] ;  /* 0x00007300ff1a77ac */ /* 0x000e2e0008000800 */
[----:B----4-:R4:W-:Y:S01]  /*aca20*/  @P6 STG.E.U16 desc[UR8][R54.64], R9 ;  /* 0x0000000936006986 */ /* 0x0109e2000c101508 */
[----:B0-----:R-:W-:Y:S01]  /*aca30*/  PRMT R56, R9, 0x7632, R56 ;  /* 0x0000763209387816 */ /* 0x001fe20000000038 */
[----:B------:R-:W-:Y:S01]  /*aca40*/  VIADD R5, R4, UR42 ;  /* 0x0000002a04057c36 */ /* 0x000fe20008000000 */
[----:B------:R-:W-:Y:S01]  /*aca50*/  ISETP.LT.AND P3, PT, R60, UR75, !P3 ;  /* 0x0000004b3c007c0c */ /* 0x000fe2000df61270 */
[----:B------:R-:W0:Y:S01]  /*aca60*/  LDCU UR18, c[0x0][0x39c] ;  /* 0x00007380ff1277ac */ /* 0x000e220008000800 */
[----:B----4-:R-:W4:Y:S01]  /*aca70*/  LDL.LU R9, [R1+0x2a4] ;  /* 0x0002a40001097983 */ /* 0x010f220000300800 */
[----:B------:R-:W-:-:S02]  /*aca80*/  ISETP.LT.AND P5, PT, R15, UR73, !P2 ;  /* 0x000000490f007c0c */ /* 0x000fc4000d7a1270 */
[----:B------:R-:W-:Y:S01]  /*aca90*/  ISETP.GE.AND P1, PT, R6, UR16, PT ;  /* 0x0000001006007c0c */ /* 0x000fe2000bf26270 */
[----:B------:R-:W-:Y:S01]  /*acaa0*/  IMAD.WIDE R6, R4, 0x2, R48 ;  /* 0x0000000204067825 */ /* 0x000fe200078e0230 */
[----:B------:R-:W-:Y:S01]  /*acab0*/  ISETP.LT.AND P6, PT, R19, UR23, !P2 ;  /* 0x0000001713007c0c */ /* 0x000fe2000d7c1270 */
[----:B------:R-:W0:Y:S02]  /*acac0*/  LDCU UR23, c[0x0][0x398] ;  /* 0x00007300ff1777ac */ /* 0x000e240008000800 */
[----:B------:R-:W-:-:S03]  /*acad0*/  IMAD.WIDE R50, R5, 0x2, R2 ;  /* 0x0000000205327825 */ /* 0x000fc600078e0202 */
[----:B------:R0:W-:Y:S01]  /*acae0*/  @P3 STG.E.U16 desc[UR8][R6.64], R56 ;  /* 0x0000003806003986 */ /* 0x0001e2000c101508 */
[----:B------:R-:W0:Y:S01]  /*acaf0*/  LDCU UR42, c[0x0][0x398] ;  /* 0x00007300ff2a77ac */ /* 0x000e220008000800 */
[----:B------:R-:W-:Y:S01]  /*acb00*/  IMAD.WIDE R52, R5, 0x2, R20 ;  /* 0x0000000205347825 */ /* 0x000fe200078e0214 */
[----:B------:R-:W-:Y:S01]  /*acb10*/  ISETP.LT.AND P3, PT, R27, UR70, !P2 ;  /* 0x000000461b007c0c */ /* 0x000fe2000d761270 */
[----:B------:R-:W0:Y:S01]  /*acb20*/  LDCU UR16, c[0x0][0x3b8] ;  /* 0x00007700ff1077ac */ /* 0x000e220008000800 */
[----:B------:R-:W-:Y:S01]  /*acb30*/  PRMT R4, R57, 0x7632, R4 ;  /* 0x0000763239047816 */ /* 0x000fe20000000004 */
[----:B------:R1:W-:Y:S01]  /*acb40*/  @P4 STG.E.U16 desc[UR8][R50.64], R57 ;  /* 0x0000003932004986 */ /* 0x0003e2000c101508 */
[----:B------:R-:W-:-:S03]  /*acb50*/  ISETP.LT.AND P4, PT, R31, UR72, !P2 ;  /* 0x000000481f007c0c */ /* 0x000fc6000d781270 */
[----:B------:R1:W-:Y:S01]  /*acb60*/  @P5 STG.E.U16 desc[UR8][R52.64], R4 ;  /* 0x0000000434005986 */ /* 0x0003e2000c101508 */
[----:B------:R-:W-:Y:S01]  /*acb70*/  ISETP.LT.AND P5, PT, R59, UR48, !P2 ;  /* 0x000000303b007c0c */ /* 0x000fe2000d7a1270 */
[C---:B------:R-:W-:Y:S01]  /*acb80*/  IMAD.WIDE R54, R5.reuse, 0x2, R22 ;  /* 0x0000000205367825 */ /* 0x040fe200078e0216 */
[----:B------:R-:W2:Y:S03]  /*acb90*/  LDCU UR48, c[0x0][0x398] ;  /* 0x00007300ff3077ac */ /* 0x000ea60008000800 */
[C---:B0-----:R-:W-:Y:S01]  /*acba0*/  IMAD.WIDE R6, R5.reuse, 0x2, R40 ;  /* 0x0000000205067825 */ /* 0x041fe200078e0228 */
[----:B-1----:R-:W4:Y:S03]  /*acbb0*/  LDL.LU R57, [R1+0x308] ;  /* 0x0003080001397983 */ /* 0x002f260000300800 */
[----:B------:R-:W-:-:S04]  /*acbc0*/  IMAD.WIDE R50, R5, 0x2, R42 ;  /* 0x0000000205327825 */ /* 0x000fc800078e022a */
[----:B------:R-:W-:Y:S01]  /*acbd0*/  IMAD.WIDE R52, R5, 0x2, R44 ;  /* 0x0000000205347825 */ /* 0x000fe200078e022c */
[----:B---3--:R-:W-:Y:S01]  /*acbe0*/  PRMT R4, R58, 0x7632, R4 ;  /* 0x000076323a047816 */ /* 0x008fe20000000004 */
[----:B------:R0:W-:Y:S04]  /*acbf0*/  @P6 STG.E.U16 desc[UR8][R54.64], R58 ;  /* 0x0000003a36006986 */ /* 0x0001e8000c101508 */
[----:B------:R-:W-:Y:S04]  /*acc00*/  @P3 STG.E.U16 desc[UR8][R6.64], R4 ;  /* 0x0000000406003986 */ /* 0x000fe8000c101508 */
[----:B0-----:R-:W3:Y:S01]  /*acc10*/  LDL.LU R58, [R1+0x2f8] ;  /* 0x0002f800013a7983 */ /* 0x001ee20000300800 */
[----:B--2---:R-:W-:-:S03]  /*acc20*/  PRMT R56, R10, 0x7632, R56 ;  /* 0x000076320a387816 */ /* 0x004fc60000000038 */
[----:B------:R-:W-:Y:S04]  /*acc30*/  @P4 STG.E.U16 desc[UR8][R50.64], R10 ;  /* 0x0000000a32004986 */ /* 0x000fe8000c101508 */
[----:B------:R0:W-:Y:S04]  /*acc40*/  @P5 STG.E.U16 desc[UR8][R52.64], R56 ;  /* 0x0000003834005986 */ /* 0x0001e8000c101508 */
[----:B0-----:R-:W2:Y:S01]  /*acc50*/  LDL.LU R53, [R1+0x318] ;  /* 0x0003180001357983 */ /* 0x001ea20000300800 */
[----:B------:R-:W-:Y:S01]  /*acc60*/  ISETP.LT.AND P6, PT, R61, UR49, !P2 ;  /* 0x000000313d007c0c */ /* 0x000fe2000d7c1270 */
[----:B------:R-:W-:Y:S01]  /*acc70*/  IMAD.WIDE R54, R5, 0x2, R46 ;  /* 0x0000000205367825 */ /* 0x000fe200078e022e */
[----:B----4-:R-:W-:Y:S01]  /*acc80*/  PRMT R4, R9, 0x7632, R4 ;  /* 0x0000763209047816 */ /* 0x010fe20000000004 */
[----:B------:R-:W4:Y:S02]  /*acc90*/  LDL.LU R10, [R1+0x2e8] ;  /* 0x0002e800010a7983 */ /* 0x000f240000300800 */
[----:B------:R-:W-:Y:S01]  /*acca0*/  IMAD.WIDE R6, R5, 0x2, R48 ;  /* 0x0000000205067825 */ /* 0x000fe200078e0230 */
[----:B------:R-:W-:Y:S01]  /*accb0*/  ISETP.LT.AND P4, PT, R11, UR21, !P1 ;  /* 0x000000150b007c0c */ /* 0x000fe2000cf81270 */
[----:B------:R-:W0:Y:S06]  /*accc0*/  LDCU UR21, c[0x0][0x398] ;  /* 0x00007300ff1577ac */ /* 0x000e2c0008000800 */
[----:B------:R1:W-:Y:S01]  /*accd0*/  @P6 STG.E.U16 desc[UR8][R54.64], R9 ;  /* 0x0000000936006986 */ /* 0x0003e2000c101508 */
[----:B------:R-:W-:-:S02]  /*acce0*/  ISETP.LT.AND P3, PT, R15, UR68, !P1 ;  /* 0x000000440f007c0c */ /* 0x000fc4000cf61270 */
[----:B------:R-:W-:Y:S01]  /*accf0*/  ISETP.LT.AND P5, PT, R31, UR69, !P1 ;  /* 0x000000451f007c0c */ /* 0x000fe2000cfa1270 */
[----:B------:R-:W0:Y:S01]  /*acd00*/  LDCU UR49, c[0x0][0x398] ;  /* 0x00007300ff3177ac */ /* 0x000e220008000800 */
[----:B-1----:R-:W4:Y:S01]  /*acd10*/  LDL.LU R9, [R1+0x2d8] ;  /* 0x0002d80001097983 */ /* 0x002f220000300800 */
[----:B------:R-:W-:Y:S01]  /*acd20*/  ISETP.LT.AND P2, PT, R60, UR71, !P2 ;  /* 0x000000473c007c0c */ /* 0x000fe2000d741270 */
[----:B------:R-:W-:Y:S01]  /*acd30*/  VIADD R5, R5, UR50 ;  /* 0x0000003205057c36 */ /* 0x000fe20008000000 */
[----:B------:R-:W-:Y:S01]  /*acd40*/  ISETP.LT.AND P6, PT, R27, UR38, !P1 ;  /* 0x000000261b007c0c */ /* 0x000fe2000cfc1270 */
[----:B------:R-:W1:Y:S02]  /*acd50*/  LDCU UR38, c[0x0][0x3b8] ;  /* 0x00007700ff2677ac */ /* 0x000e640008000800 */
[----:B------:R-:W-:Y:S01]  /*acd60*/  IMAD.WIDE R50, R5, 0x2, R20 ;  /* 0x0000000205327825 */ /* 0x000fe200078e0214 */
[----:B------:R-:W0:Y:S07]  /*acd70*/  LDCU UR50, c[0x0][0x398] ;  /* 0x00007300ff3277ac */ /* 0x000e2e0008000800 */
[----:B------:R0:W-:Y:S01]  /*acd80*/  @P2 STG.E.U16 desc[UR8][R6.64], R4 ;  /* 0x0000000406002986 */ /* 0x0001e2000c101508 */
[----:B------:R-:W-:Y:S01]  /*acd90*/  ISETP.LT.AND P2, PT, R19, UR29, !P1 ;  /* 0x0000001d13007c0c */ /* 0x000fe2000cf41270 */
[----:B------:R-:W1:Y:S01]  /*acda0*/  LDCU UR29, c[0x0][0x398] ;  /* 0x00007300ff1d77ac */ /* 0x000e620008000800 */
[----:B0-----:R-:W-:-:S04]  /*acdb0*/  IMAD.WIDE R6, R5, 0x2, R2 ;  /* 0x0000000205067825 */ /* 0x001fc800078e0202 */
[----:B------:R-:W-:Y:S01]  /*acdc0*/  VIADD R4, R35, 0x2d ;  /* 0x0000002d23047836 */ /* 0x000fe20000000000 */
[----:B--2---:R-:W-:Y:S01]  /*acdd0*/  PRMT R52, R53, 0x7632, R52 ;  /* 0x0000763235347816 */ /* 0x004fe20000000034 */
[----:B------:R0:W-:Y:S03]  /*acde0*/  @P4 STG.E.U16 desc[UR8][R6.64], R53 ;  /* 0x0000003506004986 */ /* 0x0001e6000c101508 */
[----:B------:R-:W-:Y:S01]  /*acdf0*/  ISETP.GE.AND P4, PT, R4, UR66, PT ;  /* 0x0000004204007c0c */ /* 0x000fe2000bf86270 */
[----:B------:R2:W-:Y:S01]  /*ace00*/  @P3 STG.E.U16 desc[UR8][R50.64], R52 ;  /* 0x0000003432003986 */ /* 0x0005e2000c101508 */
[----:B------:R-:W-:Y:S01]  /*ace10*/  ISETP.LT.AND P3, PT, R59, UR14, !P1 ;  /* 0x0000000e3b007c0c */ /* 0x000fe2000cf61270 */
[----:B------:R-:W1:Y:S01]  /*ace20*/  LDCU UR14, c[0x0][0x398] ;  /* 0x00007300ff0e77ac */ /* 0x000e620008000800 */
[----:B------:R-:W-:Y:S01]  /*ace30*/  PRMT R4, R57, 0x7632, R4 ;  /* 0x0000763239047816 */ /* 0x000fe20000000004 */
[----:B0-----:R-:W-:-:S04]  /*ace40*/  IMAD.WIDE R6, R5, 0x2, R22 ;  /* 0x0000000205067825 */ /* 0x001fc800078e0216 */
[C---:B--2---:R-:W-:Y:S01]  /*ace50*/  IMAD.WIDE R50, R5.reuse, 0x2, R40 ;  /* 0x0000000205327825 */ /* 0x044fe200078e0228 */
[----:B------:R0:W-:Y:S03]  /*ace60*/  @P2 STG.E.U16 desc[UR8][R6.64], R57 ;  /* 0x0000003906002986 */ /* 0x0001e6000c101508 */
[----:B------:R-:W-:Y:S01]  /*ace70*/  IMAD.WIDE R52, R5, 0x2, R42 ;  /* 0x0000000205347825 */ /* 0x000fe200078e022a */
[----:B------:R2:W-:Y:S01]  /*ace80*/  @P6 STG.E.U16 desc[UR8][R50.64], R4 ;  /* 0x0000000432006986 */ /* 0x0005e2000c101508 */
[----:B------:R-:W-:Y:S01]  /*ace90*/  ISETP.LT.AND P2, PT, R61, UR37, !P1 ;  /* 0x000000253d007c0c */ /* 0x000fe2000cf41270 */
[----:B------:R-:W1:Y:S01]  /*acea0*/  LDCU UR37, c[0x0][0x398] ;  /* 0x00007300ff2577ac */ /* 0x000e620008000800 */
[----:B------:R-:W-:Y:S01]  /*aceb0*/  ISETP.LT.AND P1, PT, R60, UR46, !P1 ;  /* 0x0000002e3c007c0c */ /* 0x000fe2000cf21270 */
[----:B---3--:R3:W-:Y:S04]  /*acec0*/  @P5 STG.E.U16 desc[UR8][R52.64], R58 ;  /* 0x0000003a34005986 */ /* 0x0087e8000c101508 */
[----:B0-----:R-:W3:Y:S01]  /*aced0*/  LDL.LU R57, [R1+0x2c8] ;  /* 0x0002c80001397983 */ /* 0x001ee20000300800 */
[----:B------:R-:W-:Y:S01]  /*acee0*/  IMAD.WIDE R6, R5, 0x2, R44 ;  /* 0x0000000205067825 */ /* 0x000fe200078e022c */
[----:B------:R-:W-:Y:S01]  /*acef0*/  ISETP.LT.AND P5, PT, R11, UR45, !P4 ;  /* 0x0000002d0b007c0c */ /* 0x000fe2000e7a1270 */
[----:B------:R-:W0:Y:S01]  /*acf00*/  LDCU UR45, c[0x0][0x39c] ;  /* 0x00007380ff2d77ac */ /* 0x000e220008000800 */
[----:B--2---:R-:W-:Y:S01]  /*acf10*/  PRMT R50, R58, 0x7632, R50 ;  /* 0x000076323a327816 */ /* 0x004fe20000000032 */
[----:B------:R-:W-:Y:S01]  /*acf20*/  VIADD R4, R5, UR67 ;  /* 0x0000004305047c36 */ /* 0x000fe20008000000 */
[----:B----4-:R-:W-:-:S03]  /*acf30*/  PRMT R56, R9, 0x7632, R56 ;  /* 0x0000763209387816 */ /* 0x010fc60000000038 */
[----:B------:R2:W-:Y:S01]  /*acf40*/  @P3 STG.E.U16 desc[UR8][R6.64], R50 ;  /* 0x0000003206003986 */ /* 0x0005e2000c101508 */
[----:B---3--:R-:W-:Y:S01]  /*acf50*/  IMAD.WIDE R52, R4, 0x2, R2 ;  /* 0x0000000204347825 */ /* 0x008fe200078e0202 */
[----:B------:R-:W-:Y:S01]  /*acf60*/  ISETP.LT.AND P6, PT, R15, UR32, !P4 ;  /* 0x000000200f007c0c */ /* 0x000fe2000e7c1270 */
[----:B------:R-:W3:Y:S01]  /*acf70*/  LDCU UR32, c[0x0][0x398] ;  /* 0x00007300ff2077ac */ /* 0x000ee20008000800 */
[----:B------:R-:W4:Y:S01]  /*acf80*/  LDL.LU R58, [R1+0x2b8] ;  /* 0x0002b800013a7983 */ /* 0x000f220000300800 */
[----:B------:R-:W0:Y:S01]  /*acf90*/  LDCU UR46, c[0x0][0x398] ;  /* 0x00007300ff2e77ac */ /* 0x000e220008000800 */
[----:B--2---:R-:W-:-:S04]  /*acfa0*/  IMAD.WIDE R6, R5, 0x2, R46 ;  /* 0x0000000205067825 */ /* 0x004fc800078e022e */
[----:B------:R-:W-:Y:S01]  /*acfb0*/  IMAD.WIDE R50, R5, 0x2, R48 ;  /* 0x0000000205327825 */ /* 0x000fe200078e0230 */
[----:B------:R-:W-:Y:S01]  /*acfc0*/  PRMT R5, R10, 0x7632, R5 ;  /* 0x000076320a057816 */ /* 0x000fe20000000005 */
[----:B------:R-:W-:Y:S04]  /*acfd0*/  @P2 STG.E.U16 desc[UR8][R6.64], R10 ;  /* 0x0000000a06002986 */ /* 0x000fe8000c101508 */
[----:B------:R-:W-:Y:S04]  /*acfe0*/  @P1 STG.E.U16 desc[UR8][R50.64], R5 ;  /* 0x0000000532001986 */ /* 0x000fe8000c101508 */
[----:B------:R2:W-:Y:S04]  /*acff0*/  @P5 STG.E.U16 desc[UR8][R52.64], R9 ;  /* 0x0000000934005986 */ /* 0x0005e8000c101508 */
[----:B--2---:R-:W2:Y:S04]  /*ad000*/  LDL.LU R9, [R1+0x2a8] ;  /* 0x0002a80001097983 */ /* 0x004ea80000300800 */
[----:B------:R-:W3:Y:S01]  /*ad010*/  LDL.LU R10, [R1+0x31c] ;  /* 0x00031c00010a7983 */ /* 0x000ee20000300800 */
[----:B------:R-:W-:-:S02]  /*ad020*/  ISETP.LT.AND P2, PT, R19, UR28, !P4 ;  /* 0x0000001c13007c0c */ /* 0x000fc4000e741270 */
[----:B------:R-:W-:Y:S01]  /*ad030*/  ISETP.LT.AND P3, PT, R27, UR62, !P4 ;  /* 0x0000003e1b007c0c */ /* 0x000fe2000e761270 */
[----:B------:R-:W-:Y:S02]  /*ad040*/  VIADD R5, R35, 0x2e ;  /* 0x0000002e23057836 */ /* 0x000fe40000000000 */
[----:B------:R-:W-:-:S04]  /*ad050*/  IMAD.WIDE R54, R4, 0x2, R20 ;  /* 0x0000000204367825 */ /* 0x000fc800078e0214 */
[----:B------:R-:W-:Y:S01]  /*ad060*/  IMAD.WIDE R6, R4, 0x2, R22 ;  /* 0x0000000204067825 */ /* 0x000fe200078e0216 */
[----:B------:R-:W-:-:S03]  /*ad070*/  ISETP.GE.AND P1, PT, R5, UR47, PT ;  /* 0x0000002f05007c0c */ /* 0x000fc6000bf26270 */
[C---:B------:R-:W-:Y:S01]  /*ad080*/  IMAD.WIDE R50, R4.reuse, 0x2, R40 ;  /* 0x0000000204327825 */ /* 0x040fe200078e0228 */
[----:B------:R0:W-:Y:S01]  /*ad090*/  @P6 STG.E.U16 desc[UR8][R54.64], R56 ;  /* 0x0000003836006986 */ /* 0x0001e2000c101508 */
[----:B------:R-:W-:Y:S01]  /*ad0a0*/  ISETP.LT.AND P5, PT, R31, UR65, !P4 ;  /* 0x000000411f007c0c */ /* 0x000fe2000e7a1270 */
[----:B------:R-:W1:Y:S01]  /*ad0b0*/  LDCU UR28, c[0x0][0x398] ;  /* 0x00007300ff1c77ac */ /* 0x000e620008000800 */
[----:B------:R-:W-:Y:S01]  /*ad0c0*/  ISETP.LT.AND P6, PT, R59, UR64, !P4 ;  /* 0x000000403b007c0c */ /* 0x000fe2000e7c1270 */
[C---:B------:R-:W-:Y:S01]  /*ad0d0*/  IMAD.WIDE R52, R4.reuse, 0x2, R42 ;  /* 0x0000000204347825 */ /* 0x040fe200078e022a */
[----:B------:R-:W1:Y:S03]  /*ad0e0*/  LDCU UR47, c[0x0][0x398] ;  /* 0x00007300ff2f77ac */ /* 0x000e660008000800 */
[C---:B0-----:R-:W-:Y:S01]  /*ad0f0*/  IMAD.WIDE R54, R4.reuse, 0x2, R44 ;  /* 0x0000000204367825 */ /* 0x041fe200078e022c */
[----:B------:R-:W-:Y:S01]  /*ad100*/  PRMT R5, R57, 0x7632, R5 ;  /* 0x0000763239057816 */ /* 0x000fe20000000005 */
[----:B------:R0:W-:Y:S04]  /*ad110*/  @P2 STG.E.U16 desc[UR8][R6.64], R57 ;  /* 0x0000003906002986 */ /* 0x0001e8000c101508 */
[----:B------:R-:W-:Y:S01]  /*ad120*/  @P3 STG.E.U16 desc[UR8][R50.64], R5 ;  /* 0x0000000532003986 */ /* 0x000fe2000c101508 */
[----:B------:R-:W-:Y:S01]  /*ad130*/  ISETP.LT.AND P3, PT, R61, UR63, !P4 ;  /* 0x0000003f3d007c0c */ /* 0x000fe2000e761270 */
[----:B0-----:R-:W-:-:S02]  /*ad140*/  IMAD.WIDE R6, R4, 0x2, R46 ;  /* 0x0000000204067825 */ /* 0x001fc400078e022e */
[----:B------:R-:W3:Y:S01]  /*ad150*/  LDL.LU R57, [R1+0x2fc] ;  /* 0x0002fc0001397983 */ /* 0x000ee20000300800 */
[----:B----4-:R-:W-:-:S03]  /*ad160*/  PRMT R56, R58, 0x7632, R56 ;  /* 0x000076323a387816 */ /* 0x010fc60000000038 */
[----:B------:R0:W-:Y:S04]  /*ad170*/  @P5 STG.E.U16 desc[UR8][R52.64], R58 ;  /* 0x0000003a34005986 */ /* 0x0001e8000c101508 */
[----:B------:R4:W-:Y:S04]  /*ad180*/  @P6 STG.E.U16 desc[UR8][R54.64], R56 ;  /* 0x0000003836006986 */ /* 0x0009e8000c101508 */
[----:B0-----:R-:W3:Y:S01]  /*ad190*/  LDL.LU R58, [R1+0x2ec] ;  /* 0x0002ec00013a7983 */ /* 0x001ee20000300800 */
[----:B------:R-:W-:Y:S01]  /*ad1a0*/  ISETP.LT.AND P4, PT, R60, UR39, !P4 ;  /* 0x000000273c007c0c */ /* 0x000fe2000e781270 */
[----:B------:R-:W0:Y:S01]  /*ad1b0*/  LDCU UR39, c[0x0][0x39c] ;  /* 0x00007380ff2777ac */ /* 0x000e220008000800 */
[----:B------:R-:W-:Y:S01]  /*ad1c0*/  ISETP.LT.AND P5, PT, R11, UR61, !P1 ;  /* 0x0000003d0b007c0c */ /* 0x000fe2000cfa1270 */
[C---:B----4-:R-:W-:Y:S01]  /*ad1d0*/  VIADD R54, R4.reuse, UR25 ;  /* 0x0000001904367c36 */ /* 0x050fe20008000000 */
[----:B--2---:R-:W-:Y:S01]  /*ad1e0*/  PRMT R55, R9, 0x7632, R55 ;  /* 0x0000763209377816 */ /* 0x004fe20000000037 */
[----:B------:R2:W-:Y:S01]  /*ad1f0*/  @P3 STG.E.U16 desc[UR8][R6.64], R9 ;  /* 0x0000000906003986 */ /* 0x0005e2000c101508 */
[----:B------:R-:W-:Y:S01]  /*ad200*/  IMAD.WIDE R4, R4, 0x2, R48 ;  /* 0x0000000204047825 */ /* 0x000fe200078e0230 */
[----:B---3--:R-:W-:Y:S01]  /*ad210*/  PRMT R56, R10, 0x7632, R56 ;  /* 0x000076320a387816 */ /* 0x008fe20000000038 */
[----:B------:R-:W3:Y:S01]  /*ad220*/  LDCU UR25, c[0x0][0x398] ;  /* 0x00007300ff1977ac */ /* 0x000ee20008000800 */
[----:B--2---:R-:W2:Y:S04]  /*ad230*/  LDL.LU R9, [R1+0x3f9c] ;  /* 0x003f9c0001097983 */ /* 0x004ea80000300800 */
[----:B------:R-:W4:Y:S01]  /*ad240*/  LDL.LU R7, [R1+0x30c] ;  /* 0x00030c0001077983 */ /* 0x000f220000300800 */
[----:B------:R-:W-:-:S03]  /*ad250*/  IMAD.WIDE R50, R54, 0x2, R2 ;  /* 0x0000000236327825 */ /* 0x000fc600078e0202 */
[----:B------:R-:W-:Y:S04]  /*ad260*/  @P4 STG.E.U16 desc[UR8][R4.64], R55 ;  /* 0x0000003704004986 */ /* 0x000fe8000c101508 */
[----:B------:R0:W-:Y:S04]  /*ad270*/  @P5 STG.E.U16 desc[UR8][R50.64], R10 ;  /* 0x0000000a32005986 */ /* 0x0001e8000c101508 */
[----:B0-----:R-:W2:Y:S01]  /*ad280*/  LDL.LU R10, [R1+0x2dc] ;  /* 0x0002dc00010a7983 */ /* 0x001ea20000300800 */
        /* <DEDUP_REMOVED lines=11> */
[----:B------:R-:W-:Y:S01]  /*ad340*/  IMAD.WIDE R50, R54, 0x2, R44 ;  /* 0x0000000236327825 */ /* 0x000fe200078e022c */
[----:B------:R-:W0:Y:S03]  /*ad350*/  LDCU UR22, c[0x0][0x3b8] ;  /* 0x00007700ff1677ac */ /* 0x000e260008000800 */
[----:B-1----:R-:W-:Y:S01]  /*ad360*/  VIADD R53, R35, 0x2f ;  /* 0x0000002f23357836 */ /* 0x002fe20000000000 */
[----:B------:R-:W-:Y:S01]  /*ad370*/  PRMT R55, R57, 0x7632, R55 ;  /* 0x0000763239377816 */ /* 0x000fe20000000037 */
[----:B----4-:R1:W-:Y:S01]  /*ad380*/  @P2 STG.E.U16 desc[UR8][R4.64], R7 ;  /* 0x0000000704002986 */ /* 0x0103e2000c101508 */
[----:B------:R-:W-:-:S02]  /*ad390*/  PRMT R52, R7, 0x7632, R52 ;  /* 0x0000763207347816 */ /* 0x000fc40000000034 */
[----:B------:R-:W-:Y:S01]  /*ad3a0*/  ISETP.GE.AND P2, PT, R53, UR6, PT ;  /* 0x0000000635007c0c */ /* 0x000fe2000bf46270 */
[----:B------:R-:W4:Y:S01]  /*ad3b0*/  LDCU UR6, c[0x0][0x398] ;  /* 0x00007300ff0677ac */ /* 0x000f220008000800 */
[----:B-1----:R-:W-:-:S04]  /*ad3c0*/  IMAD.WIDE R4, R54, 0x2, R40 ;  /* 0x0000000236047825 */ /* 0x002fc800078e0228 */
[----:B------:R-:W-:Y:S01]  /*ad3d0*/  IMAD.WIDE R6, R54, 0x2, R42 ;  /* 0x0000000236067825 */ /* 0x000fe200078e022a */
[----:B------:R1:W-:Y:S01]  /*ad3e0*/  @P3 STG.E.U16 desc[UR8][R4.64], R52 ;  /* 0x0000003404003986 */ /* 0x0003e2000c101508 */
[----:B------:R-:W-:Y:S01]  /*ad3f0*/  ISETP.LT.AND P3, PT, R60, UR20, !P1 ;  /* 0x000000143c007c0c */ /* 0x000fe2000cf61270 */
[----:B------:R-:W0:Y:S02]  /*ad400*/  LDCU UR20, c[0x0][0x398] ;  /* 0x00007300ff1477ac */ /* 0x000e240008000800 */
[----:B------:R2:W-:Y:S01]  /*ad410*/  @P5 STG.E.U16 desc[UR8][R6.64], R57 ;  /* 0x0000003906005986 */ /* 0x0005e2000c101508 */
[----:B------:R-:W-:Y:S01]  /*ad420*/  ISETP.LT.AND P5, PT, R11, UR35, !P2 ;  /* 0x000000230b007c0c */ /* 0x000fe2000d7a1270 */
[----:B------:R-:W0:Y:S02]  /*ad430*/  LDCU UR35, c[0x0][0x398] ;  /* 0x00007300ff2377ac */ /* 0x000e240008000800 */
[----:B------:R3:W-:Y:S01]  /*ad440*/  @P6 STG.E.U16 desc[UR8][R50.64], R55 ;  /* 0x0000003732006986 */ /* 0x0007e2000c101508 */
[----:B-1----:R-:W-:-:S02]  /*ad450*/  VIADD R5, R54, UR77 ;  /* 0x0000004d36057c36 */ /* 0x002fc40008000000 */
[----:B--2---:R-:W-:Y:S01]  /*ad460*/  IMAD.WIDE R6, R54, 0x2, R46 ;  /* 0x0000000236067825 */ /* 0x004fe200078e022e */
[----:B------:R-:W-:Y:S01]  /*ad470*/  PRMT R4, R58, 0x7632, R4 ;  /* 0x000076323a047816 */ /* 0x000fe20000000004 */
[----:B------:R-:W2:Y:S02]  /*ad480*/  LDL.LU R57, [R1+0x2bc] ;  /* 0x0002bc0001397983 */ /* 0x000ea40000300800 */
[----:B---3--:R-:W-:Y:S02]  /*ad490*/  IMAD.WIDE R50, R5, 0x2, R2 ;  /* 0x0000000205327825 */ /* 0x008fe400078e0202 */
[----:B------:R1:W-:Y:S02]  /*ad4a0*/  @P4 STG.E.U16 desc[UR8][R6.64], R58 ;  /* 0x0000003a06004986 */ /* 0x0003e4000c101508 */
[----:B-1----:R-:W-:Y:S02]  /*ad4b0*/  IMAD.WIDE R6, R54, 0x2, R48 ;  /* 0x0000000236067825 */ /* 0x002fe400078e0230 */
[----:B------:R-:W3:Y:S04]  /*ad4c0*/  LDL.LU R58, [R1+0x2ac] ;  /* 0x0002ac00013a7983 */ /* 0x000ee80000300800 */
[----:B------:R-:W-:Y:S04]  /*ad4d0*/  @P3 STG.E.U16 desc[UR8][R6.64], R4 ;  /* 0x0000000406003986 */ /* 0x000fe8000c101508 */
[----:B------:R1:W-:Y:S04]  /*ad4e0*/  @P5 STG.E.U16 desc[UR8][R50.64], R10 ;  /* 0x0000000a32005986 */ /* 0x0003e8000c101508 */
[----:B-1----:R-:W3:Y:S01]  /*ad4f0*/  LDL.LU R51, [R1+0x2cc] ;  /* 0x0002cc0001337983 */ /* 0x002ee20000300800 */
[----:B------:R-:W-:-:S03]  /*ad500*/  PRMT R54, R10, 0x7632, R54 ;  /* 0x000076320a367816 */ /* 0x000fc60000000036 */
[----:B------:R-:W4:Y:S01]  /*ad510*/  LDL.LU R10, [R1+0x290] ;  /* 0x00029000010a7983 */ /* 0x000f220000300800 */
[----:B------:R-:W-:Y:S01]  /*ad520*/  ISETP.LT.AND P6, PT, R15, UR57, !P2 ;  /* 0x000000390f007c0c */ /* 0x000fe2000d7c1270 */
[----:B------:R-:W-:Y:S01]  /*ad530*/  IMAD.WIDE R52, R5, 0x2, R20 ;  /* 0x0000000205347825 */ /* 0x000fe200078e0214 */
[----:B------:R-:W-:Y:S01]  /*ad540*/  ISETP.LT.AND P4, PT, R19, UR43, !P2 ;  /* 0x0000002b13007c0c */ /* 0x000fe2000d781270 */
[----:B------:R-:W1:Y:S01]  /*ad550*/  LDCU UR43, c[0x0][0x398] ;  /* 0x00007300ff2b77ac */ /* 0x000e620008000800 */
[----:B------:R-:W-:Y:S01]  /*ad560*/  ISETP.LT.AND P5, PT, R31, UR54, !P2 ;  /* 0x000000361f007c0c */ /* 0x000fe2000d7a1270 */
[----:B------:R-:W-:Y:S01]  /*ad570*/  IMAD.WIDE R6, R5, 0x2, R22 ;  /* 0x0000000205067825 */ /* 0x000fe200078e0216 */
[----:B------:R-:W-:-:S07]  /*ad580*/  ISETP.LT.AND P3, PT, R59, UR76, !P2 ;  /* 0x0000004c3b007c0c */ /* 0x000fce000d761270 */
[----:B------:R0:W-:Y:S01]  /*ad590*/  @P6 STG.E.U16 desc[UR8][R52.64], R54 ;  /* 0x0000003634006986 */ /* 0x0001e2000c101508 */
[----:B------:R-:W-:Y:S01]  /*ad5a0*/  ISETP.LT.AND P6, PT, R27, UR33, !P2 ;  /* 0x000000211b007c0c */ /* 0x000fe2000d7c1270 */
[----:B------:R-:W-:Y:S01]  /*ad5b0*/  VIADD R55, R35, 0x30 ;  /* 0x0000003023377836 */ /* 0x000fe20000000000 */
[----:B------:R-:W1:Y:S01]  /*ad5c0*/  LDCU UR33, c[0x0][0x398] ;  /* 0x00007300ff2177ac */ /* 0x000e620008000800 */
[----:B0-----:R-:W-:-:S03]  /*ad5d0*/  IMAD.WIDE R52, R5, 0x2, R44 ;  /* 0x0000000205347825 */ /* 0x001fc600078e022c */
[----:B------:R-:W-:Y:S01]  /*ad5e0*/  ISETP.GE.AND P1, PT, R55, UR36, PT ;  /* 0x0000002437007c0c */ /* 0x000fe2000bf26270 */
[----:B------:R-:W0:Y:S01]  /*ad5f0*/  LDCU UR36, c[0x0][0x398] ;  /* 0x00007300ff2477ac */ /* 0x000e220008000800 */
[----:B--2---:R-:W-:Y:S01]  /*ad600*/  PRMT R4, R57, 0x7632, R4 ;  /* 0x0000763239047816 */ /* 0x004fe20000000004 */
[----:B---3--:R2:W-:Y:S01]  /*ad610*/  @P4 STG.E.U16 desc[UR8][R6.64], R51 ;  /* 0x0000003306004986 */ /* 0x0085e2000c101508 */
[----:B------:R-:W-:Y:S01]  /*ad620*/  ISETP.LT.AND P4, PT, R61, UR44, !P2 ;  /* 0x0000002c3d007c0c */ /* 0x000fe2000d781270 */
[----:B------:R-:W3:Y:S01]  /*ad630*/  LDCU UR44, c[0x0][0x398] ;  /* 0x00007300ff2c77ac */ /* 0x000ee20008000800 */
[----:B------:R-:W-:Y:S01]  /*ad640*/  PRMT R54, R51, 0x7632, R54 ;  /* 0x0000763233367816 */ /* 0x000fe20000000036 */
[----:B--2---:R-:W-:-:S04]  /*ad650*/  IMAD.WIDE R6, R5, 0x2, R40 ;  /* 0x0000000205067825 */ /* 0x004fc800078e0228 */
[C---:B------:R-:W-:Y:S01]  /*ad660*/  IMAD.WIDE R50, R5.reuse, 0x2, R42 ;  /* 0x0000000205327825 */ /* 0x040fe200078e022a */
[----:B------:R2:W-:Y:S04]  /*ad670*/  @P6 STG.E.U16 desc[UR8][R6.64], R54 ;  /* 0x0000003606006986 */ /* 0x0005e8000c101508 */
[----:B------:R0:W-:Y:S04]  /*ad680*/  @P5 STG.E.U16 desc[UR8][R50.64], R57 ;  /* 0x0000003932005986 */ /* 0x0001e8000c101508 */
[----:B------:R1:W-:Y:S01]  /*ad690*/  @P3 STG.E.U16 desc[UR8][R52.64], R4 ;  /* 0x0000000434003986 */ /* 0x0003e2000c101508 */
[----:B--2---:R-:W-:Y:S01]  /*ad6a0*/  IMAD.WIDE R6, R5, 0x2, R46 ;  /* 0x0000000205067825 */ /* 0x004fe200078e022e */
[----:B------:R-:W-:-:S02]  /*ad6b0*/  ISETP.LT.AND P3, PT, R60, UR56, !P2 ;  /* 0x000000383c007c0c */ /* 0x000fc4000d761270 */
[----:B0-----:R-:W2:Y:S01]  /*ad6c0*/  LDL.LU R57, [R1+0x360] ;  /* 0x0003600001397983 */ /* 0x001ea20000300800 */
[----:B-1----:R-:W-:Y:S01]  /*ad6d0*/  VIADD R53, R35, 0x31 ;  /* 0x0000003123357836 */ /* 0x002fe20000000000 */
[----:B------:R-:W-:Y:S02]  /*ad6e0*/  PRMT R52, R58, 0x7632, R52 ;  /* 0x000076323a347816 */ /* 0x000fe40000000034 */
[----:B------:R0:W-:Y:S02]  /*ad6f0*/  @P4 STG.E.U16 desc[UR8][R6.64], R58 ;  /* 0x0000003a06004986 */ /* 0x0001e4000c101508 */
[----:B------:R-:W-:Y:S01]  /*ad700*/  ISETP.GE.AND P2, PT, R53, UR18, PT ;  /* 0x0000001235007c0c */ /* 0x000fe2000bf46270 */
[----:B------:R-:W-:Y:S01]  /*ad710*/  VIADD R54, R5, UR34 ;  /* 0x0000002205367c36 */ /* 0x000fe20008000000 */
[----:B0-----:R-:W3:Y:S01]  /*ad720*/  LDL.LU R58, [R1+0x350] ;  /* 0x00035000013a7983 */ /* 0x001ee20000300800 */
[----:B------:R-:W-:Y:S01]  /*ad730*/  ISETP.LT.AND P5, PT, R11, UR27, !P1 ;  /* 0x0000001b0b007c0c */ /* 0x000fe2000cfa1270 */
[----:B------:R-:W-:Y:S01]  /*ad740*/  IMAD.WIDE R4, R5, 0x2, R48 ;  /* 0x0000000205047825 */ /* 0x000fe200078e0230 */
[----:B----4-:R-:W-:Y:S01]  /*ad750*/  PRMT R55, R10, 0x7632, R55 ;  /* 0x000076320a377816 */ /* 0x010fe20000000037 */
[----:B------:R-:W4:Y:S01]  /*ad760*/  LDL.LU R53, [R1+0x340] ;  /* 0x0003400001357983 */ /* 0x000f220000300800 */
[----:B------:R-:W-:Y:S01]  /*ad770*/  ISETP.LT.AND P6, PT, R15, UR51, !P1 ;  /* 0x000000330f007c0c */ /* 0x000fe2000cfc1270 */
[C---:B------:R-:W-:Y:S01]  /*ad780*/  IMAD.WIDE R6, R54.reuse, 0x2, R2 ;  /* 0x0000000236067825 */ /* 0x040fe200078e0202 */
[----:B------:R-:W-:Y:S01]  /*ad790*/  ISETP.LT.AND P4, PT, R19, UR24, !P1 ;  /* 0x0000001813007c0c */ /* 0x000fe2000cf81270 */
[----:B------:R-:W-:Y:S01]  /*ad7a0*/  @P3 STG.E.U16 desc[UR8][R4.64], R52 ;  /* 0x0000003404003986 */ /* 0x000fe2000c101508 */
[----:B------:R-:W0:Y:S01]  /*ad7b0*/  LDCU UR18, c[0x0][0x39c] ;  /* 0x00007380ff1277ac */ /* 0x000e220008000800 */
[C---:B------:R-:W-:Y:S01]  /*ad7c0*/  IMAD.WIDE R50, R54.reuse, 0x2, R20 ;  /* 0x0000000236327825 */ /* 0x040fe200078e0214 */
[----:B------:R-:W1:Y:S03]  /*ad7d0*/  LDCU UR24, c[0x0][0x398] ;  /* 0x00007300ff1877ac */ /* 0x000e660008000800 */
[----:B------:R0:W-:Y:S01]  /*ad7e0*/  @P5 STG.E.U16 desc[UR8][R6.64], R10 ;  /* 0x0000000a06005986 */ /* 0x0001e2000c101508 */
[----:B------:R-:W1:Y:S01]  /*ad7f0*/  LDCU UR27, c[0x0][0x3b8] ;  /* 0x00007700ff1b77ac */ /* 0x000e620008000800 */
[----:B------:R-:W1:Y:S02]  /*ad800*/  LDCU UR34, c[0x0][0x398] ;  /* 0x00007300ff2277ac */ /* 0x000e640008000800 */
[----:B0-----:R-:W3:Y:S01]  /*ad810*/  LDL.LU R10, [R1+0x330] ;  /* 0x00033000010a7983 */ /* 0x001ee20000300800 */
[----:B------:R-:W-:Y:S01]  /*ad820*/  IMAD.WIDE R4, R54, 0x2, R22 ;  /* 0x0000000236047825 */ /* 0x000fe200078e0216 */
[----:B------:R-:W-:-:S02]  /*ad830*/  ISETP.LT.AND P5, PT, R31, UR53, !P1 ;  /* 0x000000351f007c0c */ /* 0x000fc4000cfa1270 */
[----:B------:R0:W-:Y:S01]  /*ad840*/  @P6 STG.E.U16 desc[UR8][R50.64], R55 ;  /* 0x0000003732006986 */ /* 0x0001e2000c101508 */
[----:B------:R-:W-:Y:S02]  /*ad850*/  ISETP.LT.AND P6, PT, R27, UR52, !P1 ;  /* 0x000000341b007c0c */ /* 0x000fe4000cfc1270 */
[----:B------:R-:W-:Y:S01]  /*ad860*/  ISETP.LT.AND P3, PT, R59, UR40, !P1 ;  /* 0x000000283b007c0c */ /* 0x000fe2000cf61270 */
[C---:B------:R-:W-:Y:S01]  /*ad870*/  IMAD.WIDE R6, R54.reuse, 0x2, R42 ;  /* 0x0000000236067825 */ /* 0x040fe200078e022a */
[----:B------:R-:W1:Y:S03]  /*ad880*/  LDCU UR40, c[0x0][0x398] ;  /* 0x00007300ff2877ac */ /* 0x000e660008000800 */
[C---:B0-----:R-:W-:Y:S01]  /*ad890*/  IMAD.WIDE R50, R54.reuse, 0x2, R44 ;  /* 0x0000000236327825 */ /* 0x041fe200078e022c */
[----:B--2---:R-:W-:Y:S01]  /*ad8a0*/  PRMT R56, R57, 0x7632, R56 ;  /* 0x0000763239387816 */ /* 0x004fe20000000038 */
[----:B----4-:R0:W-:Y:S01]  /*ad8b0*/  @P4 STG.E.U16 desc[UR8][R4.64], R53 ;  /* 0x0000003504004986 */ /* 0x0101e2000c101508 */
[----:B------:R-:W-:Y:S01]  /*ad8c0*/  ISETP.LT.AND P4, PT, R61, UR31, !P1 ;  /* 0x0000001f3d007c0c */ /* 0x000fe2000cf81270 */
[----:B------:R-:W2:Y:S01]  /*ad8d0*/  LDCU UR31, c[0x0][0x398] ;  /* 0x00007300ff1f77ac */ /* 0x000ea20008000800 */
[----:B------:R-:W-:Y:S01]  /*ad8e0*/  PRMT R55, R53, 0x7632, R55 ;  /* 0x0000763235377816 */ /* 0x000fe20000000037 */
[----:B0-----:R-:W-:-:S04]  /*ad8f0*/  IMAD.WIDE R4, R54, 0x2, R40 ;  /* 0x0000000236047825 */ /* 0x001fc800078e0228 */
[----:B------:R-:W-:Y:S01]  /*ad900*/  IMAD.WIDE R52, R54, 0x2, R46 ;  /* 0x0000000236347825 */ /* 0x000fe200078e022e */
[----:B------:R0:W-:Y:S04]  /*ad910*/  @P6 STG.E.U16 desc[UR8][R4.64], R55 ;  /* 0x0000003704006986 */ /* 0x0001e8000c101508 */
[----:B------:R4:W-:Y:S04]  /*ad920*/  @P5 STG.E.U16 desc[UR8][R6.64], R57 ;  /* 0x0000003906005986 */ /* 0x0009e8000c101508 */
[----:B------:R-:W-:Y:S04]  /*ad930*/  @P3 STG.E.U16 desc[UR8][R50.64], R56 ;  /* 0x0000003832003986 */ /* 0x000fe8000c101508 */
[----:B---3--:R3:W-:Y:S01]  /*ad940*/  @P4 STG.E.U16 desc[UR8][R52.64], R58 ;  /* 0x0000003a34004986 */ /* 0x0087e2000c101508 */
[----:B------:R-:W-:Y:S01]  /*ad950*/  ISETP.LT.AND P3, PT, R60, UR26, !P1 ;  /* 0x0000001a3c007c0c */ /* 0x000fe2000cf61270 */
[----:B0-----:R-:W-:-:S02]  /*ad960*/  VIADD R55, R54, UR16 ;  /* 0x0000001036377c36 */ /* 0x001fc40008000000 */
[----:B----4-:R-:W4:Y:S01]  /*ad970*/  LDL.LU R57, [R1+0x270] ;  /* 0x0002700001397983 */ /* 0x010f220000300800 */
[----:B---3--:R-:W-:Y:S01]  /*ad980*/  VIADD R53, R35, 0x32 ;  /* 0x0000003223357836 */ /* 0x008fe20000000000 */
[----:B------:R-:W-:Y:S01]  /*ad990*/  PRMT R52, R58, 0x7632, R52 ;  /* 0x000076323a347816 */ /* 0x000fe20000000034 */
[----:B------:R-:W-:Y:S01]  /*ad9a0*/  IMAD.WIDE R4, R54, 0x2, R48 ;  /* 0x0000000236047825 */ /* 0x000fe200078e0230 */
[----:B------:R-:W3:Y:S01]  /*ad9b0*/  LDL.LU R58, [R1+0x260] ;  /* 0x00026000013a7983 */ /* 0x000ee20000300800 */
[----:B------:R-:W-:Y:S01]  /*ad9c0*/  ISETP.LT.AND P5, PT, R11, UR23, !P2 ;  /* 0x000000170b007c0c */ /* 0x000fe2000d7a1270 */
[----:B------:R-:W0:Y:S01]  /*ad9d0*/  LDCU UR26, c[0x0][0x398] ;  /* 0x00007300ff1a77ac */ /* 0x000e220008000800 */
[----:B------:R-:W-:Y:S02]  /*ad9e0*/  ISETP.GE.AND P1, PT, R53, UR45, PT ;  /* 0x0000002d35007c0c */ /* 0x000fe4000bf26270 */
[----:B------:R-:W2:Y:S01]  /*ad9f0*/  LDL.LU R53, [R1+0x280] ;  /* 0x0002800001357983 */ /* 0x000ea20000300800 */
[----:B------:R-:W-:Y:S01]  /*ada00*/  IMAD.WIDE R6, R55, 0x2, R2 ;  /* 0x0000000237067825 */ /* 0x000fe200078e0202 */
[----:B------:R-:W-:Y:S01]  /*ada10*/  PRMT R54, R10, 0x7632, R54 ;  /* 0x000076320a367816 */ /* 0x000fe20000000036 */
[----:B------:R-:W0:Y:S01]  /*ada20*/  LDCU UR23, c[0x0][0x398] ;  /* 0x00007300ff1777ac */ /* 0x000e220008000800 */
[----:B------:R-:W-:Y:S01]  /*ada30*/  @P3 STG.E.U16 desc[UR8][R4.64], R52 ;  /* 0x0000003404003986 */ /* 0x000fe2000c101508 */
[----:B------:R-:W-:-:S02]  /*ada40*/  ISETP.LT.AND P6, PT, R15, UR41, !P2 ;  /* 0x000000290f007c0c */ /* 0x000fc4000d7c1270 */
[----:B------:R-:W-:Y:S01]  /*ada50*/  ISETP.LT.AND P4, PT, R19, UR48, !P2 ;  /* 0x0000003013007c0c */ /* 0x000fe2000d781270 */
[----:B------:R-:W-:Y:S01]  /*ada60*/  IMAD.WIDE R50, R55, 0x2, R20 ;  /* 0x0000000237327825 */ /* 0x000fe200078e0214 */
[----:B------:R0:W-:Y:S01]  /*ada70*/  @P5 STG.E.U16 desc[UR8][R6.64], R10 ;  /* 0x0000000a06005986 */ /* 0x0001e2000c101508 */
[----:B------:R-:W-:Y:S01]  /*ada80*/  ISETP.LT.AND P3, PT, R59, UR49, !P2 ;  /* 0x000000313b007c0c */ /* 0x000fe2000d761270 */
[----:B------:R-:W1:Y:S01]  /*ada90*/  LDCU UR41, c[0x0][0x398] ;  /* 0x00007300ff2977ac */ /* 0x000e620008000800 */
[----:B------:R-:W1:Y:S01]  /*adaa0*/  LDCU UR45, c[0x0][0x398] ;  /* 0x00007300ff2d77ac */ /* 0x000e620008000800 */
[----:B------:R-:W1:Y:S01]  /*adab0*/  LDCU UR16, c[0x0][0x3b8] ;  /* 0x00007700ff1077ac */ /* 0x000e620008000800 */
[----:B0-----:R-:W3:Y:S01]  /*adac0*/  LDL.LU R10, [R1+0x294] ;  /* 0x00029400010a7983 */ /* 0x001ee20000300800 */
[----:B------:R-:W-:Y:S01]  /*adad0*/  IMAD.WIDE R4, R55, 0x2, R22 ;  /* 0x0000000237047825 */ /* 0x000fe200078e0216 */
[----:B------:R-:W-:Y:S01]  /*adae0*/  ISETP.LT.AND P5, PT, R31, UR21, !P2 ;  /* 0x000000151f007c0c */ /* 0x000fe2000d7a1270 */
[----:B------:R-:W0:Y:S01]  /*adaf0*/  LDCU UR21, c[0x0][0x39c] ;  /* 0x00007380ff1577ac */ /* 0x000e220008000800 */
[----:B------:R1:W-:Y:S01]  /*adb00*/  @P6 STG.E.U16 desc[UR8][R50.64], R54 ;  /* 0x0000003632006986 */ /* 0x0003e2000c101508 */
[----:B------:R-:W-:Y:S01]  /*adb10*/  ISETP.LT.AND P6, PT, R27, UR42, !P2 ;  /* 0x0000002a1b007c0c */ /* 0x000fe2000d7c1270 */
[C---:B------:R-:W-:Y:S01]  /*adb20*/  IMAD.WIDE R6, R55.reuse, 0x2, R42 ;  /* 0x0000000237067825 */ /* 0x040fe200078e022a */
[----:B------:R-:W0:Y:S03]  /*adb30*/  LDCU UR42, c[0x0][0x398] ;  /* 0x00007300ff2a77ac */ /* 0x000e260008000800 */
[----:B-1----:R-:W-:Y:S01]  /*adb40*/  IMAD.WIDE R50, R55, 0x2, R44 ;  /* 0x0000000237327825 */ /* 0x002fe200078e022c */
[----:B----4-:R-:W-:Y:S01]  /*adb50*/  PRMT R56, R57, 0x7632, R56 ;  /* 0x0000763239387816 */ /* 0x010fe20000000038 */
[----:B--2---:R1:W-:Y:S01]  /*adb60*/  @P4 STG.E.U16 desc[UR8][R4.64], R53 ;  /* 0x0000003504004986 */ /* 0x0043e2000c101508 */
[----:B------:R-:W-:Y:S01]  /*adb70*/  ISETP.LT.AND P4, PT, R61, UR29, !P2 ;  /* 0x0000001d3d007c0c */ /* 0x000fe2000d781270 */
[----:B------:R-:W2:Y:S01]  /*adb80*/  LDCU UR29, c[0x0][0x398] ;  /* 0x00007300ff1d77ac */ /* 0x000ea20008000800 */
[----:B------:R-:W-:Y:S01]  /*adb90*/  PRMT R54, R53, 0x7632, R54 ;  /* 0x0000763235367816 */ /* 0x000fe20000000036 */
[----:B-1----:R-:W-:-:S04]  /*adba0*/  IMAD.WIDE R4, R55, 0x2, R40 ;  /* 0x0000000237047825 */ /* 0x002fc800078e0228 */
[C---:B------:R-:W-:Y:S01]  /*adbb0*/  IMAD.WIDE R52, R55.reuse, 0x2, R46 ;  /* 0x0000000237347825 */ /* 0x040fe200078e022e */
[----:B------:R1:W-:Y:S04]  /*adbc0*/  @P6 STG.E.U16 desc[UR8][R4.64], R54 ;  /* 0x0000003604006986 */ /* 0x0003e8000c101508 */
[----:B------:R4:W-:Y:S04]  /*adbd0*/  @P5 STG.E.U16 desc[UR8][R6.64], R57 ;  /* 0x0000003906005986 */ /* 0x0009e8000c101508 */
[----:B------:R-:W-:Y:S04]  /*adbe0*/  @P3 STG.E.U16 desc[UR8][R50.64], R56 ;  /* 0x0000003832003986 */ /* 0x000fe8000c101508 */
[----:B---3--:R3:W-:Y:S01]  /*adbf0*/  @P4 STG.E.U16 desc[UR8][R52.64], R58 ;  /* 0x0000003a34004986 */ /* 0x0087e2000c101508 */
[----:B------:R-:W-:Y:S01]  /*adc00*/  ISETP.LT.AND P3, PT, R60, UR14, !P2 ;  /* 0x0000000e3c007c0c */ /* 0x000fe2000d761270 */
[----:B-1----:R-:W-:-:S02]  /*adc10*/  VIADD R54, R55, UR38 ;  /* 0x0000002637367c36 */ /* 0x002fc40008000000 */
[----:B----4-:R-:W4:Y:S01]  /*adc20*/  LDL.LU R57, [R1+0x364] ;  /* 0x0003640001397983 */ /* 0x010f220000300800 */
[----:B---3--:R-:W-:Y:S01]  /*adc30*/  VIADD R53, R35, 0x33 ;  /* 0x0000003323357836 */ /* 0x008fe20000000000 */
[----:B------:R-:W-:Y:S01]  /*adc40*/  PRMT R52, R58, 0x7632, R52 ;  /* 0x000076323a347816 */ /* 0x000fe20000000034 */
[----:B------:R-:W-:Y:S01]  /*adc50*/  IMAD.WIDE R4, R55, 0x2, R48 ;  /* 0x0000000237047825 */ /* 0x000fe200078e0230 */
[----:B------:R-:W3:Y:S01]  /*adc60*/  LDL.LU R58, [R1+0x354] ;  /* 0x00035400013a7983 */ /* 0x000ee20000300800 */
[----:B------:R-:W-:Y:S01]  /*adc70*/  ISETP.LT.AND P5, PT, R11, UR32, !P1 ;  /* 0x000000200b007c0c */ /* 0x000fe2000cfa1270 */
[----:B------:R-:W1:Y:S01]  /*adc80*/  LDCU UR14, c[0x0][0x39c] ;  /* 0x00007380ff0e77ac */ /* 0x000e620008000800 */
        /* <DEDUP_REMOVED lines=8> */
[C---:B------:R-:W-:Y:S01]  /*add10*/  IMAD.WIDE R50, R54.reuse, 0x2, R20 ;  /* 0x0000000236327825 */ /* 0x040fe200078e0214 */
[----:B------:R0:W-:Y:S01]  /*add20*/  @P5 STG.E.U16 desc[UR8][R6.64], R10 ;  /* 0x0000000a06005986 */ /* 0x0001e2000c101508 */
[----:B------:R-:W-:Y:S01]  /*add30*/  ISETP.LT.AND P3, PT, R59, UR25, !P1 ;  /* 0x000000193b007c0c */ /* 0x000fe2000cf61270 */
[----:B------:R-:W1:Y:S01]  /*add40*/  LDCU UR37, c[0x0][0x398] ;  /* 0x00007300ff2577ac */ /* 0x000e620008000800 */
[----:B------:R-:W1:Y:S01]  /*add50*/  LDCU UR38, c[0x0][0x398] ;  /* 0x00007300ff2677ac */ /* 0x000e620008000800 */
[----:B------:R-:W1:Y:S01]  /*add60*/  LDCU UR39, c[0x0][0x398] ;  /* 0x00007300ff2777ac */ /* 0x000e620008000800 */
[----:B0-----:R-:W3:Y:S01]  /*add70*/  LDL.LU R10, [R1+0x334] ;  /* 0x00033400010a7983 */ /* 0x001ee20000300800 */
[C---:B------:R-:W-:Y:S01]  /*add80*/  IMAD.WIDE R4, R54.reuse, 0x2, R22 ;  /* 0x0000000236047825 */ /* 0x040fe200078e0216 */
[----:B------:R-:W-:Y:S01]  /*add90*/  ISETP.LT.AND P5, PT, R31, UR47, !P1 ;  /* 0x0000002f1f007c0c */ /* 0x000fe2000cfa1270 */
[----:B------:R-:W0:Y:S01]  /*adda0*/  LDCU UR25, c[0x0][0x398] ;  /* 0x00007300ff1977ac */ /* 0x000e220008000800 */
[----:B------:R1:W-:Y:S01]  /*addb0*/  @P6 STG.E.U16 desc[UR8][R50.64], R55 ;  /* 0x0000003732006986 */ /* 0x0003e2000c101508 */
[----:B------:R-:W-:Y:S01]  /*addc0*/  ISETP.LT.AND P6, PT, R27, UR28, !P1 ;  /* 0x0000001c1b007c0c */ /* 0x000fe2000cfc1270 */
[C---:B------:R-:W-:Y:S01]  /*addd0*/  IMAD.WIDE R6, R54.reuse, 0x2, R42 ;  /* 0x0000000236067825 */ /* 0x040fe200078e022a */
[----:B------:R-:W0:Y:S03]  /*adde0*/  LDCU UR28, c[0x0][0x398] ;  /* 0x00007300ff1c77ac */ /* 0x000e260008000800 */
[C---:B-1----:R-:W-:Y:S01]  /*addf0*/  IMAD.WIDE R50, R54.reuse, 0x2, R44 ;  /* 0x0000000236327825 */ /* 0x042fe200078e022c */
[----:B----4-:R-:W-:Y:S01]  /*ade00*/  PRMT R56, R57, 0x7632, R56 ;  /* 0x0000763239387816 */ /* 0x010fe20000000038 */
[----:B--2---:R1:W-:Y:S01]  /*ade10*/  @P4 STG.E.U16 desc[UR8][R4.64], R53 ;  /* 0x0000003504004986 */ /* 0x0043e2000c101508 */
[----:B------:R-:W-:Y:S01]  /*ade20*/  ISETP.LT.AND P4, PT, R61, UR30, !P1 ;  /* 0x0000001e3d007c0c */ /* 0x000fe2000cf81270 */
[----:B------:R-:W2:Y:S01]  /*ade30*/  LDCU UR30, c[0x0][0x398] ;  /* 0x00007300ff1e77ac */ /* 0x000ea20008000800 */
[----:B------:R-:W-:Y:S01]  /*ade40*/  PRMT R55, R53, 0x7632, R55 ;  /* 0x0000763235377816 */ /* 0x000fe20000000037 */
[----:B-1----:R-:W-:-:S04]  /*ade50*/  IMAD.WIDE R4, R54, 0x2, R40 ;  /* 0x0000000236047825 */ /* 0x002fc800078e0228 */
[----:B------:R-:W-:Y:S01]  /*ade60*/  IMAD.WIDE R52, R54, 0x2, R46 ;  /* 0x0000000236347825 */ /* 0x000fe200078e022e */
[----:B------:R-:W-:Y:S04]  /*ade70*/  @P6 STG.E.U16 desc[UR8][R4.64], R55 ;  /* 0x0000003704006986 */ /* 0x000fe8000c101508 */
[----:B------:R1:W-:Y:S04]  /*ade80*/  @P5 STG.E.U16 desc[UR8][R6.64], R57 ;  /* 0x0000003906005986 */ /* 0x0003e8000c101508 */
[----:B------:R-:W-:Y:S04]  /*ade90*/  @P3 STG.E.U16 desc[UR8][R50.64], R56 ;  /* 0x0000003832003986 */ /* 0x000fe8000c101508 */
[----:B---3--:R3:W-:Y:S04]  /*adea0*/  @P4 STG.E.U16 desc[UR8][R52.64], R58 ;  /* 0x0000003a34004986 */ /* 0x0087e8000c101508 */
[----:B-1----:R-:W4:Y:S01]  /*adeb0*/  LDL.LU R57, [R1+0x274] ;  /* 0x0002740001397983 */ /* 0x002f220000300800 */
[----:B---3--:R-:W-:Y:S01]  /*adec0*/  VIADD R53, R35, 0x34 ;  /* 0x0000003423357836 */ /* 0x008fe20000000000 */
[----:B------:R-:W-:-:S02]  /*aded0*/  PRMT R52, R58, 0x7632, R52 ;  /* 0x000076323a347816 */ /* 0x000fc40000000034 */
[----:B------:R-:W3:Y:S02]  /*adee0*/  LDL.LU R58, [R1+0x264] ;  /* 0x00026400013a7983 */ /* 0x000ee40000300800 */
[----:B------:R-:W-:Y:S02]  /*adef0*/  ISETP.GE.AND P3, PT, R53, UR18, PT ;  /* 0x0000001235007c0c */ /* 0x000fe4000bf66270 */
[----:B------:R-:W-:Y:S01]  /*adf00*/  ISETP.LT.AND P1, PT, R60, UR12, !P1 ;  /* 0x0000000c3c007c0c */ /* 0x000fe2000cf21270 */
[----:B------:R-:W2:Y:S01]  /*adf10*/  LDL.LU R53, [R1+0x284] ;  /* 0x0002840001357983 */ /* 0x000ea20000300800 */
[----:B------:R-:W-:Y:S01]  /*adf20*/  ISETP.LT.AND P5, PT, R11, UR6, !P2 ;  /* 0x000000060b007c0c */ /* 0x000fe2000d7a1270 */
[C---:B------:R-:W-:Y:S02]  /*adf30*/  VIADD R55, R54.reuse, UR22 ;  /* 0x0000001636377c36 */ /* 0x040fe40008000000 */
[----:B------:R-:W-:Y:S01]  /*adf40*/  IMAD.WIDE R4, R54, 0x2, R48 ;  /* 0x0000000236047825 */ /* 0x000fe200078e0230 */
[----:B------:R-:W-:Y:S01]  /*adf50*/  ISETP.LT.AND P6, PT, R15, UR20, !P2 ;  /* 0x000000140f007c0c */ /* 0x000fe2000d7c1270 */
[----:B------:R-:W1:Y:S02]  /*adf60*/  LDCU UR20, c[0x0][0x398] ;  /* 0x00007300ff1477ac */ /* 0x000e640008000800 */
[----:B------:R-:W-:Y:S01]  /*adf70*/  IMAD.WIDE R6, R55, 0x2, R2 ;  /* 0x0000000237067825 */ /* 0x000fe200078e0202 */
[----:B------:R-:W-:Y:S01]  /*adf80*/  PRMT R54, R10, 0x7632, R54 ;  /* 0x000076320a367816 */ /* 0x000fe20000000036 */
[----:B------:R-:W0:Y:S02]  /*adf90*/  LDCU UR12, c[0x0][0x3b8] ;  /* 0x00007700ff0c77ac */ /* 0x000e240008000800 */
[----:B------:R-:W-:Y:S01]  /*adfa0*/  @P1 STG.E.U16 desc[UR8][R4.64], R52 ;  /* 0x0000003404001986 */ /* 0x000fe2000c101508 */
[----:B------:R-:W-:Y:S01]  /*adfb0*/  ISETP.LT.AND P4, PT, R19, UR35, !P2 ;  /* 0x0000002313007c0c */ /* 0x000fe2000d781270 */
[----:B------:R-:W-:Y:S01]  /*adfc0*/  IMAD.WIDE R50, R55, 0x2, R20 ;  /* 0x0000000237327825 */ /* 0x000fe200078e0214 */
[----:B------:R-:W-:Y:S01]  /*adfd0*/  ISETP.LT.AND P1, PT, R59, UR43, !P2 ;  /* 0x0000002b3b007c0c */ /* 0x000fe2000d721270 */
[----:B------:R0:W-:Y:S01]  /*adfe0*/  @P5 STG.E.U16 desc[UR8][R6.64], R10 ;  /* 0x0000000a06005986 */ /* 0x0001e2000c101508 */
        /* <DEDUP_REMOVED lines=40> */
[C---:B------:R-:W-:Y:S01]  /*ae270*/  IMAD.WIDE R50, R54.reuse, 0x2, R20 ;  /* 0x0000000236327825 */ /* 0x040fe200078e0214 */
[----:B------:R-:W0:Y:S01]  /*ae280*/  LDCU UR27, c[0x0][0x398] ;  /* 0x00007300ff1b77ac */ /* 0x000e220008000800 */
[----:B------:R1:W-:Y:S01]  /*ae290*/  @P5 STG.E.U16 desc[UR8][R6.64], R10 ;  /* 0x0000000a06005986 */ /* 0x0003e2000c101508 */
[----:B------:R-:W0:Y:S03]  /*ae2a0*/  LDCU UR31, c[0x0][0x398] ;  /* 0x00007300ff1f77ac */ /* 0x000e260008000800 */
[----:B-1----:R-:W3:Y:S01]  /*ae2b0*/  LDL R10, [R1+0x338] ;  /* 0x00033800010a7983 */ /* 0x002ee20000100800 */
[----:B------:R-:W-:Y:S01]  /*ae2c0*/  ISETP.LT.AND P5, PT, R31, UR26, !P3 ;  /* 0x0000001a1f007c0c */ /* 0x000fe2000dfa1270 */
[C---:B------:R-:W-:Y:S01]  /*ae2d0*/  IMAD.WIDE R4, R54.reuse, 0x2, R22 ;  /* 0x0000000236047825 */ /* 0x040fe200078e0216 */
[----:B------:R-:W-:Y:S01]  /*ae2e0*/  ISETP.LT.AND P2, PT, R59, UR23, !P3 ;  /* 0x000000173b007c0c */ /* 0x000fe2000df41270 */
[----:B------:R1:W-:Y:S01]  /*ae2f0*/  @P6 STG.E.U16 desc[UR8][R50.64], R55 ;  /* 0x0000003732006986 */ /* 0x0003e2000c101508 */
[----:B------:R-:W-:Y:S01]  /*ae300*/  ISETP.LT.AND P6, PT, R27, UR40, !P3 ;  /* 0x000000281b007c0c */ /* 0x000fe2000dfc1270 */
[C---:B------:R-:W-:Y:S01]  /*ae310*/  IMAD.WIDE R6, R54.reuse, 0x2, R42 ;  /* 0x0000000236067825 */ /* 0x040fe200078e022a */
[----:B------:R-:W0:Y:S01]  /*ae320*/  LDCU UR23, c[0x0][0x398] ;  /* 0x00007300ff1777ac */ /* 0x000e220008000800 */
[----:B------:R-:W0:Y:S02]  /*ae330*/  LDCU UR26, c[0x0][0x398] ;  /* 0x00007300ff1a77ac */ /* 0x000e240008000800 */
[----:B-1----:R-:W-:Y:S01]  /*ae340*/  IMAD.WIDE R50, R54, 0x2, R44 ;  /* 0x0000000236327825 */ /* 0x002fe200078e022c */
[----:B----4-:R-:W-:Y:S01]  /*ae350*/  PRMT R56, R57, 0x7632, R56 ;  /* 0x0000763239387816 */ /* 0x010fe20000000038 */
[----:B--2---:R1:W-:Y:S01]  /*ae360*/  @P4 STG.E.U16 desc[UR8][R4.64], R53 ;  /* 0x0000003504004986 */ /* 0x0043e2000c101508 */
[----:B------:R-:W-:-:S02]  /*ae370*/  PRMT R55, R53, 0x7632, R55 ;  /* 0x0000763235377816 */ /* 0x000fc40000000037 */
[----:B------:R-:W-:Y:S01]  /*ae380*/  ISETP.LT.AND P4, PT, R61, UR41, !P3 ;  /* 0x000000293d007c0c */ /* 0x000fe2000df81270 */
[----:B-1----:R-:W-:-:S05]  /*ae390*/  IMAD.WIDE R4, R54, 0x2, R40 ;  /* 0x0000000236047825 */ /* 0x002fca00078e0228 */
[----:B------:R1:W-:Y:S01]  /*ae3a0*/  @P6 STG.E.U16 desc[UR8][R4.64], R55 ;  /* 0x0000003704006986 */ /* 0x0003e2000c101508 */
[----:B------:R-:W-:-:S03]  /*ae3b0*/  IMAD.WIDE R52, R54, 0x2, R46 ;  /* 0x0000000236347825 */ /* 0x000fc600078e022e */
[----:B------:R2:W-:Y:S04]  /*ae3c0*/  @P5 STG.E.U16 desc[UR8][R6.64], R57 ;  /* 0x0000003906005986 */ /* 0x0005e8000c101508 */
[----:B------:R-:W-:Y:S01]  /*ae3d0*/  @P2 STG.E.U16 desc[UR8][R50.64], R56 ;  /* 0x0000003832002986 */ /* 0x000fe2000c101508 */
[----:B------:R-:W-:-:S03]  /*ae3e0*/  ISETP.LT.AND P2, PT, R60, UR45, !P3 ;  /* 0x0000002d3c007c0c */ /* 0x000fc6000df41270 */
[----:B---3--:R3:W-:Y:S01]  /*ae3f0*/  @P4 STG.E.U16 desc[UR8][R52.64], R58 ;  /* 0x0000003a34004986 */ /* 0x0087e2000c101508 */
[----:B-1----:R-:W-:-:S03]  /*ae400*/  IMAD.WIDE R4, R54, 0x2, R48 ;  /* 0x0000000236047825 */ /* 0x002fc600078e0230 */
[----:B--2---:R-:W2:Y:S01]  /*ae410*/  LDL.LU R57, [R1+0x278] ;  /* 0x0002780001397983 */ /* 0x004ea20000300800 */
[----:B------:R-:W-:Y:S01]  /*ae420*/  VIADD R55, R54, UR16 ;  /* 0x0000001036377c36 */ /* 0x000fe20008000000 */
[----:B------:R-:W-:Y:S01]  /*ae430*/  PRMT R54, R10, 0x7632, R54 ;  /* 0x000076320a367816 */ /* 0x000fe20000000036 */
[----:B------:R-:W1:Y:S01]  /*ae440*/  LDCU UR16, c[0x0][0x398] ;  /* 0x00007300ff1077ac */ /* 0x000e620008000800 */
[----:B---3--:R-:W-:Y:S01]  /*ae450*/  VIADD R53, R35, 0x36 ;  /* 0x0000003623357836 */ /* 0x008fe20000000000 */
[----:B------:R-:W-:Y:S02]  /*ae460*/  PRMT R52, R58, 0x7632, R52 ;  /* 0x000076323a347816 */ /* 0x000fe40000000034 */
[----:B------:R-:W3:Y:S02]  /*ae470*/  LDL.LU R58, [R1+0x268] ;  /* 0x00026800013a7983 */ /* 0x000ee40000300800 */
[----:B------:R-:W-:Y:S02]  /*ae480*/  ISETP.GE.AND P3, PT, R53, UR14, PT ;  /* 0x0000000e35007c0c */ /* 0x000fe4000bf66270 */
[----:B------:R-:W-:Y:S01]  /*ae490*/  ISETP.LT.AND P4, PT, R11, UR29, !P1 ;  /* 0x0000001d0b007c0c */ /* 0x000fe2000cf81270 */
[----:B------:R-:W4:Y:S01]  /*ae4a0*/  LDL.LU R10, [R1+0x3f98] ;  /* 0x003f9800010a7983 */ /* 0x000f220000300800 */
[----:B------:R-:W-:Y:S01]  /*ae4b0*/  ISETP.LT.AND P5, PT, R15, UR42, !P1 ;  /* 0x0000002a0f007c0c */ /* 0x000fe2000cfa1270 */
[----:B------:R-:W-:Y:S01]  /*ae4c0*/  IMAD.WIDE R6, R55, 0x2, R2 ;  /* 0x0000000237067825 */ /* 0x000fe200078e0202 */
[----:B------:R-:W-:Y:S01]  /*ae4d0*/  ISETP.LT.AND P6, PT, R19, UR32, !P1 ;  /* 0x0000002013007c0c */ /* 0x000fe2000cfc1270 */
[----:B------:R-:W3:Y:S01]  /*ae4e0*/  LDL.LU R53, [R1+0x288] ;  /* 0x0002880001357983 */ /* 0x000ee20000300800 */
[----:B------:R-:W0:Y:S03]  /*ae4f0*/  LDCU UR29, c[0x0][0x398] ;  /* 0x00007300ff1d77ac */ /* 0x000e260008000800 */
[----:B------:R1:W-:Y:S01]  /*ae500*/  @P2 STG.E.U16 desc[UR8][R4.64], R52 ;  /* 0x0000003404002986 */ /* 0x0003e2000c101508 */
[----:B------:R-:W-:Y:S01]  /*ae510*/  IMAD.WIDE R50, R55, 0x2, R20 ;  /* 0x0000000237327825 */ /* 0x000fe200078e0214 */
[----:B------:R-:W0:Y:S01]  /*ae520*/  LDCU UR14, c[0x0][0x3b8] ;  /* 0x00007700ff0e77ac */ /* 0x000e220008000800 */
[----:B------:R-:W0:Y:S01]  /*ae530*/  LDCU UR32, c[0x0][0x398] ;  /* 0x00007300ff2077ac */ /* 0x000e220008000800 */
[----:B-1----:R-:W3:Y:S01]  /*ae540*/  LDL.LU R5, [R1+0x338] ;  /* 0x0003380001057983 */ /* 0x002ee20000300800 */
[----:B------:R-:W-:-:S02]  /*ae550*/  ISETP.LT.AND P2, PT, R27, UR37, !P1 ;  /* 0x000000251b007c0c */ /* 0x000fc4000cf41270 */
[----:B--2---:R-:W-:Y:S01]  /*ae560*/  PRMT R56, R57, 0x7632, R56 ;  /* 0x0000763239387816 */ /* 0x004fe20000000038 */
[----:B---3--:R1:W-:Y:S01]  /*ae570*/  @P4 STG.E.U16 desc[UR8][R6.64], R5 ;  /* 0x0000000506004986 */ /* 0x0083e2000c101508 */
[----:B------:R-:W-:-:S03]  /*ae580*/  ISETP.LT.AND P4, PT, R31, UR38, !P1 ;  /* 0x000000261f007c0c */ /* 0x000fc6000cf81270 */
[----:B------:R2:W-:Y:S01]  /*ae590*/  @P5 STG.E.U16 desc[UR8][R50.64], R54 ;  /* 0x0000003632005986 */ /* 0x0005e2000c101508 */
[----:B------:R-:W-:Y:S01]  /*ae5a0*/  ISETP.LT.AND P5, PT, R59, UR25, !P1 ;  /* 0x000000193b007c0c */ /* 0x000fe2000cfa1270 */
[----:B------:R-:W3:Y:S01]  /*ae5b0*/  LDCU UR25, c[0x0][0x398] ;  /* 0x00007300ff1977ac */ /* 0x000ee20008000800 */
[----:B-1----:R-:W-:Y:S01]  /*ae5c0*/  IMAD.WIDE R4, R55, 0x2, R22 ;  /* 0x0000000237047825 */ /* 0x002fe200078e0216 */
[----:B--2---:R-:W-:-:S04]  /*ae5d0*/  PRMT R54, R53, 0x7632, R54 ;  /* 0x0000763235367816 */ /* 0x004fc80000000036 */
[----:B------:R1:W-:Y:S01]  /*ae5e0*/  @P6 STG.E.U16 desc[UR8][R4.64], R53 ;  /* 0x0000003504006986 */ /* 0x0003e2000c101508 */
[----:B------:R-:W-:-:S04]  /*ae5f0*/  IMAD.WIDE R6, R55, 0x2, R42 ;  /* 0x0000000237067825 */ /* 0x000fc800078e022a */
[----:B------:R-:W-:-:S04]  /*ae600*/  IMAD.WIDE R50, R55, 0x2, R44 ;  /* 0x0000000237327825 */ /* 0x000fc800078e022c */
[----:B-1----:R-:W-:-:S05]  /*ae610*/  IMAD.WIDE R4, R55, 0x2, R40 ;  /* 0x0000000237047825 */ /* 0x002fca00078e0228 */
[----:B------:R1:W-:Y:S04]  /*ae620*/  @P2 STG.E.U16 desc[UR8][R4.64], R54 ;  /* 0x0000003604002986 */ /* 0x0003e8000c101508 */
[----:B------:R-:W-:Y:S04]  /*ae630*/  @P4 STG.E.U16 desc[UR8][R6.64], R57 ;  /* 0x0000003906004986 */ /* 0x000fe8000c101508 */
[----:B------:R2:W-:Y:S04]  /*ae640*/  @P5 STG.E.U16 desc[UR8][R50.64], R56 ;  /* 0x0000003832005986 */ /* 0x0005e8000c101508 */
[----:B-1----:R-:W3:Y:S04]  /*ae650*/  LDL.LU R54, [R1+0x34c] ;  /* 0x00034c0001367983 */ /* 0x002ee80000300800 */
[----:B--2---:R-:W2:Y:S01]  /*ae660*/  LDL.LU R56, [R1+0x29c] ;  /* 0x00029c0001387983 */ /* 0x004ea20000300800 */
[----:B------:R-:W-:Y:S01]  /*ae670*/  ISETP.LT.AND P6, PT, R61, UR28, !P1 ;  /* 0x0000001c3d007c0c */ /* 0x000fe2000cfc1270 */
[----:B------:R-:W-:Y:S01]  /*ae680*/  IMAD.WIDE R52, R55, 0x2, R46 ;  /* 0x0000000237347825 */ /* 0x000fe200078e022e */
[----:B------:R-:W-:Y:S01]  /*ae690*/  PRMT R6, R58, 0x7632, R6 ;  /* 0x000076323a067816 */ /* 0x000fe20000000006 */
[----:B------:R-:W4:Y:S01]  /*ae6a0*/  LDL.LU R57, [R1+0x36c] ;  /* 0x00036c0001397983 */ /* 0x000f220000300800 */
[----:B------:R-:W-:Y:S01]  /*ae6b0*/  ISETP.LT.AND P2, PT, R11, UR20, !P3 ;  /* 0x000000140b007c0c */ /* 0x000fe2000df41270 */
[C---:B------:R-:W-:Y:S01]  /*ae6c0*/  IMAD.WIDE R4, R55.reuse, 0x2, R48 ;  /* 0x0000000237047825 */ /* 0x040fe200078e0230 */
[----:B------:R-:W-:Y:S01]  /*ae6d0*/  ISETP.LT.AND P1, PT, R60, UR30, !P1 ;  /* 0x0000001e3c007c0c */ /* 0x000fe2000cf21270 */
[----:B------:R-:W1:Y:S06]  /*ae6e0*/  LDCU UR28, c[0x0][0x398] ;  /* 0x00007300ff1c77ac */ /* 0x000e6c0008000800 */
[----:B------:R1:W-:Y:S01]  /*ae6f0*/  @P6 STG.E.U16 desc[UR8][R52.64], R58 ;  /* 0x0000003a34006986 */ /* 0x0003e2000c101508 */
[----:B------:R-:W-:Y:S01]  /*ae700*/  VIADD R55, R55, UR12 ;  /* 0x0000000c37377c36 */ /* 0x000fe20008000000 */
[----:B------:R-:W-:Y:S01]  /*ae710*/  ISETP.LT.AND P4, PT, R15, UR22, !P3 ;  /* 0x000000160f007c0c */ /* 0x000fe2000df81270 */
[----:B------:R-:W-:Y:S01]  /*ae720*/  VIADD R50, R35, 0x37 ;  /* 0x0000003723327836 */ /* 0x000fe20000000000 */
[----:B0-----:R-:W-:Y:S01]  /*ae730*/  ISETP.LT.AND P5, PT, R19, UR33, !P3 ;  /* 0x0000002113007c0c */ /* 0x001fe2000dfa1270 */
[----:B------:R-:W0:Y:S01]  /*ae740*/  LDCU UR12, c[0x0][0x398] ;  /* 0x00007300ff0c77ac */ /* 0x000e220008000800 */
[----:B------:R-:W0:Y:S01]  /*ae750*/  LDCU UR20, c[0x0][0x398] ;  /* 0x00007300ff1477ac */ /* 0x000e220008000800 */
[----:B-1----:R-:W4:Y:S01]  /*ae760*/  LDL.LU R58, [R1+0x35c] ;  /* 0x00035c00013a7983 */ /* 0x002f220000300800 */
[----:B------:R-:W-:Y:S01]  /*ae770*/  ISETP.LT.AND P6, PT, R27, UR35, !P3 ;  /* 0x000000231b007c0c */ /* 0x000fe2000dfc1270 */
[----:B------:R-:W1:Y:S02]  /*ae780*/  LDCU UR22, c[0x0][0x398] ;  /* 0x00007300ff1677ac */ /* 0x000e640008000800 */
[----:B------:R0:W-:Y:S01]  /*ae790*/  @P1 STG.E.U16 desc[UR8][R4.64], R6 ;  /* 0x0000000604001986 */ /* 0x0001e2000c101508 */
[----:B------:R-:W1:Y:S01]  /*ae7a0*/  LDCU UR30, c[0x0][0x398] ;  /* 0x00007300ff1e77ac */ /* 0x000e620008000800 */
[----:B0-----:R-:W-:-:S04]  /*ae7b0*/  IMAD.WIDE R4, R55, 0x2, R2 ;  /* 0x0000000237047825 */ /* 0x001fc800078e0202 */
[----:B------:R-:W-:Y:S01]  /*ae7c0*/  IMAD.WIDE R6, R55, 0x2, R20 ;  /* 0x0000000237067825 */ /* 0x000fe200078e0214 */
[----:B------:R-:W-:Y:S01]  /*ae7d0*/  ISETP.GE.AND P1, PT, R50, UR18, PT ;  /* 0x0000001232007c0c */ /* 0x000fe2000bf26270 */
[----:B------:R-:W0:Y:S01]  /*ae7e0*/  LDCU UR18, c[0x0][0x398] ;  /* 0x00007300ff1277ac */ /* 0x000e220008000800 */
[----:B---3--:R-:W-:Y:S02]  /*ae7f0*/  PRMT R50, R54, 0x7632, R50 ;  /* 0x0000763236327816 */ /* 0x008fe40000000032 */
[----:B--2---:R-:W-:Y:S01]  /*ae800*/  PRMT R51, R56, 0x7632, R51 ;  /* 0x0000763238337816 */ /* 0x004fe20000000033 */
[----:B------:R2:W-:Y:S01]  /*ae810*/  @P2 STG.E.U16 desc[UR8][R4.64], R56 ;  /* 0x0000003804002986 */ /* 0x0005e2000c101508 */
[----:B------:R-:W-:-:S03]  /*ae820*/  ISETP.LT.AND P2, PT, R31, UR36, !P3 ;  /* 0x000000241f007c0c */ /* 0x000fc6000df41270 */
[----:B------:R3:W-:Y:S01]  /*ae830*/  @P4 STG.E.U16 desc[UR8][R6.64], R51 ;  /* 0x0000003306004986 */ /* 0x0007e2000c101508 */
[----:B------:R-:W-:-:S03]  /*ae840*/  ISETP.LT.AND P4, PT, R59, UR39, !P3 ;  /* 0x000000273b007c0c */ /* 0x000fc6000df81270 */
[----:B--2---:R-:W2:Y:S01]  /*ae850*/  LDL.LU R56, [R1+0x33c] ;  /* 0x00033c0001387983 */ /* 0x004ea20000300800 */
[----:B------:R-:W-:-:S04]  /*ae860*/  IMAD.WIDE R4, R55, 0x2, R22 ;  /* 0x0000000237047825 */ /* 0x000fc800078e0216 */
[----:B---3--:R-:W-:Y:S01]  /*ae870*/  IMAD.WIDE R6, R55, 0x2, R40 ;  /* 0x0000000237067825 */ /* 0x008fe200078e0228 */
[----:B------:R3:W-:Y:S01]  /*ae880*/  @P5 STG.E.U16 desc[UR8][R4.64], R54 ;  /* 0x0000003604005986 */ /* 0x0007e2000c101508 */
[----:B------:R-:W-:Y:S01]  /*ae890*/  ISETP.LT.AND P5, PT, R61, UR24, !P3 ;  /* 0x000000183d007c0c */ /* 0x000fe2000dfa1270 */
[----:B------:R-:W0:Y:S01]  /*ae8a0*/  LDCU UR24, c[0x0][0x398] ;  /* 0x00007300ff1877ac */ /* 0x000e220008000800 */
[----:B----4-:R-:W-:Y:S01]  /*ae8b0*/  PRMT R52, R57, 0x7632, R52 ;  /* 0x0000763239347816 */ /* 0x010fe20000000034 */
[----:B------:R4:W-:Y:S04]  /*ae8c0*/  @P6 STG.E.U16 desc[UR8][R6.64], R50 ;  /* 0x0000003206006986 */ /* 0x0009e8000c101508 */
[----:B---3--:R-:W3:Y:S01]  /*ae8d0*/  LDL.LU R54, [R1+0x28c] ;  /* 0x00028c0001367983 */ /* 0x008ee20000300800 */
[----:B------:R-:W-:-:S05]  /*ae8e0*/  IMAD.WIDE R4, R55, 0x2, R42 ;  /* 0x0000000237047825 */ /* 0x000fca00078e022a */
[----:B------:R0:W-:Y:S01]  /*ae8f0*/  @P2 STG.E.U16 desc[UR8][R4.64], R57 ;  /* 0x0000003904002986 */ /* 0x0001e2000c101508 */
[----:B----4-:R-:W-:-:S04]  /*ae900*/  IMAD.WIDE R6, R55, 0x2, R44 ;  /* 0x0000000237067825 */ /* 0x010fc800078e022c */
[----:B------:R-:W-:Y:S01]  /*ae910*/  IMAD.WIDE R50, R55, 0x2, R46 ;  /* 0x0000000237327825 */ /* 0x000fe200078e022e */
[----:B------:R4:W-:Y:S04]  /*ae920*/  @P4 STG.E.U16 desc[UR8][R6.64], R52 ;  /* 0x0000003406004986 */ /* 0x0009e8000c101508 */
[----:B0-----:R-:W3:Y:S04]  /*ae930*/  LDL.LU R57, [R1+0x27c] ;  /* 0x00027c0001397983 */ /* 0x001ee80000300800 */
[----:B------:R0:W-:Y:S01]  /*ae940*/  @P5 STG.E.U16 desc[UR8][R50.64], R58 ;  /* 0x0000003a32005986 */ /* 0x0001e2000c101508 */
[----:B----4-:R-:W-:-:S03]  /*ae950*/  PRMT R6, R58, 0x7632, R6 ;  /* 0x000076323a067816 */ /* 0x010fc60000000006 */
[----:B0-----:R-:W4:Y:S01]  /*ae960*/  LDL.LU R58, [R1+0x26c] ;  /* 0x00026c00013a7983 */ /* 0x001f220000300800 */
[----:B------:R-:W-:Y:S02]  /*ae970*/  ISETP.LT.AND P3, PT, R60, UR21, !P3 ;  /* 0x000000153c007c0c */ /* 0x000fe4000df61270 */
[----:B------:R-:W-:Y:S01]  /*ae980*/  ISETP.LT.AND P2, PT, R11, UR23, !P1 ;  /* 0x000000170b007c0c */ /* 0x000fe2000cf41270 */
[----:B------:R-:W-:Y:S01]  /*ae990*/  IMAD.WIDE R4, R55, 0x2, R48 ;  /* 0x0000000237047825 */ /* 0x000fe200078e0230 */
[----:B------:R-:W-:Y:S01]  /*ae9a0*/  ISETP.LT.AND P4, PT, R15, UR26, !P1 ;  /* 0x0000001a0f007c0c */ /* 0x000fe2000cf81270 */
[----:B------:R-:W0:Y:S02]  /*ae9b0*/  LDCU UR21, c[0x0][0x398] ;  /* 0x00007300ff1577ac */ /* 0x000e240008000800 */
[----:B------:R-:W-:Y:S01]  /*ae9c0*/  VIADD R55, R55, UR6 ;  /* 0x0000000637377c36 */ /* 0x000fe20008000000 */
[----:B------:R-:W-:Y:S02]  /*ae9d0*/  ISETP.LT.AND P5, PT, R19, UR27, !P1 ;  /* 0x0000001b13007c0c */ /* 0x000fe4000cfa1270 */
[----:B------:R-:W-:Y:S01]  /*ae9e0*/  ISETP.LT.AND P6, PT, R27, UR16, !P1 ;  /* 0x000000101b007c0c */ /* 0x000fe2000cfc1270 */
[C---:B------:R-:W-:Y:S01]  /*ae9f0*/  VIADD R50, R35.reuse, 0x38 ;  /* 0x0000003823327836 */ /* 0x040fe20000000000 */
[----:B------:R-:W0:Y:S01]  /*aea00*/  LDCU UR23, c[0x0][0x398] ;  /* 0x00007300ff1777ac */ /* 0x000e220008000800 */
[----:B------:R1:W-:Y:S03]  /*aea10*/  @P3 STG.E.U16 desc[UR8][R4.64], R6 ;  /* 0x0000000604003986 */ /* 0x0003e6000c101508 */
[----:B------:R-:W-:Y:S01]  /*aea20*/  ISETP.GE.AND P3, PT, R50, UR19, PT ;  /* 0x0000001332007c0c */ /* 0x000fe2000bf66270 */
[----:B------:R-:W-:Y:S01]  /*aea30*/  VIADD R53, R35, 0x39 ;  /* 0x0000003923357836 */ /* 0x000fe20000000000 */
[----:B------:R-:W0:Y:S01]  /*aea40*/  LDCU UR6, c[0x0][0x3b8] ;  /* 0x00007700ff0677ac */ /* 0x000e220008000800 */
[----:B------:R-:W0:Y:S01]  /*aea50*/  LDCU UR16, c[0x0][0x398] ;  /* 0x00007300ff1077ac */ /* 0x000e220008000800 */
[C---:B-1----:R-:W-:Y:S01]  /*aea60*/  IMAD.WIDE R4, R55.reuse, 0x2, R2 ;  /* 0x0000000237047825 */ /* 0x042fe200078e0202 */
[----:B------:R-:W1:Y:S03]  /*aea70*/  LDCU UR19, c[0x0][0x398] ;  /* 0x00007300ff1377ac */ /* 0x000e660008000800 */
[----:B------:R-:W-:Y:S01]  /*aea80*/  IMAD.WIDE R6, R55, 0x2, R20 ;  /* 0x0000000237067825 */ /* 0x000fe200078e0214 */
[----:B------:R-:W0:Y:S01]  /*aea90*/  LDCU UR26, c[0x0][0x398] ;  /* 0x00007300ff1a77ac */ /* 0x000e220008000800 */
[----:B------:R-:W0:Y:S01]  /*aeaa0*/  LDCU UR27, c[0x0][0x398] ;  /* 0x00007300ff1b77ac */ /* 0x000e220008000800 */
[----:B--2---:R-:W-:Y:S01]  /*aeab0*/  PRMT R51, R56, 0x7632, R51 ;  /* 0x0000763238337816 */ /* 0x004fe20000000033 */
[----:B------:R2:W-:Y:S01]  /*aeac0*/  @P2 STG.E.U16 desc[UR8][R4.64], R56 ;  /* 0x0000003804002986 */ /* 0x0005e2000c101508 */
[----:B------:R-:W-:-:S03]  /*aead0*/  ISETP.LT.AND P2, PT, R31, UR29, !P1 ;  /* 0x0000001d1f007c0c */ /* 0x000fc6000cf41270 */
[----:B------:R0:W-:Y:S01]  /*aeae0*/  @P4 STG.E.U16 desc[UR8][R6.64], R51 ;  /* 0x0000003306004986 */ /* 0x0001e2000c101508 */
[----:B------:R-:W-:Y:S01]  /*aeaf0*/  ISETP.LT.AND P4, PT, R59, UR31, !P1 ;  /* 0x0000001f3b007c0c */ /* 0x000fe2000cf81270 */
[----:B--2---:R-:W-:-:S04]  /*aeb00*/  IMAD.WIDE R4, R55, 0x2, R22 ;  /* 0x0000000237047825 */ /* 0x004fc800078e0216 */
[----:B0-----:R-:W-:Y:S01]  /*aeb10*/  IMAD.WIDE R6, R55, 0x2, R40 ;  /* 0x0000000237067825 */ /* 0x001fe200078e0228 */
[----:B---3--:R-:W-:Y:S01]  /*aeb20*/  PRMT R50, R54, 0x7632, R50 ;  /* 0x0000763236327816 */ /* 0x008fe20000000032 */
[----:B------:R0:W-:Y:S01]  /*aeb30*/  @P5 STG.E.U16 desc[UR8][R4.64], R54 ;  /* 0x0000003604005986 */ /* 0x0001e2000c101508 */
[----:B------:R-:W-:Y:S01]  /*aeb40*/  ISETP.LT.AND P5, PT, R61, UR25, !P1 ;  /* 0x000000193d007c0c */ /* 0x000fe2000cfa1270 */
[----:B------:R-:W2:Y:S01]  /*aeb50*/  LDCU UR25, c[0x0][0x398] ;  /* 0x00007300ff1977ac */ /* 0x000ea20008000800 */
[----:B------:R-:W-:Y:S01]  /*aeb60*/  ISETP.LT.AND P1, PT, R60, UR28, !P1 ;  /* 0x0000001c3c007c0c */ /* 0x000fe2000cf21270 */
[----:B------:R3:W-:Y:S01]  /*aeb70*/  @P6 STG.E.U16 desc[UR8][R6.64], R50 ;  /* 0x0000003206006986 */ /* 0x0007e2000c101508 */
[C---:B0-----:R-:W-:Y:S01]  /*aeb80*/  IMAD.WIDE R4, R55.reuse, 0x2, R42 ;  /* 0x0000000237047825 */ /* 0x041fe200078e022a */
[----:B------:R-:W0:Y:S03]  /*aeb90*/  LDCU UR28, c[0x0][0x398] ;  /* 0x00007300ff1c77ac */ /* 0x000e260008000800 */
[----:B---3--:R-:W-:Y:S01]  /*aeba0*/  IMAD.WIDE R6, R55, 0x2, R44 ;  /* 0x0000000237067825 */ /* 0x008fe200078e022c */
[----:B------:R-:W-:Y:S01]  /*aebb0*/  PRMT R52, R57, 0x7632, R52 ;  /* 0x0000763239347816 */ /* 0x000fe20000000034 */
[----:B------:R3:W-:Y:S01]  /*aebc0*/  @P2 STG.E.U16 desc[UR8][R4.64], R57 ;  /* 0x0000003904002986 */ /* 0x0007e2000c101508 */
[----:B------:R-:W-:Y:S01]  /*aebd0*/  ISETP.LT.AND P6, PT, R15, UR20, !P3 ;  /* 0x000000140f007c0c */ /* 0x000fe2000dfc1270 */
[----:B------:R-:W-:Y:S01]  /*aebe0*/  IMAD.WIDE R50, R55, 0x2, R46 ;  /* 0x0000000237327825 */ /* 0x000fe200078e022e */
[----:B------:R-:W-:Y:S01]  /*aebf0*/  ISETP.LT.AND P2, PT, R19, UR18, !P3 ;  /* 0x0000001213007c0c */ /* 0x000fe2000df41270 */
[----:B------:R4:W-:Y:S01]  /*aec00*/  @P4 STG.E.U16 desc[UR8][R6.64], R52 ;  /* 0x0000003406004986 */ /* 0x0009e2000c101508 */
[----:B------:R-:W-:Y:S01]  /*aec10*/  ISETP.LT.AND P4, PT, R11, UR12, !P3 ;  /* 0x0000000c0b007c0c */ /* 0x000fe2000df81270 */
[----:B------:R-:W0:Y:S01]  /*aec20*/  LDCU UR18, c[0x0][0x398] ;  /* 0x00007300ff1277ac */ /* 0x000e220008000800 */
[----:B------:R-:W0:Y:S01]  /*aec30*/  LDCU UR12, c[0x0][0x3b8] ;  /* 0x00007700ff0c77ac */ /* 0x000e220008000800 */
[----:B---3--:R-:W-:Y:S01]  /*aec40*/  IMAD.WIDE R4, R55, 0x2, R48 ;  /* 0x0000000237047825 */ /* 0x008fe200078e0230 */
[----:B------:R-:W3:Y:S01]  /*aec50*/  LDCU UR20, c[0x0][0x398] ;  /* 0x00007300ff1477ac */ /* 0x000ee20008000800 */
[----:B----4-:R-:W-:-:S02]  /*aec60*/  PRMT R6, R58, 0x7632, R6 ;  /* 0x000076323a067816 */ /* 0x010fc40000000006 */
[----:B------:R-:W-:Y:S01]  /*aec70*/  VIADD R52, R55, UR14 ;  /* 0x0000000e37347c36 */ /* 0x000fe20008000000 */
[----:B------:R4:W-:Y:S01]  /*aec80*/  @P5 STG.E.U16 desc[UR8][R50.64], R58 ;  /* 0x0000003a32005986 */ /* 0x0009e2000c101508 */
[----:B------:R-:W-:Y:S01]  /*aec90*/  ISETP.LT.AND P5, PT, R27, UR22, !P3 ;  /* 0x000000161b007c0c */ /* 0x000fe2000dfa1270 */
[----:B------:R-:W0:Y:S02]  /*aeca0*/  LDCU UR14, c[0x0][0x398] ;  /* 0x00007300ff0e77ac */ /* 0x000e240008000800 */
[----:B------:R1:W-:Y:S01]  /*aecb0*/  @P1 STG.E.U16 desc[UR8][R4.64], R6 ;  /* 0x0000000604001986 */ /* 0x0003e2000c101508 */
[----:B------:R-:W0:Y:S01]  /*aecc0*/  LDCU UR22, c[0x0][0x398] ;  /* 0x00007300ff1677ac */ /* 0x000e220008000800 */
[----:B----4-:R-:W-:Y:S01]  /*aecd0*/  PRMT R50, R8, 0x7632, R50 ;  /* 0x0000763208327816 */ /* 0x010fe20000000032 */
[----:B-1----:R-:W-:-:S04]  /*aece0*/  IMAD.WIDE R4, R52, 0x2, R2 ;  /* 0x0000000234047825 */ /* 0x002fc800078e0202 */
[----:B------:R-:W-:Y:S01]  /*aecf0*/  IMAD.WIDE R6, R52, 0x2, R20 ;  /* 0x0000000234067825 */ /* 0x000fe200078e0214 */
[----:B------:R1:W-:Y:S01]  /*aed00*/  @P4 STG.E.U16 desc[UR8][R4.64], R8 ;  /* 0x0000000804004986 */ /* 0x0003e2000c101508 */
[----:B------:R-:W-:Y:S01]  /*aed10*/  ISETP.LT.AND P4, PT, R59, UR21, !P3 ;  /* 0x000000153b007c0c */ /* 0x000fe2000df81270 */
[----:B------:R-:W4:Y:S02]  /*aed20*/  LDCU UR21, c[0x0][0x398] ;  /* 0x00007300ff1577ac */ /* 0x000f240008000800 */
[----:B------:R0:W-:Y:S01]  /*aed30*/  @P6 STG.E.U16 desc[UR8][R6.64], R50 ;  /* 0x0000003206006986 */ /* 0x0001e2000c101508 */
[----:B------:R-:W-:Y:S02]  /*aed40*/  ISETP.LT.AND P6, PT, R31, UR24, !P3 ;  /* 0x000000181f007c0c */ /* 0x000fe4000dfc1270 */
[----:B------:R-:W-:Y:S01]  /*aed50*/  PRMT R51, R12, 0x7632, R51 ;  /* 0x000076320c337816 */ /* 0x000fe20000000033 */
[----:B-1----:R-:W-:-:S04]  /*aed60*/  IMAD.WIDE R4, R52, 0x2, R22 ;  /* 0x0000000234047825 */ /* 0x002fc800078e0216 */
[----:B0-----:R-:W-:Y:S01]  /*aed70*/  IMAD.WIDE R6, R52, 0x2, R40 ;  /* 0x0000000234067825 */ /* 0x001fe200078e0228 */
[----:B------:R0:W-:Y:S01]  /*aed80*/  @P2 STG.E.U16 desc[UR8][R4.64], R12 ;  /* 0x0000000c04002986 */ /* 0x0001e2000c101508 */
[----:B------:R-:W-:Y:S01]  /*aed90*/  ISETP.GE.AND P1, PT, R53, UR5, PT ;  /* 0x0000000535007c0c */ /* 0x000fe2000bf26270 */
[----:B------:R-:W1:Y:S01]  /*aeda0*/  LDCU UR5, c[0x0][0x3b8] ;  /* 0x00007700ff0577ac */ /* 0x000e620008000800 */
[----:B------:R-:W-:Y:S01]  /*aedb0*/  PRMT R53, R16, 0x7632, R53 ;  /* 0x0000763210357816 */ /* 0x000fe20000000035 */
[----:B------:R2:W-:Y:S01]  /*aedc0*/  @P5 STG.E.U16 desc[UR8][R6.64], R51 ;  /* 0x0000003306005986 */ /* 0x0005e2000c101508 */
[----:B------:R-:W-:Y:S01]  /*aedd0*/  ISETP.LT.AND P5, PT, R61, UR30, !P3 ;  /* 0x0000001e3d007c0c */ /* 0x000fe2000dfa1270 */
[----:B0-----:R-:W-:-:S04]  /*aede0*/  IMAD.WIDE R4, R52, 0x2, R42 ;  /* 0x0000000234047825 */ /* 0x001fc800078e022a */
[----:B--2---:R-:W-:Y:S01]  /*aedf0*/  IMAD.WIDE R6, R52, 0x2, R44 ;  /* 0x0000000234067825 */ /* 0x004fe200078e022c */
[----:B------:R-:W-:Y:S01]  /*aee00*/  @P6 STG.E.U16 desc[UR8][R4.64], R16 ;  /* 0x0000001004006986 */ /* 0x000fe2000c101508 */
[----:B------:R-:W-:-:S03]  /*aee10*/  ISETP.LT.AND P3, PT, R60, UR32, !P3 ;  /* 0x000000203c007c0c */ /* 0x000fc6000df61270 */
[----:B------:R0:W-:Y:S01]  /*aee20*/  @P4 STG.E.U16 desc[UR8][R6.64], R53 ;  /* 0x0000003506004986 */ /* 0x0001e2000c101508 */
[----:B------:R-:W-:-:S03]  /*aee30*/  VIADD R8, R35, 0x3a ;  /* 0x0000003a23087836 */ /* 0x000fc60000000000 */
[----:B------:R2:W1:Y:S01]  /*aee40*/  LDS.128 R4, [R0] ;  /* 0x0000000000047984 */ /* 0x0004620000000c00 */
[----:B------:R-:W-:Y:S01]  /*aee50*/  ISETP.LT.AND P4, PT, R11, UR23, !P1 ;  /* 0x000000170b007c0c */ /* 0x000fe2000cf81270 */
[----:B------:R-:W-:Y:S01]  /*aee60*/  IMAD.WIDE R50, R52, 0x2, R46 ;  /* 0x0000000234327825 */ /* 0x000fe200078e022e */
[----:B------:R-:W-:Y:S01]  /*aee70*/  ISETP.GE.AND P2, PT, R8, UR17, PT ;  /* 0x0000001108007c0c */ /* 0x000fe2000bf46270 */
[----:B------:R-:W1:Y:S02]  /*aee80*/  LDCU UR17, c[0x0][0x398] ;  /* 0x00007300ff1177ac */ /* 0x000e640008000800 */
[C---:B------:R-:W-:Y:S01]  /*aee90*/  VIADD R8, R52.reuse, UR6 ;  /* 0x0000000634087c36 */ /* 0x040fe20008000000 */
[----:B------:R3:W-:Y:S01]  /*aeea0*/  @P5 STG.E.U16 desc[UR8][R50.64], R24 ;  /* 0x0000001832005986 */ /* 0x0007e2000c101508 */
[----:B0-----:R-:W-:Y:S01]  /*aeeb0*/  IMAD.WIDE R52, R52, 0x2, R48 ;  /* 0x0000000234347825 */ /* 0x001fe200078e0230 */
[----:B--2---:R-:W-:Y:S01]  /*aeec0*/  PRMT R0, R24, 0x7632, R0 ;  /* 0x0000763218007816 */ /* 0x004fe20000000000 */
[----:B------:R-:W0:Y:S01]  /*aeed0*/  LDCU UR6, c[0x0][0x398] ;  /* 0x00007300ff0677ac */ /* 0x000e220008000800 */
[----:B------:R-:W-:-:S03]  /*aeee0*/  ISETP.LT.AND P5, PT, R15, UR16, !P1 ;  /* 0x000000100f007c0c */ /* 0x000fc6000cfa1270 */
[----:B------:R2:W-:Y:S01]  /*aeef0*/  @P3 STG.E.U16 desc[UR8][R52.64], R0 ;  /* 0x0000000034003986 */ /* 0x0005e2000c101508 */
[----:B------:R-:W-:Y:S02]  /*aef00*/  ISETP.LT.AND P3, PT, R19, UR19, !P1 ;  /* 0x0000001313007c0c */ /* 0x000fe4000cf61270 */
[----:B------:R-:W-:Y:S02]  /*aef10*/  ISETP.LT.AND P6, PT, R27, UR25, !P1 ;  /* 0x000000191b007c0c */ /* 0x000fe4000cfc1270 */
[----:B------:R-:W-:Y:S01]  /*aef20*/  PRMT R12, R28, 0x7632, R12 ;  /* 0x000076321c0c7816 */ /* 0x000fe2000000000c */
[----:B---3--:R-:W-:Y:S01]  /*aef30*/  IMAD.WIDE R50, R8, 0x2, R2 ;  /* 0x0000000208327825 */ /* 0x008fe200078e0202 */
[----:B------:R-:W-:Y:S01]  /*aef40*/  PRMT R16, R32, 0x7632, R16 ;  /* 0x0000763220107816 */ /* 0x000fe20000000010 */
[----:B------:R-:W3:Y:S03]  /*aef50*/  LDCU UR16, c[0x0][0x398] ;  /* 0x00007300ff1077ac */ /* 0x000ee60008000800 */
[----:B------:R0:W-:Y:S01]  /*aef60*/  @P4 STG.E.U16 desc[UR8][R50.64], R28 ;  /* 0x0000001c32004986 */ /* 0x0001e2000c101508 */
[----:B------:R-:W-:Y:S01]  /*aef70*/  ISETP.LT.AND P4, PT, R31, UR26, !P1 ;  /* 0x0000001a1f007c0c */ /* 0x000fe2000cf81270 */
[C---:B--2---:R-:W-:Y:S01]  /*aef80*/  IMAD.WIDE R52, R8.reuse, 0x2, R22 ;  /* 0x0000000208347825 */ /* 0x044fe200078e0216 */
[----:B------:R-:W2:Y:S03]  /*aef90*/  LDCU UR23, c[0x0][0x398] ;  /* 0x00007300ff1777ac */ /* 0x000ea60008000800 */
[----:B------:R-:W-:Y:S01]  /*aefa0*/  IMAD.WIDE R54, R8, 0x2, R40 ;  /* 0x0000000208367825 */ /* 0x000fe200078e0228 */
[----:B------:R-:W-:Y:S01]  /*aefb0*/  PRMT R24, R36, 0x7632, R24 ;  /* 0x0000763224187816 */ /* 0x000fe20000000018 */
[----:B------:R-:W1:Y:S02]  /*aefc0*/  LDCU UR19, c[0x0][0x398] ;  /* 0x00007300ff1377ac */ /* 0x000e640008000800 */
[----:B0-----:R-:W-:-:S05]  /*aefd0*/  IMAD.WIDE R50, R8, 0x2, R20 ;  /* 0x0000000208327825 */ /* 0x001fca00078e0214 */
[----:B------:R0:W-:Y:S01]  /*aefe0*/  @P5 STG.E.U16 desc[UR8][R50.64], R12 ;  /* 0x0000000c32005986 */ /* 0x0001e2000c101508 */
[----:B------:R-:W-:-:S03]  /*aeff0*/  ISETP.LT.AND P5, PT, R59, UR27, !P1 ;  /* 0x0000001b3b007c0c */ /* 0x000fc6000cfa1270 */
[----:B------:R1:W-:Y:S04]  /*af000*/  @P3 STG.E.U16 desc[UR8][R52.64], R32 ;  /* 0x0000002034003986 */ /* 0x0003e8000c101508 */
[----:B------:R-:W-:Y:S01]  /*af010*/  @P6 STG.E.U16 desc[UR8][R54.64], R16 ;  /* 0x0000001036006986 */ /* 0x000fe2000c101508 */
[----:B------:R-:W-:Y:S02]  /*af020*/  ISETP.LT.AND P6, PT, R61, UR28, !P1 ;  /* 0x0000001c3d007c0c */ /* 0x000fe4000cfc1270 */
[----:B------:R-:W-:Y:S01]  /*af030*/  ISETP.LT.AND P1, PT, R60, UR14, !P1 ;  /* 0x0000000e3c007c0c */ /* 0x000fe2000cf21270 */
[----:B0-----:R-:W-:-:S04]  /*af040*/  IMAD.WIDE R50, R8, 0x2, R42 ;  /* 0x0000000208327825 */ /* 0x001fc800078e022a */
[----:B------:R-:W-:Y:S02]  /*af050*/  VIADD R0, R35, 0x3b ;  /* 0x0000003b23007836 */ /* 0x000fe40000000000 */
[----:B-1----:R-:W-:Y:S01]  /*af060*/  IMAD.WIDE R52, R8, 0x2, R44 ;  /* 0x0000000208347825 */ /* 0x002fe200078e022c */
[----:B------:R0:W-:Y:S01]  /*af070*/  @P4 STG.E.U16 desc[UR8][R50.64], R36 ;  /* 0x0000002432004986 */ /* 0x0001e2000c101508 */
[----:B------:R-:W-:Y:S01]  /*af080*/  ISETP.LT.AND P4, PT, R11, UR18, !P2 ;  /* 0x000000120b007c0c */ /* 0x000fe2000d781270 */
[----:B------:R-:W1:Y:S01]  /*af090*/  LDCU UR14, c[0x0][0x398] ;  /* 0x00007300ff0e77ac */ /* 0x000e620008000800 */
[----:B------:R-:W-:Y:S01]  /*af0a0*/  ISETP.GE.AND P3, PT, R0, UR15, PT ;  /* 0x0000000f00007c0c */ /* 0x000fe2000bf66270 */
[----:B------:R2:W-:Y:S01]  /*af0b0*/  @P5 STG.E.U16 desc[UR8][R52.64], R24 ;  /* 0x0000001834005986 */ /* 0x0005e2000c101508 */
[----:B------:R-:W-:Y:S01]  /*af0c0*/  PRMT R12, R4, 0x7632, R12 ;  /* 0x00007632040c7816 */ /* 0x000fe2000000000c */
[C---:B------:R-:W-:Y:S01]  /*af0d0*/  VIADD R0, R8.reuse, UR12 ;  /* 0x0000000c08007c36 */ /* 0x040fe20008000000 */
[----:B------:R-:W-:Y:S01]  /*af0e0*/  ISETP.LT.AND P5, PT, R15, UR20, !P2 ;  /* 0x000000140f007c0c */ /* 0x000fe2000d7a1270 */
[----:B------:R-:W1:Y:S01]  /*af0f0*/  LDCU UR15, c[0x0][0x398] ;  /* 0x00007300ff0f77ac */ /* 0x000e620008000800 */
[C---:B0-----:R-:W-:Y:S01]  /*af100*/  IMAD.WIDE R50, R8.reuse, 0x2, R46 ;  /* 0x0000000208327825 */ /* 0x041fe200078e022e */
[----:B------:R-:W-:Y:S01]  /*af110*/  PRMT R16, R9, 0x7632, R16 ;  /* 0x0000763209107816 */ /* 0x000fe20000000010 */
[----:B------:R-:W0:Y:S02]  /*af120*/  LDCU UR12, c[0x0][0x398] ;  /* 0x00007300ff0c77ac */ /* 0x000e240008000800 */
[----:B--2---:R-:W-:Y:S01]  /*af130*/  IMAD.WIDE R52, R8, 0x2, R48 ;  /* 0x0000000208347825 */ /* 0x004fe200078e0230 */
[----:B------:R2:W-:Y:S01]  /*af140*/  @P6 STG.E.U16 desc[UR8][R50.64], R4 ;  /* 0x0000000432006986 */ /* 0x0005e2000c101508 */
[----:B------:R-:W-:Y:S01]  /*af150*/  ISETP.LT.AND P6, PT, R27, UR17, !P2 ;  /* 0x000000111b007c0c */ /* 0x000fe2000d7c1270 */
[----:B------:R-:W0:Y:S02]  /*af160*/  LDCU UR18, c[0x0][0x398] ;  /* 0x00007300ff1277ac */ /* 0x000e240008000800 */
[----:B------:R1:W-:Y:S01]  /*af170*/  @P1 STG.E.U16 desc[UR8][R52.64], R12 ;  /* 0x0000000c34001986 */ /* 0x0003e2000c101508 */
[----:B----4-:R-:W-:Y:S01]  /*af180*/  ISETP.LT.AND P1, PT, R19, UR21, !P2 ;  /* 0x0000001513007c0c */ /* 0x010fe2000d721270 */
[----:B------:R-:W4:Y:S01]  /*af190*/  LDCU UR17, c[0x0][0x398] ;  /* 0x00007300ff1177ac */ /* 0x000f220008000800 */
[----:B------:R-:W-:-:S02]  /*af1a0*/  PRMT R24, R13, 0x7632, R24 ;  /* 0x000076320d187816 */ /* 0x000fc40000000018 */
[----:B------:R-:W-:Y:S01]  /*af1b0*/  PRMT R28, R17, 0x7632, R28 ;  /* 0x00007632111c7816 */ /* 0x000fe2000000001c */
[----:B------:R-:W0:Y:S01]  /*af1c0*/  LDCU UR20, c[0x0][0x398] ;  /* 0x00007300ff1477ac */ /* 0x000e220008000800 */
[C---:B--2---:R-:W-:Y:S01]  /*af1d0*/  IMAD.WIDE R50, R0.reuse, 0x2, R2 ;  /* 0x0000000200327825 */ /* 0x044fe200078e0202 */
[----:B------:R-:W2:Y:S04]  /*af1e0*/  LDCU UR21, c[0x0][0x398] ;  /* 0x00007300ff1577ac */ /* 0x000ea80008000800 */
[----:B------:R0:W-:Y:S01]  /*af1f0*/  @P4 STG.E.U16 desc[UR8][R50.64], R9 ;  /* 0x0000000932004986 */ /* 0x0001e2000c101508 */
[----:B------:R-:W-:Y:S01]  /*af200*/  ISETP.LT.AND P4, PT, R31, UR22, !P2 ;  /* 0x000000161f007c0c */ /* 0x000fe2000d781270 */
[----:B-1----:R-:W-:-:S04]  /*af210*/  IMAD.WIDE R52, R0, 0x2, R40 ;  /* 0x0000000200347825 */ /* 0x002fc800078e0228 */
[----:B0-----:R-:W-:-:S04]  /*af220*/  IMAD.WIDE R8, R0, 0x2, R20 ;  /* 0x0000000200087825 */ /* 0x001fc800078e0214 */
[----:B------:R-:W-:Y:S01]  /*af230*/  IMAD.WIDE R50, R0, 0x2, R22 ;  /* 0x0000000200327825 */ /* 0x000fe200078e0216 */
[----:B------:R0:W-:Y:S01]  /*af240*/  @P5 STG.E.U16 desc[UR8][R8.64], R16 ;  /* 0x0000001008005986 */ /* 0x0001e2000c101508 */
[----:B------:R-:W-:Y:S01]  /*af250*/  ISETP.LT.AND P5, PT, R59, UR6, !P2 ;  /* 0x000000063b007c0c */ /* 0x000fe2000d7a1270 */
[----:B------:R-:W1:Y:S02]  /*af260*/  LDCU UR6, c[0x0][0x3b8] ;  /* 0x00007700ff0677ac */ /* 0x000e640008000800 */
[----:B------:R2:W-:Y:S04]  /*af270*/  @P1 STG.E.U16 desc[UR8][R50.64], R13 ;  /* 0x0000000d32001986 */ /* 0x0005e8000c101508 */
[----:B------:R-:W-:Y:S01]  /*af280*/  @P6 STG.E.U16 desc[UR8][R52.64], R24 ;  /* 0x0000001834006986 */ /* 0x000fe2000c101508 */
[----:B---3--:R-:W-:Y:S01]  /*af290*/  ISETP.LT.AND P6, PT, R61, UR16, !P2 ;  /* 0x000000103d007c0c */ /* 0x008fe2000d7c1270 */
[----:B------:R-:W-:-:S02]  /*af2a0*/  VIADD R4, R35, 0x3c ;  /* 0x0000003c23047836 */ /* 0x000fc40000000000 */
[----:B0-----:R-:W-:Y:S01]  /*af2b0*/  IMAD.WIDE R8, R0, 0x2, R42 ;  /* 0x0000000200087825 */ /* 0x001fe200078e022a */
[----:B------:R-:W-:Y:S01]  /*af2c0*/  ISETP.LT.AND P2, PT, R60, UR19, !P2 ;  /* 0x000000133c007c0c */ /* 0x000fe2000d741270 */
[----:B------:R-:W0:Y:S02]  /*af2d0*/  LDCU UR16, c[0x0][0x398] ;  /* 0x00007300ff1077ac */ /* 0x000e240008000800 */
[C---:B--2---:R-:W-:Y:S01]  /*af2e0*/  IMAD.WIDE R12, R0.reuse, 0x2, R44 ;  /* 0x00000002000c7825 */ /* 0x044fe200078e022c */
[----:B------:R2:W-:Y:S01]  /*af2f0*/  @P4 STG.E.U16 desc[UR8][R8.64], R17 ;  /* 0x0000001108004986 */ /* 0x0005e2000c101508 */
[----:B------:R-:W-:Y:S02]  /*af300*/  ISETP.LT.AND P4, PT, R11, UR23, !P3 ;  /* 0x000000170b007c0c */ /* 0x000fe4000df81270 */
[----:B------:R-:W-:Y:S01]  /*af310*/  VIADD R51, R0, UR5 ;  /* 0x0000000500337c36 */ /* 0x000fe20008000000 */
[----:B------:R3:W-:Y:S01]  /*af320*/  @P5 STG.E.U16 desc[UR8][R12.64], R28 ;  /* 0x0000001c0c005986 */ /* 0x0007e2000c101508 */
[----:B------:R-:W-:Y:S01]  /*af330*/  ISETP.LT.AND P5, PT, R15, UR14, !P3 ;  /* 0x0000000e0f007c0c */ /* 0x000fe2000dfa1270 */
[----:B------:R-:W0:Y:S01]  /*af340*/  LDCU UR5, c[0x0][0x398] ;  /* 0x00007300ff0577ac */ /* 0x000e220008000800 */
[----:B------:R-:W-:Y:S01]  /*af350*/  ISETP.GE.AND P1, PT, R4, UR13, PT ;  /* 0x0000000d04007c0c */ /* 0x000fe2000bf26270 */
[----:B------:R-:W0:Y:S01]  /*af360*/  LDCU UR13, c[0x0][0x398] ;  /* 0x00007300ff0d77ac */ /* 0x000e220008000800 */
[C---:B--2---:R-:W-:Y:S01]  /*af370*/  IMAD.WIDE R8, R0.reuse, 0x2, R46 ;  /* 0x0000000200087825 */ /* 0x044fe200078e022e */
[----:B------:R-:W2:Y:S03]  /*af380*/  LDCU UR14, c[0x0][0x398] ;  /* 0x00007300ff0e77ac */ /* 0x000ea60008000800 */
[----:B---3--:R-:W-:Y:S01]  /*af390*/  IMAD.WIDE R12, R0, 0x2, R48 ;  /* 0x00000002000c7825 */ /* 0x008fe200078e0230 */
[----:B------:R-:W-:Y:S01]  /*af3a0*/  PRMT R0, R25, 0x7632, R0 ;  /* 0x0000763219007816 */ /* 0x000fe20000000000 */
[----:B------:R3:W-:Y:S01]  /*af3b0*/  @P6 STG.E.U16 desc[UR8][R8.64], R25 ;  /* 0x0000001908006986 */ /* 0x0007e2000c101508 */
[----:B------:R-:W-:Y:S01]  /*af3c0*/  ISETP.LT.AND P6, PT, R27, UR12, !P3 ;  /* 0x0000000c1b007c0c */ /* 0x000fe2000dfc1270 */
[----:B------:R-:W-:Y:S01]  /*af3d0*/  IMAD.WIDE R16, R51, 0x2, R40 ;  /* 0x0000000233107825 */ /* 0x000fe200078e0228 */
[----:B------:R-:W-:Y:S01]  /*af3e0*/  PRMT R4, R29, 0x7632, R4 ;  /* 0x000076321d047816 */ /* 0x000fe20000000004 */
[----:B------:R0:W-:Y:S01]  /*af3f0*/  @P2 STG.E.U16 desc[UR8][R12.64], R0 ;  /* 0x000000000c002986 */ /* 0x0001e2000c101508 */
[----:B------:R-:W-:Y:S01]  /*af400*/  ISETP.LT.AND P2, PT, R19, UR15, !P3 ;  /* 0x0000000f13007c0c */ /* 0x000fe2000df41270 */
[----:B------:R-:W1:Y:S01]  /*af410*/  LDCU UR12, c[0x0][0x398] ;  /* 0x00007300ff0c77ac */ /* 0x000e620008000800 */
[----:B------:R-:W1:Y:S01]  /*af420*/  LDCU UR15, c[0x0][0x398] ;  /* 0x00007300ff0f77ac */ /* 0x000e620008000800 */
[----:B---3--:R-:W-:-:S05]  /*af430*/  IMAD.WIDE R8, R51, 0x2, R2 ;  /* 0x0000000233087825 */ /* 0x008fca00078e0202 */
[----:B------:R3:W-:Y:S01]  /*af440*/  @P4 STG.E.U16 desc[UR8][R8.64], R29 ;  /* 0x0000001d08004986 */ /* 0x0007e2000c101508 */
[----:B------:R-:W-:Y:S01]  /*af450*/  ISETP.LT.AND P4, PT, R31, UR18, !P3 ;  /* 0x000000121f007c0c */ /* 0x000fe2000df81270 */
[----:B0-----:R-:W-:Y:S01]  /*af460*/  IMAD.WIDE R12, R51, 0x2, R22 ;  /* 0x00000002330c7825 */ /* 0x001fe200078e0216 */
[----:B------:R-:W-:-:S03]  /*af470*/  PRMT R0, R33, 0x7632, R0 ;  /* 0x0000763221007816 */ /* 0x000fc60000000000 */
[----:B---3--:R-:W-:-:S05]  /*af480*/  IMAD.WIDE R8, R51, 0x2, R20 ;  /* 0x0000000233087825 */ /* 0x008fca00078e0214 */
[----:B------:R0:W-:Y:S01]  /*af490*/  @P5 STG.E.U16 desc[UR8][R8.64], R4 ;  /* 0x0000000408005986 */ /* 0x0001e2000c101508 */
[----:B----4-:R-:W-:Y:S01]  /*af4a0*/  ISETP.LT.AND P5, PT, R59, UR17, !P3 ;  /* 0x000000113b007c0c */ /* 0x010fe2000dfa1270 */
[----:B------:R-:W-:Y:S01]  /*af4b0*/  IMAD.WIDE R28, R51, 0x2, R42 ;  /* 0x00000002331c7825 */ /* 0x000fe200078e022a */
[----:B------:R-:W3:Y:S01]  /*af4c0*/  LDCU UR17, c[0x0][0x398] ;  /* 0x00007300ff1177ac */ /* 0x000ee20008000800 */
[----:B------:R1:W-:Y:S01]  /*af4d0*/  @P2 STG.E.U16 desc[UR8][R12.64], R33 ;  /* 0x000000210c002986 */ /* 0x0003e2000c101508 */
[----:B------:R-:W-:-:S03]  /*af4e0*/  ISETP.LT.AND P2, PT, R60, UR21, !P3 ;  /* 0x000000153c007c0c */ /* 0x000fc6000df41270 */
[----:B------:R4:W-:Y:S01]  /*af4f0*/  @P6 STG.E.U16 desc[UR8][R16.64], R0 ;  /* 0x0000000010006986 */ /* 0x0009e2000c101508 */
[----:B------:R-:W-:Y:S01]  /*af500*/  ISETP.LT.AND P6, PT, R61, UR20, !P3 ;  /* 0x000000143d007c0c */ /* 0x000fe2000dfc1270 */
[----:B------:R-:W-:Y:S02]  /*af510*/  IMAD.WIDE R24, R51, 0x2, R44 ;  /* 0x0000000233187825 */ /* 0x000fe400078e022c */
[----:B------:R-:W-:Y:S01]  /*af520*/  @P4 STG.E.U16 desc[UR8][R28.64], R37 ;  /* 0x000000251c004986 */ /* 0x000fe2000c101508 */
[----:B0-----:R-:W-:Y:S02]  /*af530*/  PRMT R9, R37, 0x7632, R9 ;  /* 0x0000763225097816 */ /* 0x001fe40000000009 */
[----:B------:R-:W-:Y:S01]  /*af540*/  ISETP.LT.AND P4, PT, R11, UR13, !P1 ;  /* 0x0000000d0b007c0c */ /* 0x000fe2000cf81270 */
[----:B-1----:R-:W-:Y:S01]  /*af550*/  VIADD R13, R51, UR6 ;  /* 0x00000006330d7c36 */ /* 0x002fe20008000000 */
[----:B------:R-:W-:Y:S01]  /*af560*/  PRMT R4, R5, 0x7632, R4 ;  /* 0x0000763205047816 */ /* 0x000fe20000000004 */
[----:B------:R0:W-:Y:S01]  /*af570*/  @P5 STG.E.U16 desc[UR8][R24.64], R9 ;  /* 0x0000000918005986 */ /* 0x0001e2000c101508 */
[----:B----4-:R-:W-:Y:S01]  /*af580*/  IMAD.WIDE R16, R51, 0x2, R48 ;  /* 0x0000000233107825 */ /* 0x010fe200078e0230 */
[----:B------:R-:W-:Y:S01]  /*af590*/  ISETP.LT.AND P3, PT, R15, UR5, !P1 ;  /* 0x000000050f007c0c */ /* 0x000fe2000cf61270 */
[----:B------:R-:W1:Y:S02]  /*af5a0*/  LDCU UR13, c[0x0][0x398] ;  /* 0x00007300ff0d77ac */ /* 0x000e640008000800 */
[----:B------:R-:W-:Y:S01]  /*af5b0*/  IMAD.WIDE R32, R13, 0x2, R2 ;  /* 0x000000020d207825 */ /* 0x000fe200078e0202 */
[----:B------:R-:W4:Y:S03]  /*af5c0*/  LDCU UR6, c[0x0][0x398] ;  /* 0x00007300ff0677ac */ /* 0x000f260008000800 */
[----:B0-----:R-:W-:Y:S01]  /*af5d0*/  IMAD.WIDE R8, R51, 0x2, R46 ;  /* 0x0000000233087825 */ /* 0x001fe200078e022e */
[----:B------:R-:W-:Y:S01]  /*af5e0*/  PRMT R12, R10, 0x7632, R12 ;  /* 0x000076320a0c7816 */ /* 0x000fe2000000000c */
[----:B------:R-:W0:Y:S03]  /*af5f0*/  LDCU UR5, c[0x0][0x3b8] ;  /* 0x00007700ff0577ac */ /* 0x000e260008000800 */
[----:B------:R-:W-:Y:S04]  /*af600*/  @P6 STG.E.U16 desc[UR8][R8.64], R5 ;  /* 0x0000000508006986 */ /* 0x000fe8000c101508 */
[----:B------:R0:W-:Y:S04]  /*af610*/  @P2 STG.E.U16 desc[UR8][R16.64], R4 ;  /* 0x0000000410002986 */ /* 0x0001e8000c101508 */
[----:B------:R-:W-:Y:S01]  /*af620*/  @P4 STG.E.U16 desc[UR8][R32.64], R10 ;  /* 0x0000000a20004986 */ /* 0x000fe2000c101508 */
[----:B--2---:R-:W-:Y:S01]  /*af630*/  ISETP.LT.AND P4, PT, R19, UR14, !P1 ;  /* 0x0000000e13007c0c */ /* 0x004fe2000cf81270 */
[----:B------:R-:W-:Y:S01]  /*af640*/  IMAD.WIDE R24, R13, 0x2, R20 ;  /* 0x000000020d187825 */ /* 0x000fe200078e0214 */
[----:B------:R-:W-:Y:S01]  /*af650*/  ISETP.LT.AND P5, PT, R27, UR12, !P1 ;  /* 0x0000000c1b007c0c */ /* 0x000fe2000cfa1270 */
[----:B------:R-:W2:Y:S02]  /*af660*/  LDCU UR14, c[0x0][0x398] ;  /* 0x00007300ff0e77ac */ /* 0x000ea40008000800 */
[----:B------:R-:W-:Y:S01]  /*af670*/  VIADD R0, R35, 0x3d ;  /* 0x0000003d23007836 */ /* 0x000fe20000000000 */
[----:B------:R-:W-:Y:S01]  /*af680*/  ISETP.LT.AND P6, PT, R31, UR15, !P1 ;  /* 0x0000000f1f007c0c */ /* 0x000fe2000cfc1270 */
[----:B------:R2:W-:Y:S01]  /*af690*/  @P3 STG.E.U16 desc[UR8][R24.64], R12 ;  /* 0x0000000c18003986 */ /* 0x0005e2000c101508 */
[----:B0-----:R-:W-:Y:S01]  /*af6a0*/  IMAD.WIDE R4, R13, 0x2, R22 ;  /* 0x000000020d047825 */ /* 0x001fe200078e0216 */
[----:B------:R-:W-:Y:S01]  /*af6b0*/  ISETP.LT.AND P3, PT, R59, UR16, !P1 ;  /* 0x000000103b007c0c */ /* 0x000fe2000cf61270 */
[----:B------:R-:W0:Y:S01]  /*af6c0*/  LDCU UR12, c[0x0][0x398] ;  /* 0x00007300ff0c77ac */ /* 0x000e220008000800 */
[----:B------:R-:W-:Y:S01]  /*af6d0*/  ISETP.GE.AND P2, PT, R0, UR11, PT ;  /* 0x0000000b00007c0c */ /* 0x000fe2000bf46270 */
[----:B------:R-:W-:Y:S01]  /*af6e0*/  IMAD.WIDE R8, R13, 0x2, R40 ;  /* 0x000000020d087825 */ /* 0x000fe200078e0228 */
[----:B------:R-:W-:Y:S01]  /*af6f0*/  PRMT R0, R14, 0x7632, R0 ;  /* 0x000076320e007816 */ /* 0x000fe20000000000 */
[----:B------:R-:W-:Y:S01]  /*af700*/  @P4 STG.E.U16 desc[UR8][R4.64], R14 ;  /* 0x0000000e04004986 */ /* 0x000fe2000c101508 */
[----:B------:R-:W0:Y:S01]  /*af710*/  LDCU UR11, c[0x0][0x398] ;  /* 0x00007300ff0b77ac */ /* 0x000e220008000800 */
[----:B-1----:R-:W-:Y:S01]  /*af720*/  ISETP.LT.AND P4, PT, R61, UR13, !P1 ;  /* 0x0000000d3d007c0c */ /* 0x002fe2000cf81270 */
[C---:B------:R-:W-:Y:S01]  /*af730*/  IMAD.WIDE R16, R13.reuse, 0x2, R42 ;  /* 0x000000020d107825 */ /* 0x040fe200078e022a */
[----:B----4-:R-:W-:Y:S01]  /*af740*/  ISETP.LT.AND P1, PT, R60, UR6, !P1 ;  /* 0x000000063c007c0c */ /* 0x010fe2000cf21270 */
[----:B------:R1:W-:Y:S01]  /*af750*/  @P5 STG.E.U16 desc[UR8][R8.64], R0 ;  /* 0x0000000008005986 */ /* 0x0003e2000c101508 */
[----:B------:R-:W4:Y:S01]  /*af760*/  LDCU UR13, c[0x0][0x398] ;  /* 0x00007300ff0d77ac */ /* 0x000f220008000800 */
[----:B--2---:R-:W-:Y:S01]  /*af770*/  IMAD.WIDE R24, R13, 0x2, R44 ;  /* 0x000000020d187825 */ /* 0x004fe200078e022c */
[----:B---3--:R-:W-:Y:S01]  /*af780*/  ISETP.LT.AND P5, PT, R11, UR17, !P2 ;  /* 0x000000110b007c0c */ /* 0x008fe2000d7a1270 */
[----:B------:R2:W-:Y:S01]  /*af790*/  @P6 STG.E.U16 desc[UR8][R16.64], R18 ;  /* 0x0000001210006986 */ /* 0x0005e2000c101508 */
[----:B------:R-:W3:Y:S01]  /*af7a0*/  LDCU UR6, c[0x0][0x398] ;  /* 0x00007300ff0677ac */ /* 0x000ee20008000800 */
[----:B------:R-:W-:Y:S01]  /*af7b0*/  IMAD.WIDE R28, R13, 0x2, R46 ;  /* 0x000000020d1c7825 */ /* 0x000fe200078e022e */
[----:B------:R-:W0:Y:S01]  /*af7c0*/  LDCU UR15, c[0x0][0x398] ;  /* 0x00007300ff0f77ac */ /* 0x000e220008000800 */
[----:B-1----:R-:W-:-:S02]  /*af7d0*/  PRMT R9, R18, 0x7632, R9 ;  /* 0x0000763212097816 */ /* 0x002fc40000000009 */
[----:B------:R-:W-:Y:S01]  /*af7e0*/  VIADD R5, R13, UR5 ;  /* 0x000000050d057c36 */ /* 0x000fe20008000000 */
[----:B------:R-:W-:Y:S01]  /*af7f0*/  PRMT R4, R26, 0x7632, R4 ;  /* 0x000076321a047816 */ /* 0x000fe20000000004 */
[----:B------:R-:W-:Y:S01]  /*af800*/  VIADD R0, R35, 0x3e ;  /* 0x0000003e23007836 */ /* 0x000fe20000000000 */
[----:B------:R-:W1:Y:S01]  /*af810*/  LDCU UR16, c[0x0][0x398] ;  /* 0x00007300ff1077ac */ /* 0x000e620008000800 */
[----:B------:R0:W-:Y:S01]  /*af820*/  @P3 STG.E.U16 desc[UR8][R24.64], R9 ;  /* 0x0000000918003986 */ /* 0x0001e2000c101508 */
[----:B------:R-:W-:Y:S02]  /*af830*/  ISETP.LT.AND P3, PT, R15, UR14, !P2 ;  /* 0x0000000e0f007c0c */ /* 0x000fe4000d761270 */
[----:B----4-:R-:W-:Y:S01]  /*af840*/  ISETP.LT.AND P6, PT, R31, UR13, !P2 ;  /* 0x0000000d1f007c0c */ /* 0x010fe2000d7c1270 */
[----:B------:R-:W-:Y:S01]  /*af850*/  @P4 STG.E.U16 desc[UR8][R28.64], R26 ;  /* 0x0000001a1c004986 */ /* 0x000fe2000c101508 */
[----:B--2---:R-:W-:Y:S01]  /*af860*/  IMAD.WIDE R16, R5, 0x2, R20 ;  /* 0x0000000205107825 */ /* 0x004fe200078e0214 */
[----:B------:R-:W2:Y:S02]  /*af870*/  LDCU UR5, c[0x0][0x3b8] ;  /* 0x00007700ff0577ac */ /* 0x000ea40008000800 */
[----:B------:R-:W4:Y:S01]  /*af880*/  LDL.LU R35, [R1+0x3f94] ;  /* 0x003f940001237983 */ /* 0x000f220000300800 */
[----:B0-----:R-:W-:-:S04]  /*af890*/  IMAD.WIDE R8, R13, 0x2, R48 ;  /* 0x000000020d087825 */ /* 0x001fc800078e0230 */
[----:B------:R-:W-:Y:S01]  /*af8a0*/  IMAD.WIDE R12, R5, 0x2, R2 ;  /* 0x00000002050c7825 */ /* 0x000fe200078e0202 */
[----:B------:R0:W-:Y:S01]  /*af8b0*/  @P1 STG.E.U16 desc[UR8][R8.64], R4 ;  /* 0x0000000408001986 */ /* 0x0001e2000c101508 */
[----:B------:R-:W-:Y:S01]  /*af8c0*/  ISETP.GE.AND P1, PT, R0, UR7, PT ;  /* 0x0000000700007c0c */ /* 0x000fe2000bf26270 */
[----:B------:R-:W1:Y:S01]  /*af8d0*/  LDCU UR7, c[0x0][0x398] ;  /* 0x00007300ff0777ac */ /* 0x000e620008000800 */
[----:B------:R-:W-:Y:S01]  /*af8e0*/  ISETP.LT.AND P4, PT, R19, UR11, !P2 ;  /* 0x0000000b13007c0c */ /* 0x000fe2000d781270 */
[----:B------:R2:W-:Y:S01]  /*af8f0*/  @P5 STG.E.U16 desc[UR8][R12.64], R30 ;  /* 0x0000001e0c005986 */ /* 0x0005e2000c101508 */
[----:B------:R-:W-:Y:S01]  /*af900*/  ISETP.LT.AND P5, PT, R27, UR12, !P2 ;  /* 0x0000000c1b007c0c */ /* 0x000fe2000d7a1270 */
[----:B------:R-:W-:Y:S01]  /*af910*/  IMAD.WIDE R24, R5, 0x2, R22 ;  /* 0x0000000205187825 */ /* 0x000fe200078e0216 */
[----:B0-----:R-:W-:Y:S01]  /*af920*/  PRMT R9, R30, 0x7632, R9 ;  /* 0x000076321e097816 */ /* 0x001fe20000000009 */
[----:B------:R-:W0:Y:S01]  /*af930*/  LDCU UR12, c[0x0][0x398] ;  /* 0x00007300ff0c77ac */ /* 0x000e220008000800 */
[----:B------:R-:W-:-:S03]  /*af940*/  PRMT R4, R34, 0x7632, R4 ;  /* 0x0000763222047816 */ /* 0x000fc60000000004 */
[----:B------:R1:W-:Y:S01]  /*af950*/  @P3 STG.E.U16 desc[UR8][R16.64], R9 ;  /* 0x0000000910003986 */ /* 0x0003e2000c101508 */
[C---:B--2---:R-:W-:Y:S01]  /*af960*/  IMAD.WIDE R12, R5.reuse, 0x2, R42 ;  /* 0x00000002050c7825 */ /* 0x044fe200078e022a */
[----:B------:R-:W-:Y:S01]  /*af970*/  PRMT R0, R38, 0x7632, R0 ;  /* 0x0000763226007816 */ /* 0x000fe20000000000 */
[----:B------:R-:W2:Y:S01]  /*af980*/  LDCU UR11, c[0x0][0x398] ;  /* 0x00007300ff0b77ac */ /* 0x000ea20008000800 */
[----:B------:R0:W-:Y:S01]  /*af990*/  @P4 STG.E.U16 desc[UR8][R24.64], R34 ;  /* 0x0000002218004986 */ /* 0x0001e2000c101508 */
[----:B-1----:R-:W-:-:S05]  /*af9a0*/  IMAD.WIDE R8, R5, 0x2, R40 ;  /* 0x0000000205087825 */ /* 0x002fca00078e0228 */
[----:B------:R1:W-:Y:S01]  /*af9b0*/  @P5 STG.E.U16 desc[UR8][R8.64], R4 ;  /* 0x0000000408005986 */ /* 0x0003e2000c101508 */
[----:B------:R-:W-:-:S03]  /*af9c0*/  ISETP.LT.AND P5, PT, R11, UR10, !P0 ;  /* 0x0000000a0b007c0c */ /* 0x000fc6000c7a1270 */
[----:B------:R1:W-:Y:S01]  /*af9d0*/  @P6 STG.E.U16 desc[UR8][R12.64], R38 ;  /* 0x000000260c006986 */ /* 0x0003e2000c101508 */
[----:B------:R-:W-:Y:S02]  /*af9e0*/  ISETP.LT.AND P6, PT, R11, UR7, !P1 ;  /* 0x000000070b007c0c */ /* 0x000fe4000cfc1270 */
[----:B---3--:R-:W-:Y:S01]  /*af9f0*/  ISETP.LT.AND P3, PT, R59, UR6, !P2 ;  /* 0x000000063b007c0c */ /* 0x008fe2000d761270 */
[----:B------:R-:W3:Y:S01]  /*afa00*/  LDL.LU R11, [R1+0x3f90] ;  /* 0x003f9000010b7983 */ /* 0x000ee20000300800 */
[----:B------:R-:W2:Y:S01]  /*afa10*/  LDCU UR6, c[0x0][0x398] ;  /* 0x00007300ff0677ac */ /* 0x000ea20008000800 */
[----:B------:R-:W-:Y:S01]  /*afa20*/  ISETP.LT.AND P4, PT, R61, UR15, !P2 ;  /* 0x0000000f3d007c0c */ /* 0x000fe2000d781270 */
[C---:B------:R-:W-:Y:S01]  /*afa30*/  IMAD.WIDE R16, R5.reuse, 0x2, R44 ;  /* 0x0000000205107825 */ /* 0x040fe200078e022c */
[----:B------:R-:W-:Y:S01]  /*afa40*/  PRMT R10, R6, 0x7632, R10 ;  /* 0x00007632060a7816 */ /* 0x000fe2000000000a */
[----:B------:R-:W3:Y:S02]  /*afa50*/  LDCU UR7, c[0x0][0x398] ;  /* 0x00007300ff0777ac */ /* 0x000ee40008000800 */
[----:B0-----:R-:W-:-:S05]  /*afa60*/  IMAD.WIDE R24, R5, 0x2, R46 ;  /* 0x0000000205187825 */ /* 0x001fca00078e022e */
[----:B------:R0:W-:Y:S01]  /*afa70*/  @P3 STG.E.U16 desc[UR8][R16.64], R0 ;  /* 0x0000000010003986 */ /* 0x0001e2000c101508 */
[----:B------:R-:W-:Y:S01]  /*afa80*/  ISETP.LT.AND P3, PT, R15, UR4, !P0 ;  /* 0x000000040f007c0c */ /* 0x000fe2000c761270 */
[C---:B------:R-:W-:Y:S01]  /*afa90*/  VIADD R29, R5.reuse, UR5 ;  /* 0x00000005051d7c36 */ /* 0x040fe20008000000 */
[----:B------:R-:W-:Y:S01]  /*afaa0*/  ISETP.LT.AND P2, PT, R60, UR16, !P2 ;  /* 0x000000103c007c0c */ /* 0x000fe2000d741270 */
[----:B------:R0:W-:Y:S01]  /*afab0*/  @P4 STG.E.U16 desc[UR8][R24.64], R6 ;  /* 0x0000000618004986 */ /* 0x0001e2000c101508 */
[----:B-1----:R-:W-:Y:S01]  /*afac0*/  IMAD.WIDE R4, R5, 0x2, R48 ;  /* 0x0000000205047825 */ /* 0x002fe200078e0230 */
[----:B------:R-:W1:Y:S01]  /*afad0*/  LDCU UR4, c[0x0][0x398] ;  /* 0x00007300ff0477ac */ /* 0x000e620008000800 */
[----:B--2---:R-:W-:Y:S02]  /*afae0*/  ISETP.LT.AND P4, PT, R15, UR6, !P1 ;  /* 0x000000060f007c0c */ /* 0x004fe4000cf81270 */
[----:B------:R-:W2:Y:S01]  /*afaf0*/  LDL.LU R15, [R1+0x3f8c] ;  /* 0x003f8c00010f7983 */ /* 0x000ea20000300800 */
[----:B------:R-:W-:Y:S01]  /*afb00*/  IMAD.WIDE R8, R29, 0x2, R2 ;  /* 0x000000021d087825 */ /* 0x000fe200078e0202 */
[----:B------:R-:W1:Y:S05]  /*afb10*/  LDCU UR5, c[0x0][0x398] ;  /* 0x00007300ff0577ac */ /* 0x000e6a0008000800 */
[----:B------:R1:W-:Y:S01]  /*afb20*/  @P2 STG.E.U16 desc[UR8][R4.64], R10 ;  /* 0x0000000a04002986 */ /* 0x0003e2000c101508 */
[----:B------:R-:W-:Y:S01]  /*afb30*/  ISETP.LT.AND P2, PT, R19, UR12, !P0 ;  /* 0x0000000c13007c0c */ /* 0x000fe2000c741270 */
[----:B------:R-:W-:-:S04]  /*afb40*/  IMAD.WIDE R12, R29, 0x2, R20 ;  /* 0x000000021d0c7825 */ /* 0x000fc800078e0214 */
[----:B0-----:R-:W-:Y:S01]  /*afb50*/  IMAD.WIDE R16, R29, 0x2, R22 ;  /* 0x000000021d107825 */ /* 0x001fe200078e0216 */
[----:B---3--:R0:W-:Y:S01]  /*afb60*/  @P6 STG.E.U16 desc[UR8][R8.64], R11 ;  /* 0x0000000b08006986 */ /* 0x0081e2000c101508 */
[----:B------:R-:W-:-:S03]  /*afb70*/  ISETP.LT.AND P6, PT, R19, UR11, !P1 ;  /* 0x0000000b13007c0c */ /* 0x000fc6000cfc1270 */
[----:B------:R-:W3:Y:S01]  /*afb80*/  LDL.LU R19, [R1+0x3f88] ;  /* 0x003f880001137983 */ /* 0x000ee20000300800 */
[----:B------:R-:W-:-:S05]  /*afb90*/  PRMT R6, R11, 0x7632, R6 ;  /* 0x000076320b067816 */ /* 0x000fca0000000006 */
[----:B------:R-:W-:Y:S01]  /*afba0*/  @P4 STG.E.U16 desc[UR8][R12.64], R6 ;  /* 0x000000060c004986 */ /* 0x000fe2000c101508 */
[----:B-1----:R-:W-:Y:S01]  /*afbb0*/  ISETP.LT.AND P4, PT, R27, UR4, !P1 ;  /* 0x000000041b007c0c */ /* 0x002fe2000cf81270 */
[----:B------:R-:W-:Y:S01]  /*afbc0*/  IMAD.WIDE R4, R29, 0x2, R40 ;  /* 0x000000021d047825 */ /* 0x000fe200078e0228 */
[----:B------:R-:W1:Y:S01]  /*afbd0*/  LDCU UR4, c[0x0][0x398] ;  /* 0x00007300ff0477ac */ /* 0x000e620008000800 */
[----:B--2---:R-:W-:Y:S01]  /*afbe0*/  @P6 STG.E.U16 desc[UR8][R16.64], R15 ;  /* 0x0000000f10006986 */ /* 0x004fe2000c101508 */
[----:B------:R-:W-:-:S03]  /*afbf0*/  ISETP.LT.AND P6, PT, R27, UR7, !P0 ;  /* 0x000000071b007c0c */ /* 0x000fc6000c7c1270 */
[----:B------:R-:W2:Y:S01]  /*afc00*/  LDL.LU R27, [R1+0x3f84] ;  /* 0x003f8400011b7983 */ /* 0x000ea20000300800 */
[----:B------:R-:W-:-:S05]  /*afc10*/  PRMT R0, R15, 0x7632, R0 ;  /* 0x000076320f007816 */ /* 0x000fca0000000000 */
[----:B------:R1:W-:Y:S01]  /*afc20*/  @P4 STG.E.U16 desc[UR8][R4.64], R0 ;  /* 0x0000000004004986 */ /* 0x0003e2000c101508 */
[----:B------:R-:W-:Y:S01]  /*afc30*/  ISETP.LT.AND P4, PT, R31, UR5, !P1 ;  /* 0x000000051f007c0c */ /* 0x000fe2000cf81270 */
[C---:B0-----:R-:W-:Y:S01]  /*afc40*/  IMAD.WIDE R8, R29.reuse, 0x2, R42 ;  /* 0x000000021d087825 */ /* 0x041fe200078e022a */
[----:B------:R-:W0:Y:S03]  /*afc50*/  LDCU UR5, c[0x0][0x398] ;  /* 0x00007300ff0577ac */ /* 0x000e260008000800 */
[----:B------:R-:W-:-:S08]  /*afc60*/  IMAD.WIDE R10, R29, 0x2, R44 ;  /* 0x000000021d0a7825 */ /* 0x000fd000078e022c */
[----:B---3--:R-:W-:Y:S01]  /*afc70*/  @P4 STG.E.U16 desc[UR8][R8.64], R19 ;  /* 0x0000001308004986 */ /* 0x008fe2000c101508 */
[----:B-1----:R-:W-:Y:S01]  /*afc80*/  ISETP.LT.AND P4, PT, R59, UR4, !P1 ;  /* 0x000000043b007c0c */ /* 0x002fe2000cf81270 */
[----:B------:R-:W1:Y:S01]  /*afc90*/  LDCU UR4, c[0x0][0x398] ;  /* 0x00007300ff0477ac */ /* 0x000e620008000800 */
[----:B------:R-:W-:-:S11]  /*afca0*/  PRMT R5, R19, 0x7632, R5 ;  /* 0x0000763213057816 */ /* 0x000fd60000000005 */
[----:B------:R3:W-:Y:S01]  /*afcb0*/  @P4 STG.E.U16 desc[UR8][R10.64], R5 ;  /* 0x000000050a004986 */ /* 0x0007e2000c101508 */
[----:B0-----:R-:W-:Y:S01]  /*afcc0*/  ISETP.LT.AND P4, PT, R61, UR5, !P1 ;  /* 0x000000053d007c0c */ /* 0x001fe2000cf81270 */
[----:B------:R-:W0:Y:S01]  /*afcd0*/  LDCU UR5, c[0x0][0x398] ;  /* 0x00007300ff0577ac */ /* 0x000e220008000800 */
[----:B---3--:R-:W-:-:S11]  /*afce0*/  IMAD.WIDE R4, R29, 0x2, R46 ;  /* 0x000000021d047825 */ /* 0x008fd600078e022e */
[----:B--2---:R-:W-:Y:S01]  /*afcf0*/  @P4 STG.E.U16 desc[UR8][R4.64], R27 ;  /* 0x0000001b04004986 */ /* 0x004fe2000c101508 */
[----:B-1----:R-:W-:Y:S01]  /*afd00*/  ISETP.LT.AND P4, PT, R31, UR4, !P0 ;  /* 0x000000041f007c0c */ /* 0x002fe2000c781270 */
[----:B------:R-:W1:Y:S02]  /*afd10*/  LDCU UR4, c[0x0][0x398] ;  /* 0x00007300ff0477ac */ /* 0x000e640008000800 */
[----:B------:R-:W2:Y:S01]  /*afd20*/  LDL.LU R31, [R1+0x3f80] ;  /* 0x003f8000011f7983 */ /* 0x000ea20000300800 */
[----:B------:R-:W-:Y:S01]  /*afd30*/  PRMT R0, R27, 0x7632, R0 ;  /* 0x000076321b007816 */ /* 0x000fe20000000000 */
[----:B------:R-:W-:Y:S01]  /*afd40*/  IMAD.WIDE R8, R29, 0x2, R48 ;  /* 0x000000021d087825 */ /* 0x000fe200078e0230 */
[----:B-1----:R-:W-:Y:S01]  /*afd50*/  ISETP.LT.AND P1, PT, R60, UR4, !P1 ;  /* 0x000000043c007c0c */ /* 0x002fe2000cf21270 */
[----:B------:R-:W1:-:S12]  /*afd60*/  LDCU UR4, c[0x0][0x3b8] ;  /* 0x00007700ff0477ac */ /* 0x000e580008000800 */
[----:B------:R4:W-:Y:S01]  /*afd70*/  @P1 STG.E.U16 desc[UR8][R8.64], R0 ;  /* 0x0000000008001986 */ /* 0x0009e2000c101508 */
[----:B0-----:R-:W-:Y:S01]  /*afd80*/  ISETP.LT.AND P1, PT, R59, UR5, !P0 ;  /* 0x000000053b007c0c */ /* 0x001fe2000c721270 */
[----:B------:R-:W0:Y:S01]  /*afd90*/  LDCU UR5, c[0x0][0x398] ;  /* 0x00007300ff0577ac */ /* 0x000e220008000800 */
[----:B-1----:R-:W-:Y:S01]  /*afda0*/  VIADD R29, R29, UR4 ;  /* 0x000000041d1d7c36 */ /* 0x002fe20008000000 */
[----:B------:R-:W1:Y:S03]  /*afdb0*/  LDCU UR4, c[0x0][0x398] ;  /* 0x00007300ff0477ac */ /* 0x000e660008000800 */
[----:B------:R-:W-:Y:S01]  /*afdc0*/  IMAD.WIDE R2, R29, 0x2, R2 ;  /* 0x000000021d027825 */ /* 0x000fe200078e0202 */
[----:B----4-:R-:W-:-:S03]  /*afdd0*/  PRMT R0, R35, 0x7632, R0 ;  /* 0x0000763223007816 */ /* 0x010fc60000000000 */
[----:B------:R-:W-:-:S04]  /*afde0*/  IMAD.WIDE R20, R29, 0x2, R20 ;  /* 0x000000021d147825 */ /* 0x000fc800078e0214 */
[----:B------:R-:W-:-:S04]  /*afdf0*/  IMAD.WIDE R22, R29, 0x2, R22 ;  /* 0x000000021d167825 */ /* 0x000fc800078e0216 */
[----:B------:R-:W-:-:S04]  /*afe00*/  IMAD.WIDE R40, R29, 0x2, R40 ;  /* 0x000000021d287825 */ /* 0x000fc800078e0228 */
[----:B------:R-:W-:-:S04]  /*afe10*/  IMAD.WIDE R42, R29, 0x2, R42 ;  /* 0x000000021d2a7825 */ /* 0x000fc800078e022a */
[----:B------:R-:W-:-:S04]  /*afe20*/  IMAD.WIDE R44, R29, 0x2, R44 ;  /* 0x000000021d2c7825 */ /* 0x000fc800078e022c */
[----:B------:R-:W-:-:S04]  /*afe30*/  IMAD.WIDE R46, R29, 0x2, R46 ;  /* 0x000000021d2e7825 */ /* 0x000fc800078e022e */
[----:B------:R-:W-:Y:S01]  /*afe40*/  IMAD.WIDE R48, R29, 0x2, R48 ;  /* 0x000000021d307825 */ /* 0x000fe200078e0230 */
[----:B--2---:R2:W-:Y:S01]  /*afe50*/  @P5 STG.E.U16 desc[UR8][R2.64], R31 ;  /* 0x0000001f02005986 */ /* 0x0045e2000c101508 */
[----:B0-----:R-:W-:Y:S02]  /*afe60*/  ISETP.LT.AND P5, PT, R61, UR5, !P0 ;  /* 0x000000053d007c0c */ /* 0x001fe4000c7a1270 */
[----:B-1----:R-:W-:Y:S02]  /*afe70*/  ISETP.LT.AND P0, PT, R60, UR4, !P0 ;  /* 0x000000043c007c0c */ /* 0x002fe4000c701270 */
[----:B------:R-:W-:-:S05]  /*afe80*/  PRMT R10, R31, 0x7632, R10 ;  /* 0x000076321f0a7816 */ /* 0x000fca000000000a */
[----:B------:R0:W-:Y:S01]  /*afe90*/  @P3 STG.E.U16 desc[UR8][R20.64], R10 ;  /* 0x0000000a14003986 */ /* 0x0001e2000c101508 */
[----:B--2---:R-:W-:-:S03]  /*afea0*/  PRMT R2, R39, 0x7632, R2 ;  /* 0x0000763227027816 */ /* 0x004fc60000000002 */
[----:B------:R0:W-:Y:S04]  /*afeb0*/  @P2 STG.E.U16 desc[UR8][R22.64], R35 ;  /* 0x0000002316002986 */ /* 0x0001e8000c101508 */
[----:B------:R0:W-:Y:S04]  /*afec0*/  @P6 STG.E.U16 desc[UR8][R40.64], R0 ;  /* 0x0000000028006986 */ /* 0x0001e8000c101508 */
[----:B------:R0:W-:Y:S04]  /*afed0*/  @P4 STG.E.U16 desc[UR8][R42.64], R39 ;  /* 0x000000272a004986 */ /* 0x0001e8000c101508 */
[----:B------:R0:W-:Y:S04]  /*afee0*/  @P1 STG.E.U16 desc[UR8][R44.64], R2 ;  /* 0x000000022c001986 */ /* 0x0001e8000c101508 */
[----:B------:R0:W-:Y:S01]  /*afef0*/  @P5 STG.E.U16 desc[UR8][R46.64], R7 ;  /* 0x000000072e005986 */ /* 0x0001e2000c101508 */
[----:B------:R-:W-:Y:S05]  /*aff00*/  @!P0 EXIT ;  /* 0x000000000000894d */ /* 0x000fea0003800000 */
[----:B------:R-:W-:-:S05]  /*aff10*/  PRMT R24, R7, 0x7632, R24 ;  /* 0x0000763207187816 */ /* 0x000fca0000000018 */
[----:B------:R-:W-:Y:S01]  /*aff20*/  STG.E.U16 desc[UR8][R48.64], R24 ;  /* 0x0000001830007986 */ /* 0x000fe2000c101508 */
[----:B------:R-:W-:Y:S05]  /*aff30*/  EXIT ;  /* 0x000000000000794d */ /* 0x000fea0003800000 */
.L_x_2:
[----:B------:R-:W-:-:S00]  /*aff40*/  BRA `(.L_x_2) ;  /* 0xfffffffc00fc7947 */ /* 0x000fc0000383ffff */
[----:B------:R-:W-:-:S00]  /*aff50*/  NOP ;  /* 0x0000000000007918 */ /* 0x000fc00000000000 */
        /* <DEDUP_REMOVED lines=10> */
.L_x_3:


//--------------------- .nv.shared.matmul_kernel  --------------------------
	.section	.nv.shared.matmul_kernel,"aw",@nobits
	.sectionflags	@""
	.align	16
	.zero		1024


//--------------------- .nv.shared.reserved.0     --------------------------
	.section	.nv.shared.reserved.0,"aw",@nobits
	.weak		__nv_reservedSMEM_offset_0_alias
	.size		__nv_reservedSMEM_offset_0_alias, 0, 64
	.other		__nv_reservedSMEM_offset_0_alias,@"STO_CUDA_RESERVED_SHARED STV_DEFAULT"
__nv_reservedSMEM_offset_0_alias:
	.zero		0
	.zero		64


//--------------------- .nv.constant0.matmul_kernel --------------------------
	.section	.nv.constant0.matmul_kernel,"a",@progbits
	.sectionflags	@""
	.align	4
.nv.constant0.matmul_kernel:
	.zero		976


//--------------------- SYMBOLS --------------------------

	.type		.nv.reservedSmem.offset0,@object
	.size		.nv.reservedSmem.offset0,0x4
	.type		.nv.reservedSmem.cap,@object
	.size		.nv.reservedSmem.cap,0x4
